def matmul_kernel(
    a_ptr,
    b_ptr,
    c_ptr,
    M,
    N,
    K,
    stride_am,
    stride_ak,
    stride_bk,
    stride_bn,
    stride_cm,
    stride_cn,
    BLOCK_M: tl.constexpr,
    BLOCK_N: tl.constexpr,
    BLOCK_K: tl.constexpr,
    GROUP_M: tl.constexpr,
):
    pid = tl.program_id(axis=0)
    num_pid_m = tl.cdiv(M, BLOCK_M)
    num_pid_n = tl.cdiv(N, BLOCK_N)
    num_pid_in_group = GROUP_M * num_pid_n
    group_id = pid // num_pid_in_group
    first_pid_m = group_id * GROUP_M
    group_size_m = min(num_pid_m - first_pid_m, GROUP_M)
    pid_m = first_pid_m + ((pid % num_pid_in_group) % group_size_m)
    pid_n = (pid % num_pid_in_group) // group_size_m

    offs_am = (pid_m * BLOCK_M + tl.arange(0, BLOCK_M)) % M
    offs_bn = (pid_n * BLOCK_N + tl.arange(0, BLOCK_N)) % N
    offs_k = tl.arange(0, BLOCK_K)
    a_ptrs = a_ptr + offs_am[:, None] * stride_am + offs_k[None, :] * stride_ak
    b_ptrs = b_ptr + offs_k[:, None] * stride_bk + offs_bn[None, :] * stride_bn

    acc = tl.zeros((BLOCK_M, BLOCK_N), dtype=tl.float32)
    for kk in range(0, tl.cdiv(K, BLOCK_K)):
        a = tl.load(a_ptrs, mask=offs_k[None, :] < K - kk * BLOCK_K, other=0.0)
        b = tl.load(b_ptrs, mask=offs_k[:, None] < K - kk * BLOCK_K, other=0.0)
        acc = tl.dot(a, b, acc)
        a_ptrs += BLOCK_K * stride_ak
        b_ptrs += BLOCK_K * stride_bk

    c = acc.to(c_ptr.dtype.element_ty)
    offs_cm = pid_m * BLOCK_M + tl.arange(0, BLOCK_M)
    offs_cn = pid_n * BLOCK_N + tl.arange(0, BLOCK_N)
    c_ptrs = c_ptr + offs_cm[:, None] * stride_cm + offs_cn[None, :] * stride_cn
    mask = (offs_cm[:, None] < M) & (offs_cn[None, :] < N)
    tl.store(c_ptrs, c, mask=mask)

# config = {"BLOCK_K": 32, "BLOCK_M": 512, "BLOCK_N": 512, "GROUP_M": 8, "arch": "sm_90", "dtype": "bf16", "num_ctas": 2, "num_stages": 3, "num_warps": 4}
# arch = sm_90


// ===== COMPILED SASS (sm_90a) =====

	.target	sm_90a

	.elftype	@"ET_EXEC"


//--------------------- .note.nv.tkinfo           --------------------------
	.section	.note.nv.tkinfo,"",@"SHT_NOTE"
	.sectionflags	@"SHF_NOTE_NV_TKINFO"
	.tkinfo
        /*0018*/ 	.word	0x00000002
        /*0030*/ 	.string	""
        /*0030*/ 	.string	"ptxas"
        /*0030*/ 	.string	"Cuda compilation tools, release 13.0, V13.0.88"
        /*0030*/ 	.string	"Build cuda_13.0.r13.0/compiler.36424714_0"
        /*0030*/ 	.string	"-v  -suppress-debug-info  -lineinfo  -arch sm_90a "



//--------------------- .note.nv.cuinfo           --------------------------
	.section	.note.nv.cuinfo,"",@"SHT_NOTE"
	.sectionflags	@"SHF_NOTE_NV_CUINFO"
        /*0018*/ 	.short	0x0002
        /*001a*/ 	.short	0x005a
        /*001c*/ 	.short	0x0082
	.zero		2


//--------------------- .nv.info                  --------------------------
	.section	.nv.info,"",@"SHT_CUDA_INFO"
	.align	4


	//----- nvinfo : EIATTR_REGCOUNT
	.align		4
        /*0000*/ 	.byte	0x04, 0x2f
        /*0002*/ 	.short	(.L_1 - .L_0)
	.align		4
.L_0:
        /*0004*/ 	.word	index@(matmul_kernel)
        /*0008*/ 	.word	0x000000ff


	//----- nvinfo : EIATTR_FRAME_SIZE
	.align		4
.L_1:
        /*000c*/ 	.byte	0x04, 0x11
        /*000e*/ 	.short	(.L_3 - .L_2)
	.align		4
.L_2:
        /*0010*/ 	.word	index@(matmul_kernel)
        /*0014*/ 	.word	0x00001c00


	//----- nvinfo : EIATTR_MIN_STACK_SIZE
	.align		4
.L_3:
        /*0018*/ 	.byte	0x04, 0x12
        /*001a*/ 	.short	(.L_5 - .L_4)
	.align		4
.L_4:
        /*001c*/ 	.word	index@(matmul_kernel)
        /*0020*/ 	.word	0x00001c00
.L_5:


//--------------------- .nv.compat                --------------------------
	.section	.nv.compat,"",@"SHT_CUDA_COMPAT_INFO"
	.align	4
        /*0000*/ 	.byte	0x02, 0x09, 0x01, 0x00, 0x02, 0x02, 0x04, 0x00, 0x02, 0x05, 0x05, 0x00, 0x03, 0x07, 0x01, 0x01
        /*0010*/ 	.byte	0x02, 0x03, 0x00, 0x00, 0x02, 0x06, 0x01, 0x00, 0x04, 0x0b, 0x08, 0x00, 0x00, 0x00, 0x00, 0x00
        /*0020*/ 	.byte	0x00, 0x00, 0x00, 0x00


//--------------------- .nv.info.matmul_kernel    --------------------------
	.section	.nv.info.matmul_kernel,"",@"SHT_CUDA_INFO"
	.sectionflags	@""
	.align	4


	//----- nvinfo : EIATTR_CUDA_API_VERSION
	.align		4
        /*0000*/ 	.byte	0x04, 0x37
        /*0002*/ 	.short	(.L_7 - .L_6)
.L_6:
        /*0004*/ 	.word	0x00000082


	//----- nvinfo : EIATTR_KPARAM_INFO
	.align		4
.L_7:
        /*0008*/ 	.byte	0x04, 0x17
        /*000a*/ 	.short	(.L_9 - .L_8)
.L_8:
        /*000c*/ 	.word	0x00000000
        /*0010*/ 	.short	0x000d
        /*0012*/ 	.short	0x0048
        /*0014*/ 	.byte	0x00, 0xf4, 0x21, 0x00


	//----- nvinfo : EIATTR_KPARAM_INFO
	.align		4
.L_9:
        /*0018*/ 	.byte	0x04, 0x17
        /*001a*/ 	.short	(.L_11 - .L_10)
.L_10:
        /*001c*/ 	.word	0x00000000
        /*0020*/ 	.short	0x000c
        /*0022*/ 	.short	0x0040
        /*0024*/ 	.byte	0x00, 0xf4, 0x21, 0x00


	//----- nvinfo : EIATTR_KPARAM_INFO
	.align		4
.L_11:
        /*0028*/ 	.byte	0x04, 0x17
        /*002a*/ 	.short	(.L_13 - .L_12)
.L_12:
        /*002c*/ 	.word	0x00000000
        /*0030*/ 	.short	0x000b
        /*0032*/ 	.short	0x0038
        /*0034*/ 	.byte	0x00, 0xf0, 0x11, 0x00


	//----- nvinfo : EIATTR_KPARAM_INFO
	.align		4
.L_13:
        /*0038*/ 	.byte	0x04, 0x17
        /*003a*/ 	.short	(.L_15 - .L_14)
.L_14:
        /*003c*/ 	.word	0x00000000
        /*0040*/ 	.short	0x000a
        /*0042*/ 	.short	0x0034
        /*0044*/ 	.byte	0x00, 0xf0, 0x11, 0x00


	//----- nvinfo : EIATTR_KPARAM_INFO
	.align		4
.L_15:
        /*0048*/ 	.byte	0x04, 0x17
        /*004a*/ 	.short	(.L_17 - .L_16)
.L_16:
        /*004c*/ 	.word	0x00000000
        /*0050*/ 	.short	0x0009
        /*0052*/ 	.short	0x0030
        /*0054*/ 	.byte	0x00, 0xf0, 0x11, 0x00


	//----- nvinfo : EIATTR_KPARAM_INFO
	.align		4
.L_17:
        /*0058*/ 	.byte	0x04, 0x17
        /*005a*/ 	.short	(.L_19 - .L_18)
.L_18:
        /*005c*/ 	.word	0x00000000
        /*0060*/ 	.short	0x0008
        /*0062*/ 	.short	0x002c
        /*0064*/ 	.byte	0x00, 0xf0, 0x11, 0x00


	//----- nvinfo : EIATTR_KPARAM_INFO
	.align		4
.L_19:
        /*0068*/ 	.byte	0x04, 0x17
        /*006a*/ 	.short	(.L_21 - .L_20)
.L_20:
        /*006c*/ 	.word	0x00000000
        /*0070*/ 	.short	0x0007
        /*0072*/ 	.short	0x0028
        /*0074*/ 	.byte	0x00, 0xf0, 0x11, 0x00


	//----- nvinfo : EIATTR_KPARAM_INFO
	.align		4
.L_21:
        /*0078*/ 	.byte	0x04, 0x17
        /*007a*/ 	.short	(.L_23 - .L_22)
.L_22:
        /*007c*/ 	.word	0x00000000
        /*0080*/ 	.short	0x0006
        /*0082*/ 	.short	0x0024
        /*0084*/ 	.byte	0x00, 0xf0, 0x11, 0x00


	//----- nvinfo : EIATTR_KPARAM_INFO
	.align		4
.L_23:
        /*0088*/ 	.byte	0x04, 0x17
        /*008a*/ 	.short	(.L_25 - .L_24)
.L_24:
        /*008c*/ 	.word	0x00000000
        /*0090*/ 	.short	0x0005
        /*0092*/ 	.short	0x0020
        /*0094*/ 	.byte	0x00, 0xf0, 0x11, 0x00


	//----- nvinfo : EIATTR_KPARAM_INFO
	.align		4
.L_25:
        /*0098*/ 	.byte	0x04, 0x17
        /*009a*/ 	.short	(.L_27 - .L_26)
.L_26:
        /*009c*/ 	.word	0x00000000
        /*00a0*/ 	.short	0x0004
        /*00a2*/ 	.short	0x001c
        /*00a4*/ 	.byte	0x00, 0xf0, 0x11, 0x00


	//----- nvinfo : EIATTR_KPARAM_INFO
	.align		4
.L_27:
        /*00a8*/ 	.byte	0x04, 0x17
        /*00aa*/ 	.short	(.L_29 - .L_28)
.L_28:
        /*00ac*/ 	.word	0x00000000
        /*00b0*/ 	.short	0x0003
        /*00b2*/ 	.short	0x0018
        /*00b4*/ 	.byte	0x00, 0xf0, 0x11, 0x00


	//----- nvinfo : EIATTR_KPARAM_INFO
	.align		4
.L_29:
        /*00b8*/ 	.byte	0x04, 0x17
        /*00ba*/ 	.short	(.L_31 - .L_30)
.L_30:
        /*00bc*/ 	.word	0x00000000
        /*00c0*/ 	.short	0x0002
        /*00c2*/ 	.short	0x0010
        /*00c4*/ 	.byte	0x00, 0xf4, 0x21, 0x00


	//----- nvinfo : EIATTR_KPARAM_INFO
	.align		4
.L_31:
        /*00c8*/ 	.byte	0x04, 0x17
        /*00ca*/ 	.short	(.L_33 - .L_32)
.L_32:
        /*00cc*/ 	.word	0x00000000
        /*00d0*/ 	.short	0x0001
        /*00d2*/ 	.short	0x0008
        /*00d4*/ 	.byte	0x00, 0xf4, 0x21, 0x00


	//----- nvinfo : EIATTR_KPARAM_INFO
	.align		4
.L_33:
        /*00d8*/ 	.byte	0x04, 0x17
        /*00da*/ 	.short	(.L_35 - .L_34)
.L_34:
        /*00dc*/ 	.word	0x00000000
        /*00e0*/ 	.short	0x0000
        /*00e2*/ 	.short	0x0000
        /*00e4*/ 	.byte	0x00, 0xf4, 0x21, 0x00


	//----- nvinfo : EIATTR_EXPLICIT_CLUSTER
	.align		4
.L_35:
        /*00e8*/ 	.byte	0x01, 0x3e
	.zero		2


	//----- nvinfo : EIATTR_CTA_PER_CLUSTER
	.align		4
        /*00ec*/ 	.byte	0x04, 0x3d
        /*00ee*/ 	.short	(.L_37 - .L_36)
.L_36:
        /*00f0*/ 	.word	0x00000002
        /*00f4*/ 	.word	0x00000001
        /*00f8*/ 	.word	0x00000001


	//----- nvinfo : EIATTR_SPARSE_MMA_MASK
	.align		4
.L_37:
        /*00fc*/ 	.byte	0x03, 0x50
        /*00fe*/ 	.short	0x0000


	//----- nvinfo : EIATTR_MAXREG_COUNT
	.align		4
        /*0100*/ 	.byte	0x03, 0x1b
        /*0102*/ 	.short	0x00ff


	//----- nvinfo : EIATTR_NUM_BARRIERS
	.align		4
        /*0104*/ 	.byte	0x02, 0x4c
        /*0106*/ 	.byte	0x01
	.zero		1


	//----- nvinfo : EIATTR_ANNOTATIONS
	.align		4
        /*0108*/ 	.byte	0x04, 0x55
        /*010a*/ 	.short	(.L_39 - .L_38)


	//   ....[0]....
.L_38:
        /*010c*/ 	.word	0x00000001
        /*0110*/ 	.byte	0x70, 0x00, 0x00, 0x00, 0x01, 0x00, 0x00, 0x00, 0xb0, 0x00, 0x00, 0x00, 0x01, 0x00, 0x00, 0x00
        /* <DEDUP_REMOVED lines=3730> */
        /*ea40*/ 	.byte	0x40, 0x39, 0x05, 0x00, 0x01, 0x00, 0x00, 0x00, 0x70, 0x39, 0x05, 0x00


	//----- nvinfo : EIATTR_MERCURY_ISA_VERSION
	.align		4
.L_39:
        /*ea4c*/ 	.byte	0x03, 0x5f
        /*ea4e*/ 	.short	0x0101


	//----- nvinfo : EIATTR_EXIT_INSTR_OFFSETS
	.align		4
        /*ea50*/ 	.byte	0x04, 0x1c
        /*ea52*/ 	.short	(.L_41 - .L_40)


	//   ....[0]....
.L_40:
        /*ea54*/ 	.word	0x00053da0


	//   ....[1]....
        /*ea58*/ 	.word	0x00053dd0


	//----- nvinfo : EIATTR_REQNTID
	.align		4
.L_41:
        /*ea5c*/ 	.byte	0x04, 0x10
        /*ea5e*/ 	.short	(.L_43 - .L_42)
.L_42:
        /*ea60*/ 	.word	0x00000080
        /*ea64*/ 	.word	0x00000001
        /*ea68*/ 	.word	0x00000001


	//----- nvinfo : EIATTR_CBANK_PARAM_SIZE
	.align		4
.L_43:
        /*ea6c*/ 	.byte	0x03, 0x19
        /*ea6e*/ 	.short	0x0050


	//----- nvinfo : EIATTR_PARAM_CBANK
	.align		4
        /*ea70*/ 	.byte	0x04, 0x0a
        /*ea72*/ 	.short	(.L_45 - .L_44)
	.align		4
.L_44:
        /*ea74*/ 	.word	index@(.nv.constant0.matmul_kernel)
        /*ea78*/ 	.short	0x0210
        /*ea7a*/ 	.short	0x0050


	//----- nvinfo : EIATTR_SW_WAR
	.align		4
.L_45:
        /*ea7c*/ 	.byte	0x04, 0x36
        /*ea7e*/ 	.short	(.L_47 - .L_46)
.L_46:
        /*ea80*/ 	.word	0x00000008
.L_47:


//--------------------- .nv.callgraph             --------------------------
	.section	.nv.callgraph,"",@"SHT_CUDA_CALLGRAPH"
	.align	4
	.sectionentsize	8
	.align		4
        /*0000*/ 	.word	0x00000000
	.align		4
        /*0004*/ 	.word	0xffffffff
	.align		4
        /*0008*/ 	.word	0x00000000
	.align		4
        /*000c*/ 	.word	0xfffffffe
	.align		4
        /*0010*/ 	.word	0x00000000
	.align		4
        /*0014*/ 	.word	0xfffffffd
	.align		4
        /*0018*/ 	.word	0x00000000
	.align		4
        /*001c*/ 	.word	0xfffffffc


//--------------------- .text.matmul_kernel       --------------------------
	.section	.text.matmul_kernel,"ax",@progbits
	.align	128
        .global         matmul_kernel
        .type           matmul_kernel,@function
        .size           matmul_kernel,(.L_x_3 - matmul_kernel)
        .other          matmul_kernel,@"STO_CUDA_ENTRY STV_DEFAULT"
matmul_kernel:
.text.matmul_kernel:
[----:B------:R-:W0:Y:S08]  /*0000*/  LDC R1, c[0x0][0x28] ;  /* 0x00000a00ff017b82 */ /* 0x000e300000000800 */
[----:B------:R-:W1:Y:S01]  /*0010*/  LDC.64 R6, c[0x0][0x228] ;  /* 0x00008a00ff067b82 */ /* 0x000e620000000a00 */
[----:B0-----:R-:W-:Y:S01]  /*0020*/  VIADD R1, R1, 0xffffe400 ;  /* 0xffffe40001017836 */ /* 0x001fe20000000000 */
[----:B------:R-:W-:Y:S01]  /*0030*/  UMOV UR6, 0x400 ;  /* 0x0000040000067882 */ /* 0x000fe20000000000 */
[----:B------:R-:W-:Y:S01]  /*0040*/  ULDC.64 UR58, c[0x0][0x208] ;  /* 0x00008200003a7ab9 */ /* 0x000fe20000000a00 */
[----:B------:R-:W-:-:S02]  /*0050*/  CS2R R156, SRZ ;  /* 0x00000000009c7805 */ /* 0x000fc4000001ff00 */
[----:B------:R-:W-:Y:S01]  /*0060*/  CS2R R158, SRZ ;  /* 0x00000000009e7805 */ /* 0x000fe2000001ff00 */
[----:B------:R0:W-:Y:S01]  /*0070*/  STL [R1+0x330], RZ ;  /* 0x000330ff01007387 */ /* 0x0001e20000100800 */
[----:B------:R-:W-:Y:S01]  /*0080*/  CS2R R148, SRZ ;  /* 0x0000000000947805 */ /* 0x000fe2000001ff00 */
[----:B------:R-:W2:Y:S01]  /*0090*/  S2UR UR4, SR_CTAID.X ;  /* 0x00000000000479c3 */ /* 0x000ea20000002500 */
[----:B------:R-:W-:Y:S01]  /*00a0*/  CS2R R150, SRZ ;  /* 0x0000000000967805 */ /* 0x000fe2000001ff00 */
[----:B------:R0:W-:Y:S01]  /*00b0*/  STL [R1+0x334], RZ ;  /* 0x000334ff01007387 */ /* 0x0001e20000100800 */
[----:B------:R-:W-:Y:S02]  /*00c0*/  CS2R R140, SRZ ;  /* 0x00000000008c7805 */ /* 0x000fe4000001ff00 */
[----:B------:R-:W-:Y:S02]  /*00d0*/  CS2R R142, SRZ ;  /* 0x00000000008e7805 */ /* 0x000fe4000001ff00 */
[----:B------:R-:W-:Y:S01]  /*00e0*/  CS2R R132, SRZ ;  /* 0x0000000000847805 */ /* 0x000fe2000001ff00 */
[----:B------:R0:W-:Y:S01]  /*00f0*/  STL [R1+0x338], RZ ;  /* 0x000338ff01007387 */ /* 0x0001e20000100800 */
[----:B------:R-:W-:Y:S01]  /*0100*/  CS2R R134, SRZ ;  /* 0x0000000000867805 */ /* 0x000fe2000001ff00 */
[----:B------:R-:W3:Y:S01]  /*0110*/  S2UR UR7, SR_CgaCtaId ;  /* 0x00000000000779c3 */ /* 0x000ee20000008800 */
[----:B------:R-:W-:Y:S01]  /*0120*/  CS2R R124, SRZ ;  /* 0x00000000007c7805 */ /* 0x000fe2000001ff00 */
[----:B------:R0:W-:Y:S01]  /*0130*/  STL [R1+0x33c], RZ ;  /* 0x00033cff01007387 */ /* 0x0001e20000100800 */
[----:B------:R-:W-:-:S02]  /*0140*/  CS2R R126, SRZ ;  /* 0x00000000007e7805 */ /* 0x000fc4000001ff00 */
[----:B------:R-:W-:Y:S02]  /*0150*/  CS2R R116, SRZ ;  /* 0x0000000000747805 */ /* 0x000fe4000001ff00 */
[----:B------:R-:W-:Y:S01]  /*0160*/  CS2R R118, SRZ ;  /* 0x0000000000767805 */ /* 0x000fe2000001ff00 */
[----:B------:R0:W-:Y:S01]  /*0170*/  STL [R1+0x360], RZ ;  /* 0x000360ff01007387 */ /* 0x0001e20000100800 */
[----:B------:R-:W-:Y:S01]  /*0180*/  CS2R R108, SRZ ;  /* 0x00000000006c7805 */ /* 0x000fe2000001ff00 */
[----:B-1----:R-:W-:Y:S01]  /*0190*/  VIADD R0, R7, 0x1ff ;  /* 0x000001ff07007836 */ /* 0x002fe20000000000 */
[----:B------:R-:W-:Y:S01]  /*01a0*/  CS2R R110, SRZ ;  /* 0x00000000006e7805 */ /* 0x000fe2000001ff00 */
[----:B------:R0:W-:Y:S01]  /*01b0*/  STL [R1+0x364], RZ ;  /* 0x000364ff01007387 */ /* 0x0001e20000100800 */
[----:B------:R-:W-:Y:S02]  /*01c0*/  CS2R R100, SRZ ;  /* 0x0000000000647805 */ /* 0x000fe4000001ff00 */
[----:B------:R-:W-:-:S02]  /*01d0*/  CS2R R102, SRZ ;  /* 0x0000000000667805 */ /* 0x000fc4000001ff00 */
[----:B------:R-:W-:Y:S01]  /*01e0*/  SHF.R.S32.HI R3, RZ, 0x1f, R0 ;  /* 0x0000001fff037819 */ /* 0x000fe20000011400 */
[----:B------:R0:W-:Y:S01]  /*01f0*/  STL [R1+0x368], RZ ;  /* 0x000368ff01007387 */ /* 0x0001e20000100800 */
[----:B------:R-:W-:Y:S02]  /*0200*/  CS2R R92, SRZ ;  /* 0x00000000005c7805 */ /* 0x000fe4000001ff00 */
[----:B--2---:R-:W-:Y:S01]  /*0210*/  I2FP.F32.U32 R5, UR4 ;  /* 0x0000000400057c45 */ /* 0x004fe20008201000 */
[----:B------:R-:W-:Y:S01]  /*0220*/  ULDC UR4, c[0x0][0x150] ;  /* 0x0000540000047ab9 */ /* 0x000fe20000000800 */
[----:B------:R-:W-:Y:S01]  /*0230*/  LEA.HI R3, R3, R0, RZ, 0x9 ;  /* 0x0000000003037211 */ /* 0x000fe200078f48ff */
[----:B------:R0:W-:Y:S01]  /*0240*/  STL [R1+0x36c], RZ ;  /* 0x00036cff01007387 */ /* 0x0001e20000100800 */
[----:B------:R-:W-:Y:S01]  /*0250*/  CS2R R94, SRZ ;  /* 0x00000000005e7805 */ /* 0x000fe2000001ff00 */
[----:B------:R-:W-:Y:S01]  /*0260*/  FMUL R5, R5, UR4 ;  /* 0x0000000405057c20 */ /* 0x000fe20008400000 */
[----:B------:R-:W-:Y:S01]  /*0270*/  SHF.R.S32.HI R3, RZ, 0x9, R3 ;  /* 0x00000009ff037819 */ /* 0x000fe20000011403 */
[----:B------:R0:W-:Y:S01]  /*0280*/  STL [R1+0x390], RZ ;  /* 0x000390ff01007387 */ /* 0x0001e20000100800 */
[----:B---3--:R-:W-:Y:S01]  /*0290*/  USHF.L.U32 UR5, UR7, 0x8, URZ ;  /* 0x0000000807057899 */ /* 0x008fe2000800063f */
[----:B------:R-:W-:-:S02]  /*02a0*/  CS2R R84, SRZ ;  /* 0x0000000000547805 */ /* 0x000fc4000001ff00 */
[----:B------:R-:W-:Y:S01]  /*02b0*/  CS2R R86, SRZ ;  /* 0x0000000000567805 */ /* 0x000fe2000001ff00 */
[----:B------:R-:W-:Y:S01]  /*02c0*/  IMAD.SHL.U32 R4, R3, 0x8, RZ ;  /* 0x0000000803047824 */ /* 0x000fe200078e00ff */
[----:B------:R0:W-:Y:S01]  /*02d0*/  STL [R1+0x394], RZ ;  /* 0x000394ff01007387 */ /* 0x0001e20000100800 */
[----:B------:R-:W1:Y:S01]  /*02e0*/  F2I.U32.TRUNC.NTZ R5, R5 ;  /* 0x0000000500057305 */ /* 0x000e62000020f000 */
[----:B------:R-:W-:Y:S01]  /*02f0*/  ULOP3.LUT UR5, UR5, 0x100, URZ, 0xc0, !UPT ;  /* 0x0000010005057892 */ /* 0x000fe2000f8ec03f */
[----:B------:R-:W-:Y:S02]  /*0300*/  CS2R R80, SRZ ;  /* 0x0000000000507805 */ /* 0x000fe4000001ff00 */
[----:B------:R-:W-:Y:S01]  /*0310*/  IABS R9, R4 ;  /* 0x0000000400097213 */ /* 0x000fe20000000000 */
[----:B------:R0:W-:Y:S01]  /*0320*/  STL [R1+0x398], RZ ;  /* 0x000398ff01007387 */ /* 0x0001e20000100800 */
[----:B------:R-:W-:Y:S02]  /*0330*/  CS2R R82, SRZ ;  /* 0x0000000000527805 */ /* 0x000fe4000001ff00 */
[----:B------:R-:W-:-:S02]  /*0340*/  CS2R R76, SRZ ;  /* 0x00000000004c7805 */ /* 0x000fc4000001ff00 */
[----:B------:R-:W-:Y:S01]  /*0350*/  CS2R R78, SRZ ;  /* 0x00000000004e7805 */ /* 0x000fe2000001ff00 */
[----:B------:R-:W2:Y:S01]  /*0360*/  I2F.RP R0, R9 ;  /* 0x0000000900007306 */ /* 0x000ea20000209400 */
[----:B------:R0:W-:Y:S01]  /*0370*/  STL [R1+0x39c], RZ ;  /* 0x00039cff01007387 */ /* 0x0001e20000100800 */
[----:B------:R-:W-:Y:S02]  /*0380*/  CS2R R72, SRZ ;  /* 0x0000000000487805 */ /* 0x000fe4000001ff00 */
[----:B------:R-:W-:Y:S02]  /*0390*/  CS2R R74, SRZ ;  /* 0x00000000004a7805 */ /* 0x000fe4000001ff00 */
[----:B------:R-:W-:Y:S01]  /*03a0*/  CS2R R68, SRZ ;  /* 0x0000000000447805 */ /* 0x000fe2000001ff00 */
[----:B------:R0:W-:Y:S01]  /*03b0*/  STL [R1+0x3c0], RZ ;  /* 0x0003c0ff01007387 */ /* 0x0001e20000100800 */
[----:B------:R-:W-:Y:S02]  /*03c0*/  CS2R R70, SRZ ;  /* 0x0000000000467805 */ /* 0x000fe4000001ff00 */
[----:B-1----:R-:W-:-:S02]  /*03d0*/  IABS R13, R5 ;  /* 0x00000005000d7213 */ /* 0x002fc40000000000 */
[----:B------:R-:W-:Y:S01]  /*03e0*/  CS2R R60, SRZ ;  /* 0x00000000003c7805 */ /* 0x000fe2000001ff00 */
[----:B------:R0:W-:Y:S01]  /*03f0*/  STL [R1+0x3c4], RZ ;  /* 0x0003c4ff01007387 */ /* 0x0001e20000100800 */
[----:B------:R-:W-:Y:S02]  /*0400*/  CS2R R62, SRZ ;  /* 0x00000000003e7805 */ /* 0x000fe4000001ff00 */
[----:B------:R-:W-:Y:S02]  /*0410*/  CS2R R44, SRZ ;  /* 0x00000000002c7805 */ /* 0x000fe4000001ff00 */
[----:B------:R-:W-:Y:S01]  /*0420*/  CS2R R46, SRZ ;  /* 0x00000000002e7805 */ /* 0x000fe2000001ff00 */
[----:B------:R0:W-:Y:S01]  /*0430*/  STL [R1+0x3c8], RZ ;  /* 0x0003c8ff01007387 */ /* 0x0001e20000100800 */
[----:B------:R-:W-:Y:S01]  /*0440*/  CS2R R40, SRZ ;  /* 0x0000000000287805 */ /* 0x000fe2000001ff00 */
[----:B--2---:R-:W1:Y:S01]  /*0450*/  MUFU.RCP R0, R0 ;  /* 0x0000000000007308 */ /* 0x004e620000001000 */
[----:B------:R-:W-:Y:S01]  /*0460*/  CS2R R42, SRZ ;  /* 0x00000000002a7805 */ /* 0x000fe2000001ff00 */
[----:B------:R0:W-:Y:S01]  /*0470*/  STL [R1+0x3cc], RZ ;  /* 0x0003ccff01007387 */ /* 0x0001e20000100800 */
[----:B------:R-:W-:-:S02]  /*0480*/  CS2R R36, SRZ ;  /* 0x0000000000247805 */ /* 0x000fc4000001ff00 */
[----:B------:R-:W-:Y:S02]  /*0490*/  CS2R R38, SRZ ;  /* 0x0000000000267805 */ /* 0x000fe4000001ff00 */
[----:B------:R-:W-:Y:S01]  /*04a0*/  CS2R R32, SRZ ;  /* 0x0000000000207805 */ /* 0x000fe2000001ff00 */
[----:B------:R0:W-:Y:S01]  /*04b0*/  STL [R1+0x3e0], RZ ;  /* 0x0003e0ff01007387 */ /* 0x0001e20000100800 */
[----:B------:R-:W-:Y:S02]  /*04c0*/  CS2R R34, SRZ ;  /* 0x0000000000227805 */ /* 0x000fe4000001ff00 */
[----:B------:R-:W-:Y:S02]  /*04d0*/  CS2R R28, SRZ ;  /* 0x00000000001c7805 */ /* 0x000fe4000001ff00 */
[----:B------:R-:W-:Y:S01]  /*04e0*/  CS2R R30, SRZ ;  /* 0x00000000001e7805 */ /* 0x000fe2000001ff00 */
[----:B------:R0:W-:Y:S01]  /*04f0*/  STL [R1+0x3e4], RZ ;  /* 0x0003e4ff01007387 */ /* 0x0001e20000100800 */
[----:B------:R-:W-:-:S02]  /*0500*/  CS2R R24, SRZ ;  /* 0x0000000000187805 */ /* 0x000fc4000001ff00 */
[----:B------:R-:W-:Y:S02]  /*0510*/  CS2R R26, SRZ ;  /* 0x00000000001a7805 */ /* 0x000fe4000001ff00 */
[----:B------:R-:W-:Y:S01]  /*0520*/  CS2R R20, SRZ ;  /* 0x0000000000147805 */ /* 0x000fe2000001ff00 */
[----:B------:R0:W-:Y:S01]  /*0530*/  STL [R1+0x3e8], RZ ;  /* 0x0003e8ff01007387 */ /* 0x0001e20000100800 */
[----:B------:R-:W-:Y:S02]  /*0540*/  CS2R R22, SRZ ;  /* 0x0000000000167805 */ /* 0x000fe4000001ff00 */
[----:B------:R-:W-:Y:S01]  /*0550*/  CS2R R16, SRZ ;  /* 0x0000000000107805 */ /* 0x000fe2000001ff00 */
[----:B-1----:R-:W-:Y:S01]  /*0560*/  VIADD R2, R0, 0xffffffe ;  /* 0x0ffffffe00027836 */ /* 0x002fe20000000000 */
[----:B------:R0:W-:Y:S01]  /*0570*/  STL [R1+0x3ec], RZ ;  /* 0x0003ecff01007387 */ /* 0x0001e20000100800 */
[----:B------:R-:W-:Y:S02]  /*0580*/  IABS R0, R4 ;  /* 0x0000000400007213 */ /* 0x000fe40000000000 */
[----:B------:R-:W-:Y:S01]  /*0590*/  CS2R R18, SRZ ;  /* 0x0000000000127805 */ /* 0x000fe2000001ff00 */
[----:B------:R1:W2:Y:S01]  /*05a0*/  F2I.FTZ.U32.TRUNC.NTZ R3, R2 ;  /* 0x0000000200037305 */ /* 0x0002a2000021f000 */
[----:B------:R0:W-:Y:S01]  /*05b0*/  STL [R1+0x5f0], RZ ;  /* 0x0005f0ff01007387 */ /* 0x0001e20000100800 */
[----:B------:R-:W-:Y:S01]  /*05c0*/  CS2R R14, SRZ ;  /* 0x00000000000e7805 */ /* 0x000fe2000001ff00 */
[----:B------:R-:W-:Y:S01]  /*05d0*/  IMAD.MOV R0, RZ, RZ, -R0 ;  /* 0x000000ffff007224 */ /* 0x000fe200078e0a00 */
[----:B------:R-:W-:Y:S01]  /*05e0*/  CS2R R88, SRZ ;  /* 0x0000000000587805 */ /* 0x000fe2000001ff00 */
[----:B------:R0:W-:Y:S01]  /*05f0*/  STL [R1+0x5f4], RZ ;  /* 0x0005f4ff01007387 */ /* 0x0001e20000100800 */
[----:B------:R-:W-:-:S02]  /*0600*/  CS2R R90, SRZ ;  /* 0x00000000005a7805 */ /* 0x000fc4000001ff00 */
[----:B------:R-:W-:Y:S02]  /*0610*/  CS2R R96, SRZ ;  /* 0x0000000000607805 */ /* 0x000fe4000001ff00 */
[----:B------:R-:W-:Y:S01]  /*0620*/  CS2R R98, SRZ ;  /* 0x0000000000627805 */ /* 0x000fe2000001ff00 */
[----:B------:R0:W-:Y:S01]  /*0630*/  STL [R1+0x5f8], RZ ;  /* 0x0005f8ff01007387 */ /* 0x0001e20000100800 */
[----:B-1----:R-:W-:Y:S01]  /*0640*/  IMAD.MOV.U32 R2, RZ, RZ, RZ ;  /* 0x000000ffff027224 */ /* 0x002fe200078e00ff */
[----:B------:R-:W-:Y:S02]  /*0650*/  CS2R R104, SRZ ;  /* 0x0000000000687805 */ /* 0x000fe4000001ff00 */
[----:B------:R-:W-:Y:S01]  /*0660*/  CS2R R106, SRZ ;  /* 0x00000000006a7805 */ /* 0x000fe2000001ff00 */
[----:B------:R0:W-:Y:S01]  /*0670*/  STL [R1+0x5fc], RZ ;  /* 0x0005fcff01007387 */ /* 0x0001e20000100800 */
[----:B------:R-:W-:Y:S01]  /*0680*/  CS2R R112, SRZ ;  /* 0x0000000000707805 */ /* 0x000fe2000001ff00 */
[--C-:B--2---:R-:W-:Y:S01]  /*0690*/  IMAD.MOV R8, RZ, RZ, -R3.reuse ;  /* 0x000000ffff087224 */ /* 0x104fe200078e0a03 */
[----:B------:R-:W-:Y:S01]  /*06a0*/  CS2R R114, SRZ ;  /* 0x0000000000727805 */ /* 0x000fe2000001ff00 */
[----:B------:R0:W-:Y:S01]  /*06b0*/  STL [R1+0x600], RZ ;  /* 0x000600ff01007387 */ /* 0x0001e20000100800 */
[----:B------:R-:W-:Y:S01]  /*06c0*/  CS2R R120, SRZ ;  /* 0x0000000000787805 */ /* 0x000fe2000001ff00 */
[----:B------:R-:W-:Y:S01]  /*06d0*/  IMAD R11, R8, R9, RZ ;  /* 0x00000009080b7224 */ /* 0x000fe200078e02ff */
[----:B------:R-:W-:Y:S01]  /*06e0*/  CS2R R122, SRZ ;  /* 0x00000000007a7805 */ /* 0x000fe2000001ff00 */
[----:B------:R0:W-:Y:S01]  /*06f0*/  STL [R1+0x604], RZ ;  /* 0x000604ff01007387 */ /* 0x0001e20000100800 */
[----:B------:R-:W-:Y:S01]  /*0700*/  CS2R R128, SRZ ;  /* 0x0000000000807805 */ /* 0x000fe2000001ff00 */
[----:B------:R-:W-:Y:S01]  /*0710*/  IMAD.HI.U32 R2, R3, R11, R2 ;  /* 0x0000000b03027227 */ /* 0x000fe200078e0002 */
[----:B------:R-:W-:Y:S01]  /*0720*/  CS2R R130, SRZ ;  /* 0x0000000000827805 */ /* 0x000fe2000001ff00 */
[----:B------:R0:W-:Y:S01]  /*0730*/  STL [R1+0x608], RZ ;  /* 0x000608ff01007387 */ /* 0x0001e20000100800 */
[----:B------:R-:W-:-:S02]  /*0740*/  CS2R R136, SRZ ;  /* 0x0000000000887805 */ /* 0x000fc4000001ff00 */
[----:B------:R-:W-:Y:S02]  /*0750*/  CS2R R138, SRZ ;  /* 0x00000000008a7805 */ /* 0x000fe4000001ff00 */
[----:B------:R-:W-:Y:S01]  /*0760*/  CS2R R144, SRZ ;  /* 0x0000000000907805 */ /* 0x000fe2000001ff00 */
[----:B------:R0:W-:Y:S01]  /*0770*/  STL [R1+0x60c], RZ ;  /* 0x00060cff01007387 */ /* 0x0001e20000100800 */
[----:B------:R-:W-:Y:S01]  /*0780*/  IMAD.HI.U32 R2, R2, R13, RZ ;  /* 0x0000000d02027227 */ /* 0x000fe200078e00ff */
[----:B------:R-:W-:Y:S02]  /*0790*/  CS2R R146, SRZ ;  /* 0x0000000000927805 */ /* 0x000fe4000001ff00 */
[----:B------:R-:W-:Y:S01]  /*07a0*/  CS2R R152, SRZ ;  /* 0x0000000000987805 */ /* 0x000fe2000001ff00 */
[----:B------:R0:W-:Y:S01]  /*07b0*/  STL [R1+0x610], RZ ;  /* 0x000610ff01007387 */ /* 0x0001e20000100800 */
[----:B------:R-:W-:Y:S01]  /*07c0*/  IMAD R0, R2, R0, R13 ;  /* 0x0000000002007224 */ /* 0x000fe200078e020d */
[----:B------:R-:W-:-:S02]  /*07d0*/  CS2R R154, SRZ ;  /* 0x00000000009a7805 */ /* 0x000fc4000001ff00 */
[----:B------:R-:W-:Y:S01]  /*07e0*/  CS2R R160, SRZ ;  /* 0x0000000000a07805 */ /* 0x000fe2000001ff00 */
[----:B------:R0:W-:Y:S01]  /*07f0*/  STL [R1+0x614], RZ ;  /* 0x000614ff01007387 */ /* 0x0001e20000100800 */
[----:B------:R-:W-:Y:S02]  /*0800*/  CS2R R162, SRZ ;  /* 0x0000000000a27805 */ /* 0x000fe4000001ff00 */
[----:B------:R-:W-:Y:S02]  /*0810*/  ISETP.GT.U32.AND P1, PT, R9, R0, PT ;  /* 0x000000000900720c */ /* 0x000fe40003f24070 */
[----:B------:R-:W-:Y:S01]  /*0820*/  CS2R R164, SRZ ;  /* 0x0000000000a47805 */ /* 0x000fe2000001ff00 */
[----:B------:R0:W-:Y:S01]  /*0830*/  STL [R1+0x618], RZ ;  /* 0x000618ff01007387 */ /* 0x0001e20000100800 */
[----:B------:R-:W-:Y:S02]  /*0840*/  CS2R R166, SRZ ;  /* 0x0000000000a67805 */ /* 0x000fe4000001ff00 */
[----:B------:R-:W-:-:S02]  /*0850*/  CS2R R168, SRZ ;  /* 0x0000000000a87805 */ /* 0x000fc4000001ff00 */
[----:B------:R-:W-:Y:S01]  /*0860*/  CS2R R170, SRZ ;  /* 0x0000000000aa7805 */ /* 0x000fe2000001ff00 */
[----:B------:R0:W-:Y:S01]  /*0870*/  STL [R1+0x61c], RZ ;  /* 0x00061cff01007387 */ /* 0x0001e20000100800 */
[----:B------:R-:W-:Y:S02]  /*0880*/  CS2R R172, SRZ ;  /* 0x0000000000ac7805 */ /* 0x000fe4000001ff00 */
[----:B------:R-:W-:Y:S02]  /*0890*/  CS2R R174, SRZ ;  /* 0x0000000000ae7805 */ /* 0x000fe4000001ff00 */
[----:B------:R-:W-:Y:S01]  /*08a0*/  CS2R R176, SRZ ;  /* 0x0000000000b07805 */ /* 0x000fe2000001ff00 */
[----:B------:R0:W-:Y:S01]  /*08b0*/  STL [R1+0x620], RZ ;  /* 0x000620ff01007387 */ /* 0x0001e20000100800 */
[----:B------:R-:W-:Y:S02]  /*08c0*/  CS2R R178, SRZ ;  /* 0x0000000000b27805 */ /* 0x000fe4000001ff00 */
[----:B------:R-:W-:Y:S01]  /*08d0*/  CS2R R180, SRZ ;  /* 0x0000000000b47805 */ /* 0x000fe2000001ff00 */
[----:B------:R-:W-:Y:S01]  /*08e0*/  @!P1 IMAD.IADD R0, R0, 0x1, -R9 ;  /* 0x0000000100009824 */ /* 0x000fe200078e0a09 */
[----:B------:R0:W-:Y:S01]  /*08f0*/  STL [R1+0x624], RZ ;  /* 0x000624ff01007387 */ /* 0x0001e20000100800 */
[----:B------:R-:W-:Y:S01]  /*0900*/  @!P1 VIADD R2, R2, 0x1 ;  /* 0x0000000102029836 */ /* 0x000fe20000000000 */
[----:B------:R-:W-:-:S02]  /*0910*/  ISETP.NE.AND P1, PT, R4, RZ, PT ;  /* 0x000000ff0400720c */ /* 0x000fc40003f25270 */
[----:B------:R-:W-:Y:S01]  /*0920*/  CS2R R182, SRZ ;  /* 0x0000000000b67805 */ /* 0x000fe2000001ff00 */
[----:B------:R0:W-:Y:S01]  /*0930*/  STL [R1+0x628], RZ ;  /* 0x000628ff01007387 */ /* 0x0001e20000100800 */
[----:B------:R-:W-:Y:S02]  /*0940*/  ISETP.GE.U32.AND P0, PT, R0, R9, PT ;  /* 0x000000090000720c */ /* 0x000fe40003f06070 */
[----:B------:R-:W-:Y:S02]  /*0950*/  CS2R R184, SRZ ;  /* 0x0000000000b87805 */ /* 0x000fe4000001ff00 */
[----:B------:R-:W-:Y:S01]  /*0960*/  LOP3.LUT R0, R5, R4, RZ, 0x3c, !PT ;  /* 0x0000000405007212 */ /* 0x000fe200078e3cff */
[----:B------:R0:W-:Y:S01]  /*0970*/  STL [R1+0x62c], RZ ;  /* 0x00062cff01007387 */ /* 0x0001e20000100800 */
[----:B------:R-:W-:Y:S02]  /*0980*/  CS2R R186, SRZ ;  /* 0x0000000000ba7805 */ /* 0x000fe4000001ff00 */
[----:B------:R-:W-:-:S02]  /*0990*/  CS2R R196, SRZ ;  /* 0x0000000000c47805 */ /* 0x000fc4000001ff00 */
[----:B------:R-:W-:Y:S01]  /*09a0*/  ISETP.GE.AND P2, PT, R0, RZ, PT ;  /* 0x000000ff0000720c */ /* 0x000fe20003f46270 */
[----:B------:R0:W-:Y:S01]  /*09b0*/  STL [R1+0x630], RZ ;  /* 0x000630ff01007387 */ /* 0x0001e20000100800 */
[----:B------:R-:W-:Y:S01]  /*09c0*/  VIADD R0, R6, 0x1ff ;  /* 0x000001ff06007836 */ /* 0x000fe20000000000 */
[----:B------:R-:W-:Y:S02]  /*09d0*/  CS2R R198, SRZ ;  /* 0x0000000000c67805 */ /* 0x000fe4000001ff00 */
[----:B------:R-:W-:Y:S01]  /*09e0*/  CS2R R200, SRZ ;  /* 0x0000000000c87805 */ /* 0x000fe2000001ff00 */
[----:B------:R0:W-:Y:S01]  /*09f0*/  STL [R1+0x634], RZ ;  /* 0x000634ff01007387 */ /* 0x0001e20000100800 */
[----:B------:R-:W-:Y:S01]  /*0a00*/  CS2R R202, SRZ ;  /* 0x0000000000ca7805 */ /* 0x000fe2000001ff00 */
[----:B------:R-:W-:Y:S01]  /*0a10*/  @P0 VIADD R2, R2, 0x1 ;  /* 0x0000000102020836 */ /* 0x000fe20000000000 */
[----:B------:R-:W-:Y:S01]  /*0a20*/  SHF.R.S32.HI R3, RZ, 0x1f, R0 ;  /* 0x0000001fff037819 */ /* 0x000fe20000011400 */
[----:B------:R0:W-:Y:S01]  /*0a30*/  STL [R1+0x638], RZ ;  /* 0x000638ff01007387 */ /* 0x0001e20000100800 */
[----:B------:R-:W-:-:S02]  /*0a40*/  CS2R R204, SRZ ;  /* 0x0000000000cc7805 */ /* 0x000fc4000001ff00 */
[----:B------:R-:W-:Y:S02]  /*0a50*/  CS2R R206, SRZ ;  /* 0x0000000000ce7805 */ /* 0x000fe4000001ff00 */
[----:B------:R-:W-:Y:S01]  /*0a60*/  LEA.HI R3, R3, R0, RZ, 0x9 ;  /* 0x0000000003037211 */ /* 0x000fe200078f48ff */
[----:B------:R0:W-:Y:S01]  /*0a70*/  STL [R1+0x63c], RZ ;  /* 0x00063cff01007387 */ /* 0x0001e20000100800 */
[----:B------:R-:W-:Y:S01]  /*0a80*/  @!P2 IMAD.MOV R2, RZ, RZ, -R2 ;  /* 0x000000ffff02a224 */ /* 0x000fe200078e0a02 */
[----:B------:R-:W-:Y:S02]  /*0a90*/  @!P1 LOP3.LUT R2, RZ, R4, RZ, 0x33, !PT ;  /* 0x00000004ff029212 */ /* 0x000fe400078e33ff */
[----:B------:R-:W-:Y:S01]  /*0aa0*/  CS2R R208, SRZ ;  /* 0x0000000000d07805 */ /* 0x000fe2000001ff00 */
[----:B------:R0:W-:Y:S01]  /*0ab0*/  STL [R1+0x640], RZ ;  /* 0x000640ff01007387 */ /* 0x0001e20000100800 */
[----:B------:R-:W-:Y:S02]  /*0ac0*/  CS2R R210, SRZ ;  /* 0x0000000000d27805 */ /* 0x000fe4000001ff00 */
[----:B------:R-:W-:Y:S01]  /*0ad0*/  CS2R R212, SRZ ;  /* 0x0000000000d47805 */ /* 0x000fe2000001ff00 */
[----:B------:R-:W-:Y:S01]  /*0ae0*/  IMAD.SHL.U32 R8, R2, 0x8, RZ ;  /* 0x0000000802087824 */ /* 0x000fe200078e00ff */
[----:B------:R0:W-:Y:S01]  /*0af0*/  STL [R1+0x644], RZ ;  /* 0x000644ff01007387 */ /* 0x0001e20000100800 */
[----:B------:R-:W-:Y:S01]  /*0b00*/  IMAD.MOV R2, RZ, RZ, -R2 ;  /* 0x000000ffff027224 */ /* 0x000fe200078e0a02 */
[----:B------:R-:W-:-:S02]  /*0b10*/  CS2R R214, SRZ ;  /* 0x0000000000d67805 */ /* 0x000fc4000001ff00 */
[----:B------:R-:W-:Y:S01]  /*0b20*/  CS2R R216, SRZ ;  /* 0x0000000000d87805 */ /* 0x000fe2000001ff00 */
[----:B------:R0:W-:Y:S01]  /*0b30*/  STL [R1+0x648], RZ ;  /* 0x000648ff01007387 */ /* 0x0001e20000100800 */
[----:B------:R-:W-:Y:S01]  /*0b40*/  LEA.HI.SX32 R3, R3, -R8, 0x17 ;  /* 0x8000000803037211 */ /* 0x000fe200078fbaff */
[----:B------:R-:W-:Y:S01]  /*0b50*/  IMAD R10, R4, R2, R5 ;  /* 0x00000002040a7224 */ /* 0x000fe200078e0205 */
[----:B------:R-:W-:Y:S01]  /*0b60*/  CS2R R218, SRZ ;  /* 0x0000000000da7805 */ /* 0x000fe2000001ff00 */
[----:B------:R0:W-:Y:S01]  /*0b70*/  STL [R1+0x64c], RZ ;  /* 0x00064cff01007387 */ /* 0x0001e20000100800 */
[----:B------:R-:W-:Y:S02]  /*0b80*/  VIMNMX R11, R3, 0x8, PT ;  /* 0x00000008030b7848 */ /* 0x000fe40003fe0100 */
[----:B------:R-:W-:Y:S02]  /*0b90*/  CS2R R220, SRZ ;  /* 0x0000000000dc7805 */ /* 0x000fe4000001ff00 */
[----:B------:R-:W-:Y:S01]  /*0ba0*/  IABS R4, R10 ;  /* 0x0000000a00047213 */ /* 0x000fe20000000000 */
[----:B------:R0:W-:Y:S01]  /*0bb0*/  STL [R1+0x650], RZ ;  /* 0x000650ff01007387 */ /* 0x0001e20000100800 */
[----:B------:R-:W-:-:S02]  /*0bc0*/  IABS R9, R11 ;  /* 0x0000000b00097213 */ /* 0x000fc40000000000 */
[----:B------:R-:W-:Y:S02]  /*0bd0*/  CS2R R222, SRZ ;  /* 0x0000000000de7805 */ /* 0x000fe4000001ff00 */
[----:B------:R-:W-:Y:S01]  /*0be0*/  CS2R R224, SRZ ;  /* 0x0000000000e07805 */ /* 0x000fe2000001ff00 */
[----:B------:R0:W-:Y:S01]  /*0bf0*/  STL [R1+0x654], RZ ;  /* 0x000654ff01007387 */ /* 0x0001e20000100800 */
[----:B------:R-:W1:Y:S01]  /*0c00*/  I2F.RP R0, R9 ;  /* 0x0000000900007306 */ /* 0x000e620000209400 */
[----:B------:R-:W-:Y:S02]  /*0c10*/  CS2R R226, SRZ ;  /* 0x0000000000e27805 */ /* 0x000fe4000001ff00 */
        /* <DEDUP_REMOVED lines=11> */
[----:B------:R-:W-:-:S02]  /*0cd0*/  CS2R R244, SRZ ;  /* 0x0000000000f47805 */ /* 0x000fc4000001ff00 */
[----:B------:R-:W-:Y:S01]  /*0ce0*/  CS2R R246, SRZ ;  /* 0x0000000000f67805 */ /* 0x000fe2000001ff00 */
[----:B------:R0:W-:Y:S01]  /*0cf0*/  STL [R1+0x664], RZ ;  /* 0x000664ff01007387 */ /* 0x0001e20000100800 */
[----:B-1----:R-:W1:Y:S01]  /*0d00*/  MUFU.RCP R0, R0 ;  /* 0x0000000000007308 */ /* 0x002e620000001000 */
[----:B------:R-:W-:Y:S02]  /*0d10*/  CS2R R248, SRZ ;  /* 0x0000000000f87805 */ /* 0x000fe4000001ff00 */
[----:B------:R-:W-:Y:S01]  /*0d20*/  CS2R R250, SRZ ;  /* 0x0000000000fa7805 */ /* 0x000fe2000001ff00 */
[----:B------:R0:W-:Y:S04]  /*0d30*/  STL [R1+0x668], RZ ;  /* 0x000668ff01007387 */ /* 0x0001e80000100800 */
[----:B------:R0:W-:Y:S04]  /*0d40*/  STL [R1+0x66c], RZ ;  /* 0x00066cff01007387 */ /* 0x0001e80000100800 */
[----:B------:R0:W-:Y:S04]  /*0d50*/  STL [R1+0x670], RZ ;  /* 0x000670ff01007387 */ /* 0x0001e80000100800 */
[----:B------:R0:W-:Y:S01]  /*0d60*/  STL [R1+0x674], RZ ;  /* 0x000674ff01007387 */ /* 0x0001e20000100800 */
[----:B-1----:R-:W-:-:S03]  /*0d70*/  VIADD R3, R0, 0xffffffe ;  /* 0x0ffffffe00037836 */ /* 0x002fc60000000000 */
[----:B------:R0:W-:Y:S04]  /*0d80*/  STL [R1+0x678], RZ ;  /* 0x000678ff01007387 */ /* 0x0001e80000100800 */
[----:B------:R0:W-:Y:S01]  /*0d90*/  STL [R1+0x67c], RZ ;  /* 0x00067cff01007387 */ /* 0x0001e20000100800 */
[----:B------:R-:W1:Y:S03]  /*0da0*/  F2I.FTZ.U32.TRUNC.NTZ R3, R3 ;  /* 0x0000000300037305 */ /* 0x000e66000021f000 */
[----:B------:R0:W-:Y:S04]  /*0db0*/  STL [R1+0x680], RZ ;  /* 0x000680ff01007387 */ /* 0x0001e80000100800 */
[----:B------:R0:W-:Y:S04]  /*0dc0*/  STL [R1+0x684], RZ ;  /* 0x000684ff01007387 */ /* 0x0001e80000100800 */
[----:B------:R0:W-:Y:S04]  /*0dd0*/  STL [R1+0x688], RZ ;  /* 0x000688ff01007387 */ /* 0x0001e80000100800 */
[----:B------:R0:W-:Y:S01]  /*0de0*/  STL [R1+0x68c], RZ ;  /* 0x00068cff01007387 */ /* 0x0001e20000100800 */
[----:B-1----:R-:W-:-:S03]  /*0df0*/  IMAD.MOV R12, RZ, RZ, -R3 ;  /* 0x000000ffff0c7224 */ /* 0x002fc600078e0a03 */
[----:B------:R0:W-:Y:S01]  /*0e00*/  STL [R1+0x690], RZ ;  /* 0x000690ff01007387 */ /* 0x0001e20000100800 */
[----:B------:R-:W-:Y:S01]  /*0e10*/  IMAD.MOV.U32 R2, RZ, RZ, R12 ;  /* 0x000000ffff027224 */ /* 0x000fe200078e000c */
[----:B------:R-:W-:Y:S02]  /*0e20*/  IABS R12, R11 ;  /* 0x0000000b000c7213 */ /* 0x000fe40000000000 */
[----:B------:R0:W-:Y:S01]  /*0e30*/  STL [R1+0x694], RZ ;  /* 0x000694ff01007387 */ /* 0x0001e20000100800 */
[----:B------:R-:W-:Y:S02]  /*0e40*/  IMAD R5, R2, R9, RZ ;  /* 0x0000000902057224 */ /* 0x000fe400078e02ff */
[----:B------:R-:W-:Y:S01]  /*0e50*/  IMAD.MOV.U32 R2, RZ, RZ, RZ ;  /* 0x000000ffff027224 */ /* 0x000fe200078e00ff */
[----:B------:R0:W-:Y:S01]  /*0e60*/  STL [R1+0x698], RZ ;  /* 0x000698ff01007387 */ /* 0x0001e20000100800 */
[----:B------:R-:W-:Y:S01]  /*0e70*/  IMAD.MOV R0, RZ, RZ, -R12 ;  /* 0x000000ffff007224 */ /* 0x000fe200078e0a0c */
[----:B------:R-:W-:Y:S01]  /*0e80*/  CS2R R12, SRZ ;  /* 0x00000000000c7805 */ /* 0x000fe2000001ff00 */
[----:B------:R-:W-:Y:S01]  /*0e90*/  IMAD.HI.U32 R2, R3, R5, R2 ;  /* 0x0000000503027227 */ /* 0x000fe200078e0002 */
[----:B------:R0:W-:Y:S04]  /*0ea0*/  STL [R1+0x69c], RZ ;  /* 0x00069cff01007387 */ /* 0x0001e80000100800 */
[----:B------:R0:W-:Y:S01]  /*0eb0*/  STL [R1+0x6a0], RZ ;  /* 0x0006a0ff01007387 */ /* 0x0001e20000100800 */
[----:B------:R-:W-:-:S03]  /*0ec0*/  IMAD.HI.U32 R3, R2, R4, RZ ;  /* 0x0000000402037227 */ /* 0x000fc600078e00ff */
[----:B------:R0:W-:Y:S01]  /*0ed0*/  STL [R1+0x6a4], RZ ;  /* 0x0006a4ff01007387 */ /* 0x0001e20000100800 */
[----:B------:R-:W-:-:S03]  /*0ee0*/  IMAD R0, R3, R0, R4 ;  /* 0x0000000003007224 */ /* 0x000fc600078e0204 */
[----:B------:R0:W-:Y:S02]  /*0ef0*/  STL [R1+0x6a8], RZ ;  /* 0x0006a8ff01007387 */ /* 0x0001e40000100800 */
[----:B------:R-:W-:Y:S02]  /*0f00*/  ISETP.GT.U32.AND P1, PT, R9, R0, PT ;  /* 0x000000000900720c */ /* 0x000fe40003f24070 */
[----:B------:R0:W-:Y:S04]  /*0f10*/  STL [R1+0x6ac], RZ ;  /* 0x0006acff01007387 */ /* 0x0001e80000100800 */
[----:B------:R0:W-:Y:S04]  /*0f20*/  STL [R1+0x6b0], RZ ;  /* 0x0006b0ff01007387 */ /* 0x0001e80000100800 */
[----:B------:R0:W-:Y:S03]  /*0f30*/  STL [R1+0x6b4], RZ ;  /* 0x0006b4ff01007387 */ /* 0x0001e60000100800 */
[----:B------:R-:W-:Y:S01]  /*0f40*/  @!P1 IMAD.IADD R0, R0, 0x1, -R9 ;  /* 0x0000000100009824 */ /* 0x000fe200078e0a09 */
[----:B------:R0:W-:Y:S01]  /*0f50*/  STL [R1+0x6b8], RZ ;  /* 0x0006b8ff01007387 */ /* 0x0001e20000100800 */
[----:B------:R-:W-:Y:S01]  /*0f60*/  @!P1 VIADD R3, R3, 0x1 ;  /* 0x0000000103039836 */ /* 0x000fe20000000000 */
[----:B------:R-:W-:-:S02]  /*0f70*/  ISETP.NE.AND P1, PT, R11, RZ, PT ;  /* 0x000000ff0b00720c */ /* 0x000fc40003f25270 */
[----:B------:R0:W-:Y:S01]  /*0f80*/  STL [R1+0x6bc], RZ ;  /* 0x0006bcff01007387 */ /* 0x0001e20000100800 */
[----:B------:R-:W-:Y:S02]  /*0f90*/  ISETP.GE.U32.AND P0, PT, R0, R9, PT ;  /* 0x000000090000720c */ /* 0x000fe40003f06070 */
[----:B------:R-:W-:Y:S01]  /*0fa0*/  LOP3.LUT R0, R10, R11, RZ, 0x3c, !PT ;  /* 0x0000000b0a007212 */ /* 0x000fe200078e3cff */
[----:B------:R0:W-:Y:S03]  /*0fb0*/  STL [R1+0x6c0], RZ ;  /* 0x0006c0ff01007387 */ /* 0x0001e60000100800 */
[----:B------:R-:W-:Y:S01]  /*0fc0*/  ISETP.GE.AND P2, PT, R0, RZ, PT ;  /* 0x000000ff0000720c */ /* 0x000fe20003f46270 */
[----:B------:R0:W-:Y:S04]  /*0fd0*/  STL [R1+0x6c4], RZ ;  /* 0x0006c4ff01007387 */ /* 0x0001e80000100800 */
[----:B------:R0:W-:Y:S02]  /*0fe0*/  STL [R1+0x6c8], RZ ;  /* 0x0006c8ff01007387 */ /* 0x0001e40000100800 */
[----:B------:R-:W-:-:S02]  /*0ff0*/  @P0 VIADD R3, R3, 0x1 ;  /* 0x0000000103030836 */ /* 0x000fc40000000000 */
[----:B------:R0:W-:Y:S04]  /*1000*/  STL [R1+0x6cc], RZ ;  /* 0x0006ccff01007387 */ /* 0x0001e80000100800 */
[----:B------:R0:W-:Y:S01]  /*1010*/  STL [R1+0x6d0], RZ ;  /* 0x0006d0ff01007387 */ /* 0x0001e20000100800 */
[----:B------:R-:W-:Y:S01]  /*1020*/  @!P2 IMAD.MOV R3, RZ, RZ, -R3 ;  /* 0x000000ffff03a224 */ /* 0x000fe200078e0a03 */
[----:B------:R-:W-:Y:S02]  /*1030*/  @!P1 LOP3.LUT R3, RZ, R11, RZ, 0x33, !PT ;  /* 0x0000000bff039212 */ /* 0x000fe400078e33ff */
[----:B------:R0:W-:Y:S03]  /*1040*/  STL [R1+0x6d4], RZ ;  /* 0x0006d4ff01007387 */ /* 0x0001e60000100800 */
[----:B------:R-:W-:Y:S01]  /*1050*/  IMAD.MOV R0, RZ, RZ, -R3 ;  /* 0x000000ffff007224 */ /* 0x000fe200078e0a03 */
[----:B------:R0:W-:Y:S01]  /*1060*/  STL [R1+0x6d8], RZ ;  /* 0x0006d8ff01007387 */ /* 0x0001e20000100800 */
[----:B------:R-:W-:-:S02]  /*1070*/  IMAD.SHL.U32 R3, R3, 0x200, RZ ;  /* 0x0000020003037824 */ /* 0x000fc400078e00ff */
[----:B------:R-:W-:Y:S01]  /*1080*/  IMAD R0, R11, R0, R10 ;  /* 0x000000000b007224 */ /* 0x000fe200078e020a */
[----:B------:R0:W-:Y:S01]  /*1090*/  STL [R1+0x6dc], RZ ;  /* 0x0006dcff01007387 */ /* 0x0001e20000100800 */
[----:B------:R-:W-:Y:S02]  /*10a0*/  CS2R R10, SRZ ;  /* 0x00000000000a7805 */ /* 0x000fe4000001ff00 */
[----:B------:R-:W-:Y:S01]  /*10b0*/  IMAD.IADD R0, R8, 0x1, R0 ;  /* 0x0000000108007824 */ /* 0x000fe200078e0200 */
[----:B------:R0:W-:Y:S01]  /*10c0*/  STL [R1+0x6e0], RZ ;  /* 0x0006e0ff01007387 */ /* 0x0001e20000100800 */
[----:B------:R-:W-:-:S03]  /*10d0*/  CS2R R8, SRZ ;  /* 0x0000000000087805 */ /* 0x000fc6000001ff00 */
[----:B------:R0:W-:Y:S01]  /*10e0*/  STL [R1+0x6e4], RZ ;  /* 0x0006e4ff01007387 */ /* 0x0001e20000100800 */
[----:B------:R-:W-:Y:S02]  /*10f0*/  R2UR UR4, R0 ;  /* 0x00000000000472ca */ /* 0x000fe400000e0000 */
[----:B------:R-:W1:Y:S01]  /*1100*/  LDC R0, c[0x0][0x230] ;  /* 0x00008c00ff007b82 */ /* 0x000e620000000800 */
[----:B------:R0:W-:Y:S04]  /*1110*/  STL [R1+0x6e8], RZ ;  /* 0x0006e8ff01007387 */ /* 0x0001e80000100800 */
[----:B------:R0:W-:Y:S04]  /*1120*/  STL [R1+0x6ec], RZ ;  /* 0x0006ecff01007387 */ /* 0x0001e80000100800 */
[----:B------:R0:W-:Y:S02]  /*1130*/  STL [R1+0x6f0], RZ ;  /* 0x0006f0ff01007387 */ /* 0x0001e40000100800 */
[----:B------:R-:W-:-:S02]  /*1140*/  ULEA UR5, UR4, UR5, 0x9 ;  /* 0x0000000504057291 */ /* 0x000fc4000f8e483f */
[----:B------:R0:W-:Y:S01]  /*1150*/  STL [R1+0x6f4], RZ ;  /* 0x0006f4ff01007387 */ /* 0x0001e20000100800 */
[----:B------:R-:W-:-:S03]  /*1160*/  ULEA UR4, UR7, UR6, 0x18 ;  /* 0x0000000607047291 */ /* 0x000fc6000f8ec03f */
[----:B------:R0:W-:Y:S04]  /*1170*/  STL [R1+0x6f8], RZ ;  /* 0x0006f8ff01007387 */ /* 0x0001e80000100800 */
[----:B------:R0:W-:Y:S01]  /*1180*/  STL [R1+0x6fc], RZ ;  /* 0x0006fcff01007387 */ /* 0x0001e20000100800 */
[----:B-1----:R-:W-:-:S03]  /*1190*/  VIADD R0, R0, 0x1f ;  /* 0x0000001f00007836 */ /* 0x002fc60000000000 */
[----:B------:R0:W-:Y:S04]  /*11a0*/  STL [R1+0x700], RZ ;  /* 0x000700ff01007387 */ /* 0x0001e80000100800 */
[----:B------:R0:W-:Y:S01]  /*11b0*/  STL [R1+0x704], RZ ;  /* 0x000704ff01007387 */ /* 0x0001e20000100800 */
[----:B------:R-:W-:-:S03]  /*11c0*/  ISETP.GE.AND P0, PT, R0, 0x20, PT ;  /* 0x000000200000780c */ /* 0x000fc60003f06270 */
[----:B------:R0:W-:Y:S04]  /*11d0*/  STL [R1+0x708], RZ ;  /* 0x000708ff01007387 */ /* 0x0001e80000100800 */
        /* <DEDUP_REMOVED lines=178> */
[----:B------:R0:W-:Y:S01]  /*1d00*/  STL [R1+0xec4], RZ ;  /* 0x000ec4ff01007387 */ /* 0x0001e20000100800 */
[----:B------:R-:W1:Y:S03]  /*1d10*/  S2R R2, SR_TID.X ;  /* 0x0000000000027919 */ /* 0x000e660000002100 */
        /* <DEDUP_REMOVED lines=8> */
[----:B-1----:R-:W-:-:S03]  /*1da0*/  LOP3.LUT R4, R2, 0x7f, RZ, 0xc0, !PT ;  /* 0x0000007f02047812 */ /* 0x002fc600078ec0ff */
[----:B------:R0:W-:Y:S02]  /*1db0*/  STL [R1+0xee8], RZ ;  /* 0x000ee8ff01007387 */ /* 0x0001e40000100800 */
[----:B------:R-:W-:Y:S02]  /*1dc0*/  VIADD R4, R4, UR5 ;  /* 0x0000000504047c36 */ /* 0x000fe40008000000 */
[----:B------:R0:W-:Y:S02]  /*1dd0*/  STL [R1+0xeec], RZ ;  /* 0x000eecff01007387 */ /* 0x0001e40000100800 */
[----:B------:R-:W-:Y:S02]  /*1de0*/  VIADD R5, R4, 0x80 ;  /* 0x0000008004057836 */ /* 0x000fe40000000000 */
        /* <DEDUP_REMOVED lines=12> */
[----:B------:R-:W-:Y:S05]  /*1eb0*/  @!P0 BRA `(.L_x_0) ;  /* 0x0000025c00288947 */ /* 0x000fea0003800000 */
[----:B------:R-:W-:Y:S01]  /*1ec0*/  IABS R11, R7 ;  /* 0x00000007000b7213 */ /* 0x000fe20000000000 */
[----:B------:R-:W-:Y:S01]  /*1ed0*/  ULDC UR8, c[0x0][0x23c] ;  /* 0x00008f0000087ab9 */ /* 0x000fe20000000800 */
[----:B------:R-:W-:Y:S01]  /*1ee0*/  IABS R16, R6 ;  /* 0x0000000600107213 */ /* 0x000fe20000000000 */
[----:B------:R-:W-:Y:S01]  /*1ef0*/  ULDC UR5, c[0x0][0x234] ;  /* 0x00008d0000057ab9 */ /* 0x000fe20000000800 */
[----:B------:R-:W1:Y:S01]  /*1f00*/  I2F.RP R10, R11 ;  /* 0x0000000b000a7306 */ /* 0x000e620000209400 */
[----:B------:R-:W-:Y:S01]  /*1f10*/  SHF.R.U32.HI R12, RZ, 0x5, R2 ;  /* 0x00000005ff0c7819 */ /* 0x000fe20000011602 */
[----:B------:R-:W-:Y:S01]  /*1f20*/  ULDC.64 UR6, c[0x0][0x218] ;  /* 0x0000860000067ab9 */ /* 0x000fe20000000a00 */
[----:B------:R-:W-:Y:S01]  /*1f30*/  SHF.R.S32.HI R77, RZ, 0x1f, R0 ;  /* 0x0000001fff4d7819 */ /* 0x000fe20000011400 */
[----:B------:R-:W-:Y:S01]  /*1f40*/  ULDC.64 UR10, c[0x0][0x210] ;  /* 0x00008400000a7ab9 */ /* 0x000fe20000000a00 */
[----:B------:R-:W-:Y:S01]  /*1f50*/  SGXT.U32 R12, R12, 0x2 ;  /* 0x000000020c0c781a */ /* 0x000fe20000000000 */
[----:B------:R-:W-:Y:S01]  /*1f60*/  USHF.R.U32.HI UR34, URZ, 0x4, UR4 ;  /* 0x000000043f227899 */ /* 0x000fe20008011604 */
[----:B------:R-:W-:Y:S01]  /*1f70*/  LEA.HI R77, R77, R0, RZ, 0x5 ;  /* 0x000000004d4d7211 */ /* 0x000fe200078f28ff */
[----:B------:R-:W2:Y:S01]  /*1f80*/  I2F.RP R13, R16 ;  /* 0x00000010000d7306 */ /* 0x000ea20000209400 */
[----:B------:R-:W-:Y:S01]  /*1f90*/  LOP3.LUT R12, R3, R12, RZ, 0xfc, !PT ;  /* 0x0000000c030c7212 */ /* 0x000fe200078efcff */
[----:B------:R-:W-:Y:S01]  /*1fa0*/  USGXT.U32 UR34, UR34, 0xe ;  /* 0x0000000e2222789a */ /* 0x000fe20008000000 */
[----:B------:R-:W-:Y:S01]  /*1fb0*/  LOP3.LUT R51, R2, 0x1f, RZ, 0xc0, !PT ;  /* 0x0000001f02337812 */ /* 0x000fe200078ec0ff */
[----:B------:R-:W-:Y:S01]  /*1fc0*/  UMOV UR35, 0x80000020 ;  /* 0x8000002000237882 */ /* 0x000fe20000000000 */
[----:B------:R-:W-:Y:S01]  /*1fd0*/  IABS R138, R12 ;  /* 0x0000000c008a7213 */ /* 0x000fe20000000000 */
[----:B------:R-:W-:Y:S01]  /*1fe0*/  UMOV UR33, 0x40000040 ;  /* 0x4000004000217882 */ /* 0x000fe20000000000 */
[C---:B------:R-:W-:Y:S01]  /*1ff0*/  LOP3.LUT R19, R12.reuse, 0x1e8, RZ, 0xfc, !PT ;  /* 0x000001e80c137812 */ /* 0x040fe200078efcff */
[----:B-1----:R-:W1:Y:S01]  /*2000*/  MUFU.RCP R10, R10 ;  /* 0x0000000a000a7308 */ /* 0x002e620000001000 */
[----:B------:R-:W-:-:S02]  /*2010*/  LOP3.LUT R20, R12, 0x68, RZ, 0xfc, !PT ;  /* 0x000000680c147812 */ /* 0x000fc400078efcff */
[----:B------:R-:W-:Y:S02]  /*2020*/  IABS R38, R19 ;  /* 0x0000001300267213 */ /* 0x000fe40000000000 */
[----:B------:R-:W-:Y:S02]  /*2030*/  IABS R37, R20 ;  /* 0x0000001400257213 */ /* 0x000fe40000000000 */
[C---:B------:R-:W-:Y:S01]  /*2040*/  LOP3.LUT R27, R12.reuse, 0x30, RZ, 0xfc, !PT ;  /* 0x000000300c1b7812 */ /* 0x040fe200078efcff */
[----:B--2---:R-:W2:Y:S01]  /*2050*/  MUFU.RCP R13, R13 ;  /* 0x0000000d000d7308 */ /* 0x004ea20000001000 */
[----:B------:R-:W-:Y:S02]  /*2060*/  LOP3.LUT R29, R12, 0x2c, RZ, 0xfc, !PT ;  /* 0x0000002c0c1d7812 */ /* 0x000fe400078efcff */
[----:B------:R-:W-:Y:S02]  /*2070*/  IABS R23, R27 ;  /* 0x0000001b00177213 */ /* 0x000fe40000000000 */
[----:B------:R-:W-:-:S02]  /*2080*/  IABS R25, R29 ;  /* 0x0000001d00197213 */ /* 0x000fc40000000000 */
[----:B------:R-:W-:Y:S01]  /*2090*/  LOP3.LUT R31, R12, 0x28, RZ, 0xfc, !PT ;  /* 0x000000280c1f7812 */ /* 0x000fe200078efcff */
[----:B-1----:R-:W-:Y:S01]  /*20a0*/  VIADD R8, R10, 0xffffffe ;  /* 0x0ffffffe0a087836 */ /* 0x002fe20000000000 */
[C---:B------:R-:W-:Y:S02]  /*20b0*/  LOP3.LUT R41, R12.reuse, 0x18, RZ, 0xfc, !PT ;  /* 0x000000180c297812 */ /* 0x040fe400078efcff */
[----:B------:R-:W-:Y:S01]  /*20c0*/  IABS R154, R31 ;  /* 0x0000001f009a7213 */ /* 0x000fe20000000000 */
[----:B------:R1:W3:Y:S01]  /*20d0*/  F2I.FTZ.U32.TRUNC.NTZ R9, R8 ;  /* 0x0000000800097305 */ /* 0x0002e2000021f000 */
[----:B------:R-:W-:Y:S02]  /*20e0*/  IABS R140, R41 ;  /* 0x00000029008c7213 */ /* 0x000fe40000000000 */
[C---:B------:R-:W-:Y:S01]  /*20f0*/  LOP3.LUT R43, R12.reuse, 0x14, RZ, 0xfc, !PT ;  /* 0x000000140c2b7812 */ /* 0x040fe200078efcff */
[----:B--2---:R-:W-:Y:S01]  /*2100*/  VIADD R14, R13, 0xffffffe ;  /* 0x0ffffffe0d0e7836 */ /* 0x004fe20000000000 */
[----:B------:R-:W-:-:S02]  /*2110*/  LOP3.LUT R47, R12, 0xc, RZ, 0xfc, !PT ;  /* 0x0000000c0c2f7812 */ /* 0x000fc400078efcff */
[----:B------:R-:W-:Y:S01]  /*2120*/  IABS R150, R43 ;  /* 0x0000002b00967213 */ /* 0x000fe20000000000 */
[----:B------:R2:W4:Y:S01]  /*2130*/  F2I.FTZ.U32.TRUNC.NTZ R15, R14 ;  /* 0x0000000e000f7305 */ /* 0x000522000021f000 */
[----:B-1----:R-:W-:Y:S01]  /*2140*/  IMAD.MOV.U32 R8, RZ, RZ, RZ ;  /* 0x000000ffff087224 */ /* 0x002fe200078e00ff */
[----:B------:R-:W-:Y:S02]  /*2150*/  IABS R142, R47 ;  /* 0x0000002f008e7213 */ /* 0x000fe40000000000 */
[C---:B------:R-:W-:Y:S02]  /*2160*/  LOP3.LUT R49, R12.reuse, 0x8, RZ, 0xfc, !PT ;  /* 0x000000080c317812 */ /* 0x040fe400078efcff */
[----:B------:R-:W-:Y:S01]  /*2170*/  LOP3.LUT R45, R12, 0x10, RZ, 0xfc, !PT ;  /* 0x000000100c2d7812 */ /* 0x000fe200078efcff */
[----:B---3--:R-:W-:Y:S01]  /*2180*/  IMAD.MOV R18, RZ, RZ, -R9 ;  /* 0x000000ffff127224 */ /* 0x008fe200078e0a09 */
[----:B------:R-:W-:Y:S01]  /*2190*/  IABS R36, R49 ;  /* 0x0000003100247213 */ /* 0x000fe20000000000 */
[----:B--2---:R-:W-:Y:S01]  /*21a0*/  IMAD.MOV.U32 R14, RZ, RZ, RZ ;  /* 0x000000ffff0e7224 */ /* 0x004fe200078e00ff */
[----:B------:R-:W-:Y:S01]  /*21b0*/  IABS R146, R45 ;  /* 0x0000002d00927213 */ /* 0x000fe20000000000 */
[----:B------:R-:W-:Y:S01]  /*21c0*/  IMAD R13, R18, R11, RZ ;  /* 0x0000000b120d7224 */ /* 0x000fe200078e02ff */
[----:B------:R-:W-:Y:S01]  /*21d0*/  SHF.R.S32.HI R76, RZ, 0x6, R2 ;  /* 0x00000006ff4c7819 */ /* 0x000fe20000011402 */
[----:B----4-:R-:W-:-:S03]  /*21e0*/  IMAD.MOV R17, RZ, RZ, -R15 ;  /* 0x000000ffff117224 */ /* 0x010fc600078e0a0f */
[----:B------:R-:W-:Y:S01]  /*21f0*/  SGXT R76, R76, 0x1 ;  /* 0x000000014c4c781a */ /* 0x000fe20000000200 */
[----:B------:R-:W-:Y:S01]  /*2200*/  IMAD.HI.U32 R10, R9, R13, R8 ;  /* 0x0000000d090a7227 */ /* 0x000fe200078e0008 */
[----:B------:R-:W-:Y:S02]  /*2210*/  IABS R8, R5 ;  /* 0x0000000500087213 */ /* 0x000fe40000000000 */
[----:B------:R-:W-:Y:S01]  /*2220*/  LEA.HI R13, R2, R3, RZ, 0x1b ;  /* 0x00000003020d7211 */ /* 0x000fe200078fd8ff */
[----:B------:R-:W-:-:S04]  /*2230*/  IMAD R17, R17, R16, RZ ;  /* 0x0000001011117224 */ /* 0x000fc800078e02ff */
[----:B------:R-:W-:Y:S01]  /*2240*/  IMAD.HI.U32 R14, R15, R17, R14 ;  /* 0x000000110f0e7227 */ /* 0x000fe200078e000e */
[----:B------:R-:W-:-:S03]  /*2250*/  IABS R17, R4 ;  /* 0x0000000400117213 */ /* 0x000fc60000000000 */
[----:B------:R-:W-:Y:S02]  /*2260*/  IMAD.MOV.U32 R15, RZ, RZ, R8 ;  /* 0x000000ffff0f7224 */ /* 0x000fe400078e0008 */
[----:B------:R-:W-:-:S04]  /*2270*/  IMAD.HI.U32 R8, R10, R138, RZ ;  /* 0x0000008a0a087227 */ /* 0x000fc800078e00ff */
[----:B------:R-:W-:-:S04]  /*2280*/  IMAD.HI.U32 R9, R14, R15, RZ ;  /* 0x0000000f0e097227 */ /* 0x000fc800078e00ff */
[----:B------:R-:W-:Y:S02]  /*2290*/  IMAD.MOV R8, RZ, RZ, -R8 ;  /* 0x000000ffff087224 */ /* 0x000fe400078e0a08 */
[----:B------:R-:W-:-:S04]  /*22a0*/  IMAD.HI.U32 R14, R14, R17, RZ ;  /* 0x000000110e0e7227 */ /* 0x000fc800078e00ff */
[----:B------:R-:W-:Y:S02]  /*22b0*/  IMAD.MOV R9, RZ, RZ, -R9 ;  /* 0x000000ffff097224 */ /* 0x000fe400078e0a09 */
[C---:B------:R-:W-:Y:S01]  /*22c0*/  IMAD R138, R11.reuse, R8, R138 ;  /* 0x000000080b8a7224 */ /* 0x040fe200078e028a */
[----:B------:R-:W-:Y:S01]  /*22d0*/  LOP3.LUT R8, R12, 0x1f8, RZ, 0xfc, !PT ;  /* 0x000001f80c087812 */ /* 0x000fe200078efcff */
[----:B------:R-:W-:Y:S02]  /*22e0*/  IMAD.MOV R0, RZ, RZ, -R14 ;  /* 0x000000ffff007224 */ /* 0x000fe400078e0a0e */
[C---:B------:R-:W-:Y:S01]  /*22f0*/  IMAD R14, R16.reuse, R9, R15 ;  /* 0x00000009100e7224 */ /* 0x040fe200078e020f */
[----:B------:R-:W-:Y:S01]  /*2300*/  ISETP.GT.U32.AND P0, PT, R11, R138, PT ;  /* 0x0000008a0b00720c */ /* 0x000fe20003f04070 */
[----:B------:R-:W-:Y:S01]  /*2310*/  VIADD R18, R13, 0x1fc ;  /* 0x000001fc0d127836 */ /* 0x000fe20000000000 */
[----:B------:R-:W-:Y:S01]  /*2320*/  IABS R250, R8 ;  /* 0x0000000800fa7213 */ /* 0x000fe20000000000 */
[C---:B------:R-:W-:Y:S01]  /*2330*/  IMAD R15, R16.reuse, R0, R17 ;  /* 0x00000000100f7224 */ /* 0x040fe200078e0211 */
[----:B------:R-:W-:-:S02]  /*2340*/  ISETP.GT.U32.AND P3, PT, R16, R14, PT ;  /* 0x0000000e1000720c */ /* 0x000fc40003f64070 */
[----:B------:R-:W-:Y:S02]  /*2350*/  IABS R248, R18 ;  /* 0x0000001200f87213 */ /* 0x000fe40000000000 */
[----:B------:R-:W-:Y:S02]  /*2360*/  ISETP.GT.U32.AND P4, PT, R16, R15, PT ;  /* 0x0000000f1000720c */ /* 0x000fe40003f84070 */
[----:B------:R-:W-:Y:S01]  /*2370*/  LOP3.LUT R17, R12, 0x1f4, RZ, 0xfc, !PT ;  /* 0x000001f40c117812 */ /* 0x000fe200078efcff */
[----:B------:R-:W-:Y:S01]  /*2380*/  IMAD.HI.U32 R0, R10, R248, RZ ;  /* 0x000000f80a007227 */ /* 0x000fe200078e00ff */
[----:B------:R-:W-:Y:S02]  /*2390*/  ISETP.GE.AND P1, PT, R18, RZ, PT ;  /* 0x000000ff1200720c */ /* 0x000fe40003f26270 */
[----:B------:R-:W-:Y:S01]  /*23a0*/  LOP3.LUT R18, R12, 0x1f0, RZ, 0xfc, !PT ;  /* 0x000001f00c127812 */ /* 0x000fe200078efcff */
[----:B------:R-:W-:Y:S01]  /*23b0*/  @!P0 IMAD.IADD R138, R138, 0x1, -R11 ;  /* 0x000000018a8a8824 */ /* 0x000fe200078e0a0b */
[----:B------:R-:W-:Y:S01]  /*23c0*/  IABS R252, R17 ;  /* 0x0000001100fc7213 */ /* 0x000fe20000000000 */
[----:B------:R-:W-:Y:S01]  /*23d0*/  IMAD.MOV R0, RZ, RZ, -R0 ;  /* 0x000000ffff007224 */ /* 0x000fe200078e0a00 */
[----:B------:R-:W-:Y:S01]  /*23e0*/  IABS R32, R18 ;  /* 0x0000001200207213 */ /* 0x000fe20000000000 */
[----:B------:R-:W-:Y:S01]  /*23f0*/  @!P3 IMAD.IADD R14, R14, 0x1, -R16 ;  /* 0x000000010e0eb824 */ /* 0x000fe200078e0a10 */
[C---:B------:R-:W-:Y:S01]  /*2400*/  ISETP.GT.U32.AND P3, PT, R11.reuse, R138, PT ;  /* 0x0000008a0b00720c */ /* 0x040fe20003f64070 */
[----:B------:R-:W-:Y:S01]  /*2410*/  IMAD R248, R11, R0, R248 ;  /* 0x000000000bf87224 */ /* 0x000fe200078e02f8 */
[----:B------:R-:W-:Y:S01]  /*2420*/  ISETP.GE.AND P5, PT, R17, RZ, PT ;  /* 0x000000ff1100720c */ /* 0x000fe20003fa6270 */
[----:B------:R-:W-:Y:S01]  /*2430*/  IMAD.HI.U32 R0, R10, R250, RZ ;  /* 0x000000fa0a007227 */ /* 0x000fe200078e00ff */
[----:B------:R-:W-:-:S02]  /*2440*/  ISETP.GT.U32.AND P6, PT, R16, R14, PT ;  /* 0x0000000e1000720c */ /* 0x000fc40003fc4070 */
[----:B------:R-:W-:Y:S01]  /*2450*/  ISETP.GT.U32.AND P0, PT, R11, R248, PT ;  /* 0x000000f80b00720c */ /* 0x000fe20003f04070 */
[----:B------:R-:W-:Y:S01]  /*2460*/  IMAD.MOV R0, RZ, RZ, -R0 ;  /* 0x000000ffff007224 */ /* 0x000fe200078e0a00 */
[----:B------:R-:W-:Y:S01]  /*2470*/  LOP3.LUT R17, R12, 0x1ec, RZ, 0xfc, !PT ;  /* 0x000001ec0c117812 */ /* 0x000fe200078efcff */
[----:B------:R-:W-:Y:S01]  /*2480*/  @!P4 IMAD.IADD R15, R15, 0x1, -R16 ;  /* 0x000000010f0fc824 */ /* 0x000fe200078e0a10 */
[----:B------:R-:W-:Y:S01]  /*2490*/  ISETP.GE.AND P2, PT, R8, RZ, PT ;  /* 0x000000ff0800720c */ /* 0x000fe20003f46270 */
[C---:B------:R-:W-:Y:S01]  /*24a0*/  IMAD R250, R11.reuse, R0, R250 ;  /* 0x000000000bfa7224 */ /* 0x040fe200078e02fa */
[----:B------:R-:W-:Y:S01]  /*24b0*/  IABS R136, R17 ;  /* 0x0000001100887213 */ /* 0x000fe20000000000 */
[----:B------:R-:W-:Y:S01]  /*24c0*/  @!P3 IMAD.IADD R138, R138, 0x1, -R11 ;  /* 0x000000018a8ab824 */ /* 0x000fe200078e0a0b */
[----:B------:R-:W-:Y:S01]  /*24d0*/  ISETP.GT.U32.AND P4, PT, R16, R15, PT ;  /* 0x0000000f1000720c */ /* 0x000fe20003f84070 */
[----:B------:R-:W-:Y:S01]  /*24e0*/  IMAD.HI.U32 R8, R10, R252, RZ ;  /* 0x000000fc0a087227 */ /* 0x000fe200078e00ff */
[----:B------:R-:W-:-:S03]  /*24f0*/  ISETP.GT.U32.AND P3, PT, R11, R250, PT ;  /* 0x000000fa0b00720c */ /* 0x000fc60003f64070 */
[----:B------:R-:W-:Y:S01]  /*2500*/  @!P6 IMAD.IADD R14, R14, 0x1, -R16 ;  /* 0x000000010e0ee824 */ /* 0x000fe200078e0a10 */
[----:B------:R-:W-:Y:S01]  /*2510*/  ISETP.GE.AND P6, PT, R5, RZ, PT ;  /* 0x000000ff0500720c */ /* 0x000fe20003fc6270 */
[----:B------:R-:W-:Y:S01]  /*2520*/  @!P0 IMAD.IADD R248, R248, 0x1, -R11 ;  /* 0x00000001f8f88824 */ /* 0x000fe200078e0a0b */
[----:B------:R-:W-:Y:S01]  /*2530*/  ISETP.NE.AND P0, PT, R6, RZ, PT ;  /* 0x000000ff0600720c */ /* 0x000fe20003f05270 */
[----:B------:R-:W-:-:S04]  /*2540*/  IMAD.HI.U32 R9, R10, R32, RZ ;  /* 0x000000200a097227 */ /* 0x000fc800078e00ff */
[----:B------:R-:W-:Y:S01]  /*2550*/  @!P4 IMAD.IADD R15, R15, 0x1, -R16 ;  /* 0x000000010f0fc824 */ /* 0x000fe200078e0a10 */
[----:B------:R-:W-:Y:S01]  /*2560*/  ISETP.GE.AND P4, PT, R4, RZ, PT ;  /* 0x000000ff0400720c */ /* 0x000fe20003f86270 */
[----:B------:R-:W-:Y:S01]  /*2570*/  @!P3 IMAD.IADD R250, R250, 0x1, -R11 ;  /* 0x00000001fafab824 */ /* 0x000fe200078e0a0b */
[C---:B------:R-:W-:Y:S01]  /*2580*/  ISETP.GT.U32.AND P3, PT, R11.reuse, R248, PT ;  /* 0x000000f80b00720c */ /* 0x040fe20003f64070 */
[----:B------:R-:W-:Y:S01]  /*2590*/  IMAD.MOV R8, RZ, RZ, -R8 ;  /* 0x000000ffff087224 */ /* 0x000fe200078e0a08 */
[----:B------:R-:W-:Y:S01]  /*25a0*/  LOP3.LUT R16, R12, 0x1d8, RZ, 0xfc, !PT ;  /* 0x000001d80c107812 */ /* 0x000fe200078efcff */
[----:B------:R-:W-:Y:S01]  /*25b0*/  @!P6 IMAD.MOV R14, RZ, RZ, -R14 ;  /* 0x000000ffff0ee224 */ /* 0x000fe200078e0a0e */
[----:B------:R-:W-:Y:S01]  /*25c0*/  ISETP.GT.U32.AND P6, PT, R11, R250, PT ;  /* 0x000000fa0b00720c */ /* 0x000fe20003fc4070 */
[----:B------:R-:W-:Y:S01]  /*25d0*/  IMAD.MOV R9, RZ, RZ, -R9 ;  /* 0x000000ffff097224 */ /* 0x000fe200078e0a09 */
[----:B------:R-:W-:Y:S01]  /*25e0*/  IABS R42, R16 ;  /* 0x00000010002a7213 */ /* 0x000fe20000000000 */
[----:B------:R-:W-:-:S04]  /*25f0*/  IMAD.HI.U32 R0, R10, R136, RZ ;  /* 0x000000880a007227 */ /* 0x000fc800078e00ff */
[C---:B------:R-:W-:Y:S02]  /*2600*/  IMAD R252, R11.reuse, R8, R252 ;  /* 0x000000080bfc7224 */ /* 0x040fe400078e02fc */
[----:B------:R-:W-:Y:S01]  /*2610*/  IMAD.MOV.U32 R8, RZ, RZ, R15 ;  /* 0x000000ffff087224 */ /* 0x000fe200078e000f */
[----:B------:R-:W-:Y:S01]  /*2620*/  LOP3.LUT R15, RZ, R6, RZ, 0x33, !PT ;  /* 0x00000006ff0f7212 */ /* 0x000fe200078e33ff */
[----:B------:R-:W-:Y:S02]  /*2630*/  IMAD R32, R11, R9, R32 ;  /* 0x000000090b207224 */ /* 0x000fe400078e0220 */
[----:B------:R-:W-:Y:S01]  /*2640*/  IMAD.HI.U32 R6, R10, R38, RZ ;  /* 0x000000260a067227 */ /* 0x000fe200078e00ff */
[----:B------:R-:W-:Y:S02]  /*2650*/  SEL R9, R15, R14, !P0 ;  /* 0x0000000e0f097207 */ /* 0x000fe40004000000 */
[----:B------:R-:W-:Y:S01]  /*2660*/  LOP3.LUT R14, R12, 0x1e4, RZ, 0xfc, !PT ;  /* 0x000001e40c0e7812 */ /* 0x000fe200078efcff */
[----:B------:R-:W-:-:S02]  /*2670*/  IMAD.MOV R0, RZ, RZ, -R0 ;  /* 0x000000ffff007224 */ /* 0x000fc400078e0a00 */
[----:B------:R-:W-:Y:S01]  /*2680*/  @!P4 IMAD.MOV R8, RZ, RZ, -R8 ;  /* 0x000000ffff08c224 */ /* 0x000fe200078e0a08 */
[C---:B------:R-:W-:Y:S01]  /*2690*/  ISETP.GT.U32.AND P4, PT, R11.reuse, R252, PT ;  /* 0x000000fc0b00720c */ /* 0x040fe20003f84070 */
[--C-:B------:R-:W-:Y:S01]  /*26a0*/  @!P3 IMAD.IADD R248, R248, 0x1, -R11.reuse ;  /* 0x00000001f8f8b824 */ /* 0x100fe200078e0a0b */
[C---:B------:R-:W-:Y:S01]  /*26b0*/  ISETP.GT.U32.AND P3, PT, R11.reuse, R32, PT ;  /* 0x000000200b00720c */ /* 0x040fe20003f64070 */
[----:B------:R-:W-:Y:S01]  /*26c0*/  IMAD R136, R11, R0, R136 ;  /* 0x000000000b887224 */ /* 0x000fe200078e0288 */
[----:B------:R-:W-:Y:S01]  /*26d0*/  IABS R134, R14 ;  /* 0x0000000e00867213 */ /* 0x000fe20000000000 */
[----:B------:R-:W-:Y:S01]  /*26e0*/  IMAD.MOV R6, RZ, RZ, -R6 ;  /* 0x000000ffff067224 */ /* 0x000fe200078e0a06 */
[----:B------:R-:W-:Y:S01]  /*26f0*/  SEL R8, R15, R8, !P0 ;  /* 0x000000080f087207 */ /* 0x000fe20004000000 */
[--C-:B------:R-:W-:Y:S01]  /*2700*/  @!P6 IMAD.IADD R250, R250, 0x1, -R11.reuse ;  /* 0x00000001fafae824 */ /* 0x100fe200078e0a0b */
[C---:B------:R-:W-:Y:S01]  /*2710*/  ISETP.GE.AND P6, PT, R12.reuse, RZ, PT ;  /* 0x000000ff0c00720c */ /* 0x040fe20003fc6270 */
[C---:B------:R-:W-:Y:S01]  /*2720*/  IMAD R38, R11.reuse, R6, R38 ;  /* 0x000000060b267224 */ /* 0x040fe200078e0226 */
[----:B------:R-:W-:Y:S01]  /*2730*/  LOP3.LUT R15, R12, 0x1e0, RZ, 0xfc, !PT ;  /* 0x000001e00c0f7812 */ /* 0x000fe200078efcff */
[----:B------:R-:W-:Y:S01]  /*2740*/  @!P1 IMAD.MOV R248, RZ, RZ, -R248 ;  /* 0x000000fffff89224 */ /* 0x000fe200078e0af8 */
[C---:B------:R-:W-:Y:S01]  /*2750*/  ISETP.GT.U32.AND P1, PT, R11.reuse, R136, PT ;  /* 0x000000880b00720c */ /* 0x040fe20003f24070 */
[----:B------:R-:W-:Y:S01]  /*2760*/  @!P2 IMAD.MOV R250, RZ, RZ, -R250 ;  /* 0x000000fffffaa224 */ /* 0x000fe200078e0afa */
[----:B------:R-:W-:Y:S01]  /*2770*/  ISETP.GT.U32.AND P2, PT, R11, R38, PT ;  /* 0x000000260b00720c */ /* 0x000fe20003f44070 */
[----:B------:R-:W-:Y:S01]  /*2780*/  VIADD R0, R13, 0x1dc ;  /* 0x000001dc0d007836 */ /* 0x000fe20000000000 */
[----:B------:R-:W-:Y:S01]  /*2790*/  IABS R40, R15 ;  /* 0x0000000f00287213 */ /* 0x000fe20000000000 */
[--C-:B------:R-:W-:Y:S01]  /*27a0*/  @!P4 IMAD.IADD R252, R252, 0x1, -R11.reuse ;  /* 0x00000001fcfcc824 */ /* 0x100fe200078e0a0b */
[----:B------:R-:W-:Y:S01]  /*27b0*/  ISETP.GE.AND P0, PT, R18, RZ, PT ;  /* 0x000000ff1200720c */ /* 0x000fe20003f06270 */
[----:B------:R-:W-:Y:S01]  /*27c0*/  @!P3 IMAD.IADD R32, R32, 0x1, -R11 ;  /* 0x000000012020b824 */ /* 0x000fe200078e0a0b */
[----:B------:R-:W-:Y:S01]  /*27d0*/  ISETP.GE.AND P4, PT, R0, RZ, PT ;  /* 0x000000ff0000720c */ /* 0x000fe20003f86270 */
[----:B------:R-:W-:Y:S01]  /*27e0*/  @!P6 IMAD.MOV R138, RZ, RZ, -R138 ;  /* 0x000000ffff8ae224 */ /* 0x000fe200078e0a8a */
[----:B------:R-:W-:Y:S01]  /*27f0*/  IABS R132, R0 ;  /* 0x0000000000847213 */ /* 0x000fe20000000000 */
[----:B------:R-:W-:Y:S01]  /*2800*/  IMAD.HI.U32 R0, R10, R134, RZ ;  /* 0x000000860a007227 */ /* 0x000fe200078e00ff */
[----:B------:R-:W-:-:S02]  /*2810*/  ISETP.GT.U32.AND P6, PT, R11, R32, PT ;  /* 0x000000200b00720c */ /* 0x000fc40003fc4070 */
[----:B------:R-:W-:Y:S01]  /*2820*/  ISETP.GT.U32.AND P3, PT, R11, R252, PT ;  /* 0x000000fc0b00720c */ /* 0x000fe20003f64070 */
[--C-:B------:R-:W-:Y:S01]  /*2830*/  @!P1 IMAD.IADD R136, R136, 0x1, -R11.reuse ;  /* 0x0000000188889824 */ /* 0x100fe200078e0a0b */
[----:B------:R-:W-:Y:S01]  /*2840*/  ISETP.GE.AND P1, PT, R19, RZ, PT ;  /* 0x000000ff1300720c */ /* 0x000fe20003f26270 */
[----:B------:R-:W-:Y:S01]  /*2850*/  IMAD.MOV R0, RZ, RZ, -R0 ;  /* 0x000000ffff007224 */ /* 0x000fe200078e0a00 */
[----:B------:R-:W-:Y:S01]  /*2860*/  LOP3.LUT R18, R12, 0x6c, RZ, 0xfc, !PT ;  /* 0x0000006c0c127812 */ /* 0x000fe200078efcff */
[----:B------:R-:W-:Y:S01]  /*2870*/  @!P2 IMAD.IADD R38, R38, 0x1, -R11 ;  /* 0x000000012626a824 */ /* 0x000fe200078e0a0b */
[C---:B------:R-:W-:Y:S01]  /*2880*/  ISETP.GT.U32.AND P2, PT, R11.reuse, R136, PT ;  /* 0x000000880b00720c */ /* 0x040fe20003f44070 */
[----:B------:R-:W-:Y:S02]  /*2890*/  IMAD R134, R11, R0, R134 ;  /* 0x000000000b867224 */ /* 0x000fe400078e0286 */
[----:B------:R-:W-:-:S04]  /*28a0*/  IMAD.HI.U32 R0, R10, R40, RZ ;  /* 0x000000280a007227 */ /* 0x000fc800078e00ff */
[----:B------:R-:W-:Y:S02]  /*28b0*/  IMAD.MOV R0, RZ, RZ, -R0 ;  /* 0x000000ffff007224 */ /* 0x000fe400078e0a00 */
[--C-:B------:R-:W-:Y:S01]  /*28c0*/  @!P6 IMAD.IADD R32, R32, 0x1, -R11.reuse ;  /* 0x000000012020e824 */ /* 0x100fe200078e0a0b */
[----:B------:R-:W-:Y:S01]  /*28d0*/  ISETP.GT.U32.AND P6, PT, R11, R134, PT ;  /* 0x000000860b00720c */ /* 0x000fe20003fc4070 */
[--C-:B------:R-:W-:Y:S01]  /*28e0*/  @!P3 IMAD.IADD R252, R252, 0x1, -R11.reuse ;  /* 0x00000001fcfcb824 */ /* 0x100fe200078e0a0b */
[----:B------:R-:W-:Y:S01]  /*28f0*/  ISETP.GE.AND P3, PT, R17, RZ, PT ;  /* 0x000000ff1100720c */ /* 0x000fe20003f66270 */
[C---:B------:R-:W-:Y:S01]  /*2900*/  IMAD R40, R11.reuse, R0, R40 ;  /* 0x000000000b287224 */ /* 0x040fe200078e0228 */
[----:B------:R-:W-:Y:S01]  /*2910*/  LOP3.LUT R17, R12, 0x1d4, RZ, 0xfc, !PT ;  /* 0x000001d40c117812 */ /* 0x000fe200078efcff */
[----:B------:R-:W-:Y:S01]  /*2920*/  @!P5 IMAD.MOV R252, RZ, RZ, -R252 ;  /* 0x000000fffffcd224 */ /* 0x000fe200078e0afc */
[C---:B------:R-:W-:Y:S01]  /*2930*/  ISETP.GT.U32.AND P5, PT, R11.reuse, R38, PT ;  /* 0x000000260b00720c */ /* 0x040fe20003fa4070 */
[----:B------:R-:W-:Y:S01]  /*2940*/  @!P2 IMAD.IADD R136, R136, 0x1, -R11 ;  /* 0x000000018888a824 */ /* 0x000fe200078e0a0b */
[----:B------:R-:W-:Y:S01]  /*2950*/  ISETP.GT.U32.AND P2, PT, R11, R40, PT ;  /* 0x000000280b00720c */ /* 0x000fe20003f44070 */
[----:B------:R-:W-:Y:S01]  /*2960*/  IMAD.HI.U32 R6, R10, R132, RZ ;  /* 0x000000840a067227 */ /* 0x000fe200078e00ff */
[----:B------:R-:W-:-:S03]  /*2970*/  IABS R130, R17 ;  /* 0x0000001100827213 */ /* 0x000fc60000000000 */
[----:B------:R-:W-:Y:S02]  /*2980*/  IMAD.MOV R6, RZ, RZ, -R6 ;  /* 0x000000ffff067224 */ /* 0x000fe400078e0a06 */
[----:B------:R-:W-:Y:S02]  /*2990*/  @!P6 IMAD.IADD R134, R134, 0x1, -R11 ;  /* 0x000000018686e824 */ /* 0x000fe400078e0a0b */
[C---:B------:R-:W-:Y:S02]  /*29a0*/  IMAD R132, R11.reuse, R6, R132 ;  /* 0x000000060b847224 */ /* 0x040fe400078e0284 */
[----:B------:R-:W-:Y:S01]  /*29b0*/  IMAD.HI.U32 R6, R10, R130, RZ ;  /* 0x000000820a067227 */ /* 0x000fe200078e00ff */
[----:B------:R-:W-:-:S03]  /*29c0*/  ISETP.GT.U32.AND P6, PT, R11, R134, PT ;  /* 0x000000860b00720c */ /* 0x000fc60003fc4070 */
[--C-:B------:R-:W-:Y:S01]  /*29d0*/  @!P5 IMAD.IADD R38, R38, 0x1, -R11.reuse ;  /* 0x000000012626d824 */ /* 0x100fe200078e0a0b */
[----:B------:R-:W-:Y:S01]  /*29e0*/  ISETP.GE.AND P5, PT, R15, RZ, PT ;  /* 0x000000ff0f00720c */ /* 0x000fe20003fa6270 */
[----:B------:R-:W-:Y:S01]  /*29f0*/  IMAD.MOV R6, RZ, RZ, -R6 ;  /* 0x000000ffff067224 */ /* 0x000fe200078e0a06 */
[----:B------:R-:W-:Y:S01]  /*2a00*/  LOP3.LUT R15, R12, 0x1cc, RZ, 0xfc, !PT ;  /* 0x000001cc0c0f7812 */ /* 0x000fe200078efcff */
[----:B------:R-:W-:Y:S01]  /*2a10*/  @!P2 IMAD.IADD R40, R40, 0x1, -R11 ;  /* 0x000000012828a824 */ /* 0x000fe200078e0a0b */
[----:B------:R-:W-:Y:S01]  /*2a20*/  ISETP.GE.AND P2, PT, R17, RZ, PT ;  /* 0x000000ff1100720c */ /* 0x000fe20003f46270 */
[----:B------:R-:W-:Y:S01]  /*2a30*/  @!P0 IMAD.MOV R32, RZ, RZ, -R32 ;  /* 0x000000ffff208224 */ /* 0x000fe200078e0a20 */
[----:B------:R-:W-:Y:S01]  /*2a40*/  ISETP.GE.AND P0, PT, R14, RZ, PT ;  /* 0x000000ff0e00720c */ /* 0x000fe20003f06270 */
[C---:B------:R-:W-:Y:S01]  /*2a50*/  IMAD R130, R11.reuse, R6, R130 ;  /* 0x000000060b827224 */ /* 0x040fe200078e0282 */
[----:B------:R-:W-:Y:S01]  /*2a60*/  LOP3.LUT R6, R12, 0x1d0, RZ, 0xfc, !PT ;  /* 0x000001d00c067812 */ /* 0x000fe200078efcff */
[----:B------:R-:W-:Y:S01]  /*2a70*/  @!P1 IMAD.MOV R38, RZ, RZ, -R38 ;  /* 0x000000ffff269224 */ /* 0x000fe200078e0a26 */
[----:B------:R-:W-:Y:S01]  /*2a80*/  ISETP.GT.U32.AND P1, PT, R11, R40, PT ;  /* 0x000000280b00720c */ /* 0x000fe20003f24070 */
[----:B------:R-:W-:Y:S01]  /*2a90*/  IMAD.HI.U32 R0, R10, R42, RZ ;  /* 0x0000002a0a007227 */ /* 0x000fe200078e00ff */
[----:B------:R-:W-:-:S02]  /*2aa0*/  IABS R44, R6 ;  /* 0x00000006002c7213 */ /* 0x000fc40000000000 */
[----:B------:R-:W-:Y:S01]  /*2ab0*/  IABS R128, R15 ;  /* 0x0000000f00807213 */ /* 0x000fe20000000000 */
[----:B------:R-:W-:Y:S01]  /*2ac0*/  @!P3 IMAD.MOV R136, RZ, RZ, -R136 ;  /* 0x000000ffff88b224 */ /* 0x000fe200078e0a88 */
[C---:B------:R-:W-:Y:S01]  /*2ad0*/  ISETP.GT.U32.AND P3, PT, R11.reuse, R132, PT ;  /* 0x000000840b00720c */ /* 0x040fe20003f64070 */
[----:B------:R-:W-:Y:S01]  /*2ae0*/  IMAD.MOV R0, RZ, RZ, -R0 ;  /* 0x000000ffff007224 */ /* 0x000fe200078e0a00 */
[----:B------:R-:W-:Y:S01]  /*2af0*/  LOP3.LUT R17, R12, 0x1c4, RZ, 0xfc, !PT ;  /* 0x000001c40c117812 */ /* 0x000fe200078efcff */
[----:B------:R-:W-:Y:S01]  /*2b00*/  @!P6 IMAD.IADD R134, R134, 0x1, -R11 ;  /* 0x000000018686e824 */ /* 0x000fe200078e0a0b */
[----:B------:R-:W-:Y:S01]  /*2b10*/  ISETP.GE.AND P6, PT, R16, RZ, PT ;  /* 0x000000ff1000720c */ /* 0x000fe20003fc6270 */
[----:B------:R-:W-:Y:S01]  /*2b20*/  IMAD R42, R11, R0, R42 ;  /* 0x000000000b2a7224 */ /* 0x000fe200078e022a */
[----:B------:R-:W-:Y:S01]  /*2b30*/  LOP3.LUT R16, R12, 0x1c8, RZ, 0xfc, !PT ;  /* 0x000001c80c107812 */ /* 0x000fe200078efcff */
[----:B------:R-:W-:Y:S01]  /*2b40*/  IMAD.HI.U32 R0, R10, R44, RZ ;  /* 0x0000002c0a007227 */ /* 0x000fe200078e00ff */
[----:B------:R-:W-:-:S02]  /*2b50*/  IABS R126, R17 ;  /* 0x00000011007e7213 */ /* 0x000fc40000000000 */
[----:B------:R-:W-:Y:S01]  /*2b60*/  IABS R46, R16 ;  /* 0x00000010002e7213 */ /* 0x000fe20000000000 */
[----:B------:R-:W-:Y:S01]  /*2b70*/  @!P0 IMAD.MOV R134, RZ, RZ, -R134 ;  /* 0x000000ffff868224 */ /* 0x000fe200078e0a86 */
[C---:B------:R-:W-:Y:S01]  /*2b80*/  ISETP.GT.U32.AND P0, PT, R11.reuse, R42, PT ;  /* 0x0000002a0b00720c */ /* 0x040fe20003f04070 */
[--C-:B------:R-:W-:Y:S01]  /*2b90*/  @!P1 IMAD.IADD R40, R40, 0x1, -R11.reuse ;  /* 0x0000000128289824 */ /* 0x100fe200078e0a0b */
[C---:B------:R-:W-:Y:S01]  /*2ba0*/  ISETP.GT.U32.AND P1, PT, R11.reuse, R130, PT ;  /* 0x000000820b00720c */ /* 0x040fe20003f24070 */
[----:B------:R-:W-:Y:S02]  /*2bb0*/  IMAD.MOV R0, RZ, RZ, -R0 ;  /* 0x000000ffff007224 */ /* 0x000fe400078e0a00 */
[----:B------:R-:W-:Y:S02]  /*2bc0*/  @!P3 IMAD.IADD R132, R132, 0x1, -R11 ;  /* 0x000000018484b824 */ /* 0x000fe400078e0a0b */
[C---:B------:R-:W-:Y:S02]  /*2bd0*/  IMAD R44, R11.reuse, R0, R44 ;  /* 0x000000000b2c7224 */ /* 0x040fe400078e022c */
[----:B------:R-:W-:Y:S01]  /*2be0*/  @!P5 IMAD.MOV R40, RZ, RZ, -R40 ;  /* 0x000000ffff28d224 */ /* 0x000fe200078e0a28 */
[C---:B------:R-:W-:Y:S01]  /*2bf0*/  ISETP.GT.U32.AND P3, PT, R11.reuse, R132, PT ;  /* 0x000000840b00720c */ /* 0x040fe20003f64070 */
[----:B------:R-:W-:Y:S01]  /*2c00*/  IMAD.HI.U32 R0, R10, R128, RZ ;  /* 0x000000800a007227 */ /* 0x000fe200078e00ff */
[----:B------:R-:W-:-:S03]  /*2c10*/  ISETP.GT.U32.AND P5, PT, R11, R44, PT ;  /* 0x0000002c0b00720c */ /* 0x000fc60003fa4070 */
[--C-:B------:R-:W-:Y:S02]  /*2c20*/  @!P0 IMAD.IADD R42, R42, 0x1, -R11.reuse ;  /* 0x000000012a2a8824 */ /* 0x100fe400078e0a0b */
[----:B------:R-:W-:Y:S02]  /*2c30*/  @!P1 IMAD.IADD R130, R130, 0x1, -R11 ;  /* 0x0000000182829824 */ /* 0x000fe400078e0a0b */
[----:B------:R-:W-:Y:S01]  /*2c40*/  IMAD.MOV R0, RZ, RZ, -R0 ;  /* 0x000000ffff007224 */ /* 0x000fe200078e0a00 */
[C---:B------:R-:W-:Y:S01]  /*2c50*/  ISETP.GT.U32.AND P0, PT, R11.reuse, R42, PT ;  /* 0x0000002a0b00720c */ /* 0x040fe20003f04070 */
[----:B------:R-:W-:Y:S01]  /*2c60*/  IMAD.HI.U32 R14, R10, R126, RZ ;  /* 0x0000007e0a0e7227 */ /* 0x000fe200078e00ff */
[----:B------:R-:W-:-:S03]  /*2c70*/  ISETP.GT.U32.AND P1, PT, R11, R130, PT ;  /* 0x000000820b00720c */ /* 0x000fc60003f24070 */
[--C-:B------:R-:W-:Y:S01]  /*2c80*/  @!P3 IMAD.IADD R132, R132, 0x1, -R11.reuse ;  /* 0x000000018484b824 */ /* 0x100fe200078e0a0b */
[----:B------:R-:W-:Y:S01]  /*2c90*/  ISETP.GE.AND P3, PT, R6, RZ, PT ;  /* 0x000000ff0600720c */ /* 0x000fe20003f66270 */
[----:B------:R-:W-:Y:S02]  /*2ca0*/  @!P5 IMAD.IADD R44, R44, 0x1, -R11 ;  /* 0x000000012c2cd824 */ /* 0x000fe400078e0a0b */
[----:B------:R-:W-:-:S03]  /*2cb0*/  IMAD.HI.U32 R6, R10, R46, RZ ;  /* 0x0000002e0a067227 */ /* 0x000fc600078e00ff */
[C---:B------:R-:W-:Y:S01]  /*2cc0*/  ISETP.GT.U32.AND P5, PT, R11.reuse, R44, PT ;  /* 0x0000002c0b00720c */ /* 0x040fe20003fa4070 */
[----:B------:R-:W-:Y:S02]  /*2cd0*/  IMAD.MOV R6, RZ, RZ, -R6 ;  /* 0x000000ffff067224 */ /* 0x000fe400078e0a06 */
[C---:B------:R-:W-:Y:S02]  /*2ce0*/  IMAD R128, R11.reuse, R0, R128 ;  /* 0x000000000b807224 */ /* 0x040fe400078e0280 */
[--C-:B------:R-:W-:Y:S01]  /*2cf0*/  @!P0 IMAD.IADD R42, R42, 0x1, -R11.reuse ;  /* 0x000000012a2a8824 */ /* 0x100fe200078e0a0b */
[----:B------:R-:W-:Y:S01]  /*2d00*/  ISETP.GE.AND P0, PT, R16, RZ, PT ;  /* 0x000000ff1000720c */ /* 0x000fe20003f06270 */
[C---:B------:R-:W-:Y:S01]  /*2d10*/  IMAD R46, R11.reuse, R6, R46 ;  /* 0x000000060b2e7224 */ /* 0x040fe200078e022e */
[----:B------:R-:W-:Y:S01]  /*2d20*/  LOP3.LUT R16, R12, 0x1b8, RZ, 0xfc, !PT ;  /* 0x000001b80c107812 */ /* 0x000fe200078efcff */
[----:B------:R-:W-:Y:S02]  /*2d30*/  IMAD.MOV R14, RZ, RZ, -R14 ;  /* 0x000000ffff0e7224 */ /* 0x000fe400078e0a0e */
[--C-:B------:R-:W-:Y:S01]  /*2d40*/  @!P1 IMAD.IADD R130, R130, 0x1, -R11.reuse ;  /* 0x0000000182829824 */ /* 0x100fe200078e0a0b */
[C---:B------:R-:W-:Y:S01]  /*2d50*/  ISETP.GT.U32.AND P1, PT, R11.reuse, R128, PT ;  /* 0x000000800b00720c */ /* 0x040fe20003f24070 */
[----:B------:R-:W-:Y:S01]  /*2d60*/  @!P6 IMAD.MOV R42, RZ, RZ, -R42 ;  /* 0x000000ffff2ae224 */ /* 0x000fe200078e0a2a */
[C---:B------:R-:W-:Y:S01]  /*2d70*/  ISETP.GT.U32.AND P6, PT, R11.reuse, R46, PT ;  /* 0x0000002e0b00720c */ /* 0x040fe20003fc4070 */
[----:B------:R-:W-:Y:S01]  /*2d80*/  IMAD R126, R11, R14, R126 ;  /* 0x0000000e0b7e7224 */ /* 0x000fe200078e027e */
[----:B------:R-:W-:Y:S01]  /*2d90*/  IABS R50, R16 ;  /* 0x0000001000327213 */ /* 0x000fe20000000000 */
[----:B------:R-:W-:-:S02]  /*2da0*/  @!P5 IMAD.IADD R44, R44, 0x1, -R11 ;  /* 0x000000012c2cd824 */ /* 0x000fc400078e0a0b */
[----:B------:R-:W-:Y:S01]  /*2db0*/  @!P4 IMAD.MOV R132, RZ, RZ, -R132 ;  /* 0x000000ffff84c224 */ /* 0x000fe200078e0a84 */
[----:B------:R-:W-:Y:S01]  /*2dc0*/  ISETP.GT.U32.AND P5, PT, R11, R126, PT ;  /* 0x0000007e0b00720c */ /* 0x000fe20003fa4070 */
[----:B------:R-:W-:Y:S01]  /*2dd0*/  VIADD R0, R13, 0x1bc ;  /* 0x000001bc0d007836 */ /* 0x000fe20000000000 */
[----:B------:R-:W-:Y:S01]  /*2de0*/  ISETP.GE.AND P4, PT, R15, RZ, PT ;  /* 0x000000ff0f00720c */ /* 0x000fe20003f86270 */
[----:B------:R-:W-:Y:S01]  /*2df0*/  @!P2 IMAD.MOV R130, RZ, RZ, -R130 ;  /* 0x000000ffff82a224 */ /* 0x000fe200078e0a82 */
[----:B------:R-:W-:Y:S01]  /*2e00*/  LOP3.LUT R15, R12, 0x1c0, RZ, 0xfc, !PT ;  /* 0x000001c00c0f7812 */ /* 0x000fe200078efcff */
[--C-:B------:R-:W-:Y:S01]  /*2e10*/  @!P1 IMAD.IADD R128, R128, 0x1, -R11.reuse ;  /* 0x0000000180809824 */ /* 0x100fe200078e0a0b */
[----:B------:R-:W-:Y:S01]  /*2e20*/  IABS R124, R0 ;  /* 0x00000000007c7213 */ /* 0x000fe20000000000 */
[----:B------:R-:W-:Y:S01]  /*2e30*/  @!P6 IMAD.IADD R46, R46, 0x1, -R11 ;  /* 0x000000012e2ee824 */ /* 0x000fe200078e0a0b */
[----:B------:R-:W-:Y:S01]  /*2e40*/  IABS R48, R15 ;  /* 0x0000000f00307213 */ /* 0x000fe20000000000 */
[----:B------:R-:W-:Y:S01]  /*2e50*/  IMAD.HI.U32 R14, R10, R50, RZ ;  /* 0x000000320a0e7227 */ /* 0x000fe200078e00ff */
[----:B------:R-:W-:-:S02]  /*2e60*/  ISETP.GT.U32.AND P1, PT, R11, R128, PT ;  /* 0x000000800b00720c */ /* 0x000fc40003f24070 */
[----:B------:R-:W-:Y:S01]  /*2e70*/  ISETP.GE.AND P2, PT, R0, RZ, PT ;  /* 0x000000ff0000720c */ /* 0x000fe20003f46270 */
[----:B------:R-:W-:Y:S01]  /*2e80*/  @!P5 IMAD.IADD R126, R126, 0x1, -R11 ;  /* 0x000000017e7ed824 */ /* 0x000fe200078e0a0b */
[----:B------:R-:W-:Y:S01]  /*2e90*/  ISETP.GT.U32.AND P6, PT, R11, R46, PT ;  /* 0x0000002e0b00720c */ /* 0x000fe20003fc4070 */
[----:B------:R-:W-:-:S03]  /*2ea0*/  IMAD.HI.U32 R0, R10, R48, RZ ;  /* 0x000000300a007227 */ /* 0x000fc600078e00ff */
[----:B------:R-:W-:Y:S01]  /*2eb0*/  ISETP.GT.U32.AND P5, PT, R11, R126, PT ;  /* 0x0000007e0b00720c */ /* 0x000fe20003fa4070 */
[----:B------:R-:W-:-:S04]  /*2ec0*/  IMAD.HI.U32 R6, R10, R124, RZ ;  /* 0x0000007c0a067227 */ /* 0x000fc800078e00ff */
[----:B------:R-:W-:Y:S02]  /*2ed0*/  IMAD.MOV R0, RZ, RZ, -R0 ;  /* 0x000000ffff007224 */ /* 0x000fe400078e0a00 */
[----:B------:R-:W-:Y:S02]  /*2ee0*/  IMAD.MOV R6, RZ, RZ, -R6 ;  /* 0x000000ffff067224 */ /* 0x000fe400078e0a06 */
[----:B------:R-:W-:Y:S01]  /*2ef0*/  IMAD R48, R11, R0, R48 ;  /* 0x000000000b307224 */ /* 0x000fe200078e0230 */
[----:B------:R-:W-:Y:S01]  /*2f00*/  LOP3.LUT R0, R12, 0x1b4, RZ, 0xfc, !PT ;  /* 0x000001b40c007812 */ /* 0x000fe200078efcff */
[--C-:B------:R-:W-:Y:S01]  /*2f10*/  @!P1 IMAD.IADD R128, R128, 0x1, -R11.reuse ;  /* 0x0000000180809824 */ /* 0x100fe200078e0a0b */
[----:B------:R-:W-:Y:S01]  /*2f20*/  ISETP.GE.AND P1, PT, R15, RZ, PT ;  /* 0x000000ff0f00720c */ /* 0x000fe20003f26270 */
[----:B------:R-:W-:Y:S01]  /*2f30*/  IMAD.MOV R14, RZ, RZ, -R14 ;  /* 0x000000ffff0e7224 */ /* 0x000fe200078e0a0e */
[----:B------:R-:W-:Y:S01]  /*2f40*/  IABS R122, R0 ;  /* 0x00000000007a7213 */ /* 0x000fe20000000000 */
[C---:B------:R-:W-:Y:S01]  /*2f50*/  IMAD R124, R11.reuse, R6, R124 ;  /* 0x000000060b7c7224 */ /* 0x040fe200078e027c */
[----:B------:R-:W-:Y:S01]  /*2f60*/  LOP3.LUT R15, R12, 0x1ac, RZ, 0xfc, !PT ;  /* 0x000001ac0c0f7812 */ /* 0x000fe200078efcff */
[--C-:B------:R-:W-:Y:S01]  /*2f70*/  @!P6 IMAD.IADD R46, R46, 0x1, -R11.reuse ;  /* 0x000000012e2ee824 */ /* 0x100fe200078e0a0b */
[C---:B------:R-:W-:Y:S01]  /*2f80*/  ISETP.GT.U32.AND P6, PT, R11.reuse, R48, PT ;  /* 0x000000300b00720c */ /* 0x040fe20003fc4070 */
[C---:B------:R-:W-:Y:S01]  /*2f90*/  IMAD R50, R11.reuse, R14, R50 ;  /* 0x0000000e0b327224 */ /* 0x040fe200078e0232 */
[----:B------:R-:W-:Y:S01]  /*2fa0*/  LOP3.LUT R14, R12, 0x1b0, RZ, 0xfc, !PT ;  /* 0x000001b00c0e7812 */ /* 0x000fe200078efcff */
[----:B------:R-:W-:Y:S01]  /*2fb0*/  @!P4 IMAD.MOV R128, RZ, RZ, -R128 ;  /* 0x000000ffff80c224 */ /* 0x000fe200078e0a80 */
[C---:B------:R-:W-:Y:S01]  /*2fc0*/  ISETP.GT.U32.AND P4, PT, R11.reuse, R124, PT ;  /* 0x0000007c0b00720c */ /* 0x040fe20003f84070 */
[--C-:B------:R-:W-:Y:S01]  /*2fd0*/  @!P5 IMAD.IADD R126, R126, 0x1, -R11.reuse ;  /* 0x000000017e7ed824 */ /* 0x100fe200078e0a0b */
[----:B------:R-:W-:Y:S01]  /*2fe0*/  ISETP.GT.U32.AND P5, PT, R11, R50, PT ;  /* 0x000000320b00720c */ /* 0x000fe20003fa4070 */
[----:B------:R-:W-:Y:S01]  /*2ff0*/  @!P3 IMAD.MOV R44, RZ, RZ, -R44 ;  /* 0x000000ffff2cb224 */ /* 0x000fe200078e0a2c */
[----:B------:R-:W-:Y:S01]  /*3000*/  IABS R52, R14 ;  /* 0x0000000e00347213 */ /* 0x000fe20000000000 */
[----:B------:R-:W-:Y:S01]  /*3010*/  @!P0 IMAD.MOV R46, RZ, RZ, -R46 ;  /* 0x000000ffff2e8224 */ /* 0x000fe200078e0a2e */
[----:B------:R-:W-:Y:S01]  /*3020*/  ISETP.GE.AND P3, PT, R17, RZ, PT ;  /* 0x000000ff1100720c */ /* 0x000fe20003f66270 */
[----:B------:R-:W-:Y:S01]  /*3030*/  IMAD R9, R9, UR5, RZ ;  /* 0x0000000509097c24 */ /* 0x000fe2000f8e02ff */
[----:B------:R-:W-:Y:S01]  /*3040*/  IABS R120, R15 ;  /* 0x0000000f00787213 */ /* 0x000fe20000000000 */
[----:B------:R-:W-:Y:S01]  /*3050*/  @!P6 IMAD.IADD R48, R48, 0x1, -R11 ;  /* 0x000000013030e824 */ /* 0x000fe200078e0a0b */
[----:B------:R-:W-:Y:S01]  /*3060*/  ISETP.GE.AND P6, PT, R0, RZ, PT ;  /* 0x000000ff0000720c */ /* 0x000fe20003fc6270 */
[----:B------:R-:W-:Y:S01]  /*3070*/  IMAD.HI.U32 R0, R10, R122, RZ ;  /* 0x0000007a0a007227 */ /* 0x000fe200078e00ff */
[----:B------:R-:W-:-:S02]  /*3080*/  ISETP.GE.AND P0, PT, R16, RZ, PT ;  /* 0x000000ff1000720c */ /* 0x000fc40003f06270 */
[----:B------:R-:W-:Y:S01]  /*3090*/  LOP3.LUT R16, R12, 0x1a8, RZ, 0xfc, !PT ;  /* 0x000001a80c107812 */ /* 0x000fe200078efcff */
[--C-:B------:R-:W-:Y:S01]  /*30a0*/  @!P4 IMAD.IADD R124, R124, 0x1, -R11.reuse ;  /* 0x000000017c7cc824 */ /* 0x100fe200078e0a0b */
[C---:B------:R-:W-:Y:S01]  /*30b0*/  ISETP.GT.U32.AND P4, PT, R11.reuse, R48, PT ;  /* 0x000000300b00720c */ /* 0x040fe20003f84070 */
[----:B------:R-:W-:Y:S01]  /*30c0*/  @!P5 IMAD.IADD R50, R50, 0x1, -R11 ;  /* 0x000000013232d824 */ /* 0x000fe200078e0a0b */
[----:B------:R-:W-:Y:S01]  /*30d0*/  LOP3.LUT R17, R12, 0x1a4, RZ, 0xfc, !PT ;  /* 0x000001a40c117812 */ /* 0x000fe200078efcff */
[----:B------:R-:W-:Y:S01]  /*30e0*/  IMAD.MOV R6, RZ, RZ, -R0 ;  /* 0x000000ffff067224 */ /* 0x000fe200078e0a00 */
[----:B------:R-:W-:Y:S01]  /*30f0*/  ISETP.GT.U32.AND P5, PT, R11, R124, PT ;  /* 0x0000007c0b00720c */ /* 0x000fe20003fa4070 */
[----:B------:R-:W-:Y:S01]  /*3100*/  IMAD.HI.U32 R0, R10, R52, RZ ;  /* 0x000000340a007227 */ /* 0x000fe200078e00ff */
[----:B------:R-:W-:Y:S02]  /*3110*/  IABS R54, R16 ;  /* 0x0000001000367213 */ /* 0x000fe40000000000 */
[----:B------:R-:W-:Y:S01]  /*3120*/  IABS R118, R17 ;  /* 0x0000001100767213 */ /* 0x000fe20000000000 */
[----:B------:R-:W-:-:S02]  /*3130*/  IMAD.MOV R0, RZ, RZ, -R0 ;  /* 0x000000ffff007224 */ /* 0x000fc400078e0a00 */
[C---:B------:R-:W-:Y:S02]  /*3140*/  IMAD R122, R11.reuse, R6, R122 ;  /* 0x000000060b7a7224 */ /* 0x040fe400078e027a */
[C---:B------:R-:W-:Y:S02]  /*3150*/  IMAD R52, R11.reuse, R0, R52 ;  /* 0x000000000b347224 */ /* 0x040fe400078e0234 */
[--C-:B------:R-:W-:Y:S01]  /*3160*/  @!P4 IMAD.IADD R48, R48, 0x1, -R11.reuse ;  /* 0x000000013030c824 */ /* 0x100fe200078e0a0b */
[C---:B------:R-:W-:Y:S01]  /*3170*/  ISETP.GT.U32.AND P4, PT, R11.reuse, R122, PT ;  /* 0x0000007a0b00720c */ /* 0x040fe20003f84070 */
[----:B------:R-:W-:Y:S01]  /*3180*/  @!P5 IMAD.IADD R124, R124, 0x1, -R11 ;  /* 0x000000017c7cd824 */ /* 0x000fe200078e0a0b */
[C---:B------:R-:W-:Y:S01]  /*3190*/  ISETP.GT.U32.AND P5, PT, R11.reuse, R52, PT ;  /* 0x000000340b00720c */ /* 0x040fe20003fa4070 */
[----:B------:R-:W-:Y:S01]  /*31a0*/  @!P3 IMAD.MOV R126, RZ, RZ, -R126 ;  /* 0x000000ffff7eb224 */ /* 0x000fe200078e0a7e */
[----:B------:R-:W-:Y:S01]  /*31b0*/  ISETP.GT.U32.AND P3, PT, R11, R50, PT ;  /* 0x000000320b00720c */ /* 0x000fe20003f64070 */
[----:B------:R-:W-:-:S04]  /*31c0*/  IMAD.HI.U32 R0, R10, R120, RZ ;  /* 0x000000780a007227 */ /* 0x000fc800078e00ff */
[----:B------:R-:W-:Y:S02]  /*31d0*/  IMAD.MOV R0, RZ, RZ, -R0 ;  /* 0x000000ffff007224 */ /* 0x000fe400078e0a00 */
[----:B------:R-:W-:Y:S02]  /*31e0*/  @!P1 IMAD.MOV R48, RZ, RZ, -R48 ;  /* 0x000000ffff309224 */ /* 0x000fe400078e0a30 */
[--C-:B------:R-:W-:Y:S01]  /*31f0*/  @!P4 IMAD.IADD R122, R122, 0x1, -R11.reuse ;  /* 0x000000017a7ac824 */ /* 0x100fe200078e0a0b */
[----:B------:R-:W-:Y:S01]  /*3200*/  ISETP.GE.AND P4, PT, R15, RZ, PT ;  /* 0x000000ff0f00720c */ /* 0x000fe20003f86270 */
[----:B------:R-:W-:Y:S01]  /*3210*/  @!P5 IMAD.IADD R52, R52, 0x1, -R11 ;  /* 0x000000013434d824 */ /* 0x000fe200078e0a0b */
[----:B------:R-:W-:Y:S01]  /*3220*/  LOP3.LUT R15, R12, 0x198, RZ, 0xfc, !PT ;  /* 0x000001980c0f7812 */ /* 0x000fe200078efcff */
[C---:B------:R-:W-:Y:S01]  /*3230*/  IMAD R120, R11.reuse, R0, R120 ;  /* 0x000000000b787224 */ /* 0x040fe200078e0278 */
[C---:B------:R-:W-:Y:S01]  /*3240*/  ISETP.GT.U32.AND P1, PT, R11.reuse, R122, PT ;  /* 0x0000007a0b00720c */ /* 0x040fe20003f24070 */
[----:B------:R-:W-:Y:S01]  /*3250*/  IMAD.HI.U32 R0, R10, R54, RZ ;  /* 0x000000360a007227 */ /* 0x000fe200078e00ff */
[----:B------:R-:W-:-:S02]  /*3260*/  ISETP.GT.U32.AND P5, PT, R11, R52, PT ;  /* 0x000000340b00720c */ /* 0x000fc40003fa4070 */
[----:B------:R-:W-:Y:S01]  /*3270*/  IABS R58, R15 ;  /* 0x0000000f003a7213 */ /* 0x000fe20000000000 */
[----:B------:R-:W-:Y:S01]  /*3280*/  @!P2 IMAD.MOV R124, RZ, RZ, -R124 ;  /* 0x000000ffff7ca224 */ /* 0x000fe200078e0a7c */
[----:B------:R-:W-:Y:S01]  /*3290*/  ISETP.GT.U32.AND P2, PT, R11, R120, PT ;  /* 0x000000780b00720c */ /* 0x000fe20003f44070 */
[----:B------:R-:W-:Y:S01]  /*32a0*/  @!P3 IMAD.IADD R50, R50, 0x1, -R11 ;  /* 0x000000013232b824 */ /* 0x000fe200078e0a0b */
[----:B------:R-:W-:Y:S01]  /*32b0*/  ISETP.GE.AND P3, PT, R14, RZ, PT ;  /* 0x000000ff0e00720c */ /* 0x000fe20003f66270 */
[----:B------:R-:W-:-:S04]  /*32c0*/  IMAD.HI.U32 R6, R10, R118, RZ ;  /* 0x000000760a067227 */ /* 0x000fc800078e00ff */
[----:B------:R-:W-:Y:S02]  /*32d0*/  IMAD.MOV R14, RZ, RZ, -R0 ;  /* 0x000000ffff0e7224 */ /* 0x000fe400078e0a00 */
[----:B------:R-:W-:Y:S02]  /*32e0*/  IMAD.MOV R6, RZ, RZ, -R6 ;  /* 0x000000ffff067224 */ /* 0x000fe400078e0a06 */
[C---:B------:R-:W-:Y:S02]  /*32f0*/  IMAD R54, R11.reuse, R14, R54 ;  /* 0x0000000e0b367224 */ /* 0x040fe400078e0236 */
[C---:B------:R-:W-:Y:S01]  /*3300*/  IMAD R118, R11.reuse, R6, R118 ;  /* 0x000000060b767224 */ /* 0x040fe200078e0276 */
[----:B------:R-:W-:Y:S01]  /*3310*/  LOP3.LUT R6, R12, 0x1a0, RZ, 0xfc, !PT ;  /* 0x000001a00c067812 */ /* 0x000fe200078efcff */
[--C-:B------:R-:W-:Y:S02]  /*3320*/  @!P1 IMAD.IADD R122, R122, 0x1, -R11.reuse ;  /* 0x000000017a7a9824 */ /* 0x100fe400078e0a0b */
[--C-:B------:R-:W-:Y:S01]  /*3330*/  @!P5 IMAD.IADD R52, R52, 0x1, -R11.reuse ;  /* 0x000000013434d824 */ /* 0x100fe200078e0a0b */
[C---:B------:R-:W-:Y:S01]  /*3340*/  ISETP.GT.U32.AND P5, PT, R11.reuse, R54, PT ;  /* 0x000000360b00720c */ /* 0x040fe20003fa4070 */
[----:B------:R-:W-:Y:S01]  /*3350*/  @!P2 IMAD.IADD R120, R120, 0x1, -R11 ;  /* 0x000000017878a824 */ /* 0x000fe200078e0a0b */
[----:B------:R-:W-:Y:S01]  /*3360*/  IABS R56, R6 ;  /* 0x0000000600387213 */ /* 0x000fe20000000000 */
[----:B------:R-:W-:Y:S01]  /*3370*/  @!P6 IMAD.MOV R122, RZ, RZ, -R122 ;  /* 0x000000ffff7ae224 */ /* 0x000fe200078e0a7a */
[----:B------:R-:W-:Y:S01]  /*3380*/  ISETP.GT.U32.AND P6, PT, R11, R118, PT ;  /* 0x000000760b00720c */ /* 0x000fe20003fc4070 */
[----:B------:R-:W-:Y:S01]  /*3390*/  VIADD R0, R13, 0x19c ;  /* 0x0000019c0d007836 */ /* 0x000fe20000000000 */
[----:B------:R-:W-:Y:S01]  /*33a0*/  ISETP.GT.U32.AND P2, PT, R11, R120, PT ;  /* 0x000000780b00720c */ /* 0x000fe20003f44070 */
[----:B------:R-:W-:Y:S01]  /*33b0*/  @!P0 IMAD.MOV R50, RZ, RZ, -R50 ;  /* 0x000000ffff328224 */ /* 0x000fe200078e0a32 */
[----:B------:R-:W-:Y:S01]  /*33c0*/  ISETP.GE.AND P0, PT, R16, RZ, PT ;  /* 0x000000ff1000720c */ /* 0x000fe20003f06270 */
[----:B------:R-:W-:Y:S01]  /*33d0*/  @!P3 IMAD.MOV R52, RZ, RZ, -R52 ;  /* 0x000000ffff34b224 */ /* 0x000fe200078e0a34 */
[----:B------:R-:W-:-:S02]  /*33e0*/  ISETP.GE.AND P1, PT, R0, RZ, PT ;  /* 0x000000ff0000720c */ /* 0x000fc40003f26270 */
[----:B------:R-:W-:Y:S01]  /*33f0*/  IABS R116, R0 ;  /* 0x0000000000747213 */ /* 0x000fe20000000000 */
[--C-:B------:R-:W-:Y:S01]  /*3400*/  @!P5 IMAD.IADD R54, R54, 0x1, -R11.reuse ;  /* 0x000000013636d824 */ /* 0x100fe200078e0a0b */
[----:B------:R-:W-:Y:S01]  /*3410*/  ISETP.GE.AND P3, PT, R17, RZ, PT ;  /* 0x000000ff1100720c */ /* 0x000fe20003f66270 */
[----:B------:R-:W-:Y:S01]  /*3420*/  IMAD.HI.U32 R0, R10, R56, RZ ;  /* 0x000000380a007227 */ /* 0x000fe200078e00ff */
[----:B------:R-:W-:Y:S02]  /*3430*/  LOP3.LUT R16, R12, 0x18c, RZ, 0xfc, !PT ;  /* 0x0000018c0c107812 */ /* 0x000fe400078efcff */
[C---:B------:R-:W-:Y:S01]  /*3440*/  ISETP.GT.U32.AND P5, PT, R11.reuse, R54, PT ;  /* 0x000000360b00720c */ /* 0x040fe20003fa4070 */
[--C-:B------:R-:W-:Y:S01]  /*3450*/  @!P6 IMAD.IADD R118, R118, 0x1, -R11.reuse ;  /* 0x000000017676e824 */ /* 0x100fe200078e0a0b */
[----:B------:R-:W-:Y:S01]  /*3460*/  LOP3.LUT R17, R12, 0x188, RZ, 0xfc, !PT ;  /* 0x000001880c117812 */ /* 0x000fe200078efcff */
[----:B------:R-:W-:Y:S01]  /*3470*/  @!P2 IMAD.IADD R120, R120, 0x1, -R11 ;  /* 0x000000017878a824 */ /* 0x000fe200078e0a0b */
[----:B------:R-:W-:Y:S01]  /*3480*/  ISETP.GE.AND P2, PT, R6, RZ, PT ;  /* 0x000000ff0600720c */ /* 0x000fe20003f46270 */
[----:B------:R-:W-:Y:S01]  /*3490*/  IMAD.MOV R14, RZ, RZ, -R0 ;  /* 0x000000ffff0e7224 */ /* 0x000fe200078e0a00 */
[----:B------:R-:W-:Y:S01]  /*34a0*/  ISETP.GT.U32.AND P6, PT, R11, R118, PT ;  /* 0x000000760b00720c */ /* 0x000fe20003fc4070 */
[----:B------:R-:W-:Y:S01]  /*34b0*/  IMAD.HI.U32 R6, R10, R58, RZ ;  /* 0x0000003a0a067227 */ /* 0x000fe200078e00ff */
[----:B------:R-:W-:-:S02]  /*34c0*/  IABS R112, R16 ;  /* 0x0000001000707213 */ /* 0x000fc40000000000 */
[----:B------:R-:W-:Y:S01]  /*34d0*/  IABS R62, R17 ;  /* 0x00000011003e7213 */ /* 0x000fe20000000000 */
[----:B------:R-:W-:-:S04]  /*34e0*/  IMAD.HI.U32 R0, R10, R116, RZ ;  /* 0x000000740a007227 */ /* 0x000fc800078e00ff */
[----:B------:R-:W-:Y:S02]  /*34f0*/  IMAD.MOV R6, RZ, RZ, -R6 ;  /* 0x000000ffff067224 */ /* 0x000fe400078e0a06 */
[C---:B------:R-:W-:Y:S02]  /*3500*/  IMAD R56, R11.reuse, R14, R56 ;  /* 0x0000000e0b387224 */ /* 0x040fe400078e0238 */
[----:B------:R-:W-:Y:S02]  /*3510*/  IMAD.MOV R0, RZ, RZ, -R0 ;  /* 0x000000ffff007224 */ /* 0x000fe400078e0a00 */
[C---:B------:R-:W-:Y:S02]  /*3520*/  IMAD R58, R11.reuse, R6, R58 ;  /* 0x000000060b3a7224 */ /* 0x040fe400078e023a */
[--C-:B------:R-:W-:Y:S01]  /*3530*/  @!P5 IMAD.IADD R54, R54, 0x1, -R11.reuse ;  /* 0x000000013636d824 */ /* 0x100fe200078e0a0b */
[C---:B------:R-:W-:Y:S01]  /*3540*/  ISETP.GT.U32.AND P5, PT, R11.reuse, R56, PT ;  /* 0x000000380b00720c */ /* 0x040fe20003fa4070 */
[C---:B------:R-:W-:Y:S01]  /*3550*/  IMAD R116, R11.reuse, R0, R116 ;  /* 0x000000000b747224 */ /* 0x040fe200078e0274 */
[----:B------:R-:W-:Y:S01]  /*3560*/  LOP3.LUT R0, R12, 0x194, RZ, 0xfc, !PT ;  /* 0x000001940c007812 */ /* 0x000fe200078efcff */
[----:B------:R-:W-:Y:S01]  /*3570*/  @!P6 IMAD.IADD R118, R118, 0x1, -R11 ;  /* 0x000000017676e824 */ /* 0x000fe200078e0a0b */
[C---:B------:R-:W-:Y:S01]  /*3580*/  ISETP.GT.U32.AND P6, PT, R11.reuse, R58, PT ;  /* 0x0000003a0b00720c */ /* 0x040fe20003fc4070 */
[----:B------:R-:W-:Y:S01]  /*3590*/  @!P0 IMAD.MOV R54, RZ, RZ, -R54 ;  /* 0x000000ffff368224 */ /* 0x000fe200078e0a36 */
[----:B------:R-:W-:Y:S01]  /*35a0*/  ISETP.GT.U32.AND P0, PT, R11, R116, PT ;  /* 0x000000740b00720c */ /* 0x000fe20003f04070 */
[----:B------:R-:W-:Y:S01]  /*35b0*/  @!P4 IMAD.MOV R120, RZ, RZ, -R120 ;  /* 0x000000ffff78c224 */ /* 0x000fe200078e0a78 */
[----:B------:R-:W-:Y:S01]  /*35c0*/  ISETP.GE.AND P4, PT, R15, RZ, PT ;  /* 0x000000ff0f00720c */ /* 0x000fe20003f86270 */
[----:B------:R-:W-:Y:S01]  /*35d0*/  @!P3 IMAD.MOV R118, RZ, RZ, -R118 ;  /* 0x000000ffff76b224 */ /* 0x000fe200078e0a76 */
[----:B------:R-:W-:-:S02]  /*35e0*/  IABS R114, R0 ;  /* 0x0000000000727213 */ /* 0x000fc40000000000 */
[----:B------:R-:W-:Y:S01]  /*35f0*/  LOP3.LUT R15, R12, 0x190, RZ, 0xfc, !PT ;  /* 0x000001900c0f7812 */ /* 0x000fe200078efcff */
[----:B------:R-:W-:Y:S01]  /*3600*/  @!P5 IMAD.IADD R56, R56, 0x1, -R11 ;  /* 0x000000013838d824 */ /* 0x000fe200078e0a0b */
[----:B------:R-:W-:Y:S01]  /*3610*/  ISETP.GE.AND P5, PT, R0, RZ, PT ;  /* 0x000000ff0000720c */ /* 0x000fe20003fa6270 */
[----:B------:R-:W-:Y:S01]  /*3620*/  IMAD.HI.U32 R0, R10, R114, RZ ;  /* 0x000000720a007227 */ /* 0x000fe200078e00ff */
[----:B------:R-:W-:-:S03]  /*3630*/  IABS R60, R15 ;  /* 0x0000000f003c7213 */ /* 0x000fc60000000000 */
[--C-:B------:R-:W-:Y:S02]  /*3640*/  @!P6 IMAD.IADD R58, R58, 0x1, -R11.reuse ;  /* 0x000000013a3ae824 */ /* 0x100fe400078e0a0b */
[----:B------:R-:W-:Y:S01]  /*3650*/  @!P0 IMAD.IADD R116, R116, 0x1, -R11 ;  /* 0x0000000174748824 */ /* 0x000fe200078e0a0b */
[C---:B------:R-:W-:Y:S01]  /*3660*/  ISETP.GT.U32.AND P0, PT, R11.reuse, R56, PT ;  /* 0x000000380b00720c */ /* 0x040fe20003f04070 */
[----:B------:R-:W-:Y:S01]  /*3670*/  IMAD.MOV R6, RZ, RZ, -R0 ;  /* 0x000000ffff067224 */ /* 0x000fe200078e0a00 */
[C---:B------:R-:W-:Y:S01]  /*3680*/  ISETP.GT.U32.AND P6, PT, R11.reuse, R58, PT ;  /* 0x0000003a0b00720c */ /* 0x040fe20003fc4070 */
[----:B------:R-:W-:Y:S01]  /*3690*/  IMAD.HI.U32 R0, R10, R60, RZ ;  /* 0x0000003c0a007227 */ /* 0x000fe200078e00ff */
[----:B------:R-:W-:-:S03]  /*36a0*/  ISETP.GT.U32.AND P3, PT, R11, R116, PT ;  /* 0x000000740b00720c */ /* 0x000fc60003f64070 */
[----:B------:R-:W-:Y:S02]  /*36b0*/  IMAD.MOV R14, RZ, RZ, -R0 ;  /* 0x000000ffff0e7224 */ /* 0x000fe400078e0a00 */
[----:B------:R-:W-:Y:S02]  /*36c0*/  IMAD R114, R11, R6, R114 ;  /* 0x000000060b727224 */ /* 0x000fe400078e0272 */
[----:B------:R-:W-:-:S04]  /*36d0*/  IMAD.HI.U32 R0, R10, R112, RZ ;  /* 0x000000700a007227 */ /* 0x000fc800078e00ff */
[C---:B------:R-:W-:Y:S01]  /*36e0*/  IMAD R60, R11.reuse, R14, R60 ;  /* 0x0000000e0b3c7224 */ /* 0x040fe200078e023c */
[----:B------:R-:W-:Y:S01]  /*36f0*/  LOP3.LUT R14, R12, 0x184, RZ, 0xfc, !PT ;  /* 0x000001840c0e7812 */ /* 0x000fe200078efcff */
[----:B------:R-:W-:Y:S01]  /*3700*/  @!P0 IMAD.IADD R56, R56, 0x1, -R11 ;  /* 0x0000000138388824 */ /* 0x000fe200078e0a0b */
[----:B------:R-:W-:Y:S01]  /*3710*/  ISETP.GT.U32.AND P0, PT, R11, R114, PT ;  /* 0x000000720b00720c */ /* 0x000fe20003f04070 */
[----:B------:R-:W-:Y:S01]  /*3720*/  IMAD.HI.U32 R6, R10, R62, RZ ;  /* 0x0000003e0a067227 */ /* 0x000fe200078e00ff */
[----:B------:R-:W-:-:S03]  /*3730*/  IABS R110, R14 ;  /* 0x0000000e006e7213 */ /* 0x000fc60000000000 */
[----:B------:R-:W-:Y:S02]  /*3740*/  IMAD.MOV R0, RZ, RZ, -R0 ;  /* 0x000000ffff007224 */ /* 0x000fe400078e0a00 */
[--C-:B------:R-:W-:Y:S01]  /*3750*/  @!P6 IMAD.IADD R58, R58, 0x1, -R11.reuse ;  /* 0x000000013a3ae824 */ /* 0x100fe200078e0a0b */
[----:B------:R-:W-:Y:S01]  /*3760*/  ISETP.GT.U32.AND P6, PT, R11, R60, PT ;  /* 0x0000003c0b00720c */ /* 0x000fe20003fc4070 */
[--C-:B------:R-:W-:Y:S01]  /*3770*/  @!P3 IMAD.IADD R116, R116, 0x1, -R11.reuse ;  /* 0x000000017474b824 */ /* 0x100fe200078e0a0b */
[----:B------:R-:W-:Y:S01]  /*3780*/  ISETP.GE.AND P3, PT, R15, RZ, PT ;  /* 0x000000ff0f00720c */ /* 0x000fe20003f66270 */
[----:B------:R-:W-:Y:S01]  /*3790*/  IMAD.MOV R6, RZ, RZ, -R6 ;  /* 0x000000ffff067224 */ /* 0x000fe200078e0a06 */
[----:B------:R-:W-:Y:S01]  /*37a0*/  LOP3.LUT R15, R12, 0x180, RZ, 0xfc, !PT ;  /* 0x000001800c0f7812 */ /* 0x000fe200078efcff */
[C---:B------:R-:W-:Y:S02]  /*37b0*/  IMAD R112, R11.reuse, R0, R112 ;  /* 0x000000000b707224 */ /* 0x040fe400078e0270 */
[C---:B------:R-:W-:Y:S01]  /*37c0*/  IMAD R62, R11.reuse, R6, R62 ;  /* 0x000000060b3e7224 */ /* 0x040fe200078e023e */
[----:B------:R-:W-:Y:S01]  /*37d0*/  IABS R64, R15 ;  /* 0x0000000f00407213 */ /* 0x000fe20000000000 */
[----:B------:R-:W-:Y:S01]  /*37e0*/  @!P1 IMAD.MOV R116, RZ, RZ, -R116 ;  /* 0x000000ffff749224 */ /* 0x000fe200078e0a74 */
[----:B------:R-:W-:Y:S01]  /*37f0*/  ISETP.GT.U32.AND P1, PT, R11, R112, PT ;  /* 0x000000700b00720c */ /* 0x000fe20003f24070 */
[----:B------:R-:W-:-:S02]  /*3800*/  @!P0 IMAD.IADD R114, R114, 0x1, -R11 ;  /* 0x0000000172728824 */ /* 0x000fc400078e0a0b */
[----:B------:R-:W-:Y:S01]  /*3810*/  @!P4 IMAD.MOV R58, RZ, RZ, -R58 ;  /* 0x000000ffff3ac224 */ /* 0x000fe200078e0a3a */
[----:B------:R-:W-:Y:S01]  /*3820*/  ISETP.GT.U32.AND P4, PT, R11, R62, PT ;  /* 0x0000003e0b00720c */ /* 0x000fe20003f84070 */
[----:B------:R-:W-:Y:S02]  /*3830*/  VIADD R0, R13, 0x17c ;  /* 0x0000017c0d007836 */ /* 0x000fe40000000000 */
[--C-:B------:R-:W-:Y:S02]  /*3840*/  @!P6 IMAD.IADD R60, R60, 0x1, -R11.reuse ;  /* 0x000000013c3ce824 */ /* 0x100fe400078e0a0b */
[----:B------:R-:W-:Y:S01]  /*3850*/  @!P2 IMAD.MOV R56, RZ, RZ, -R56 ;  /* 0x000000ffff38a224 */ /* 0x000fe200078e0a38 */
[C---:B------:R-:W-:Y:S02]  /*3860*/  ISETP.GT.U32.AND P2, PT, R11.reuse, R114, PT ;  /* 0x000000720b00720c */ /* 0x040fe40003f44070 */
[----:B------:R-:W-:Y:S01]  /*3870*/  ISETP.GE.AND P0, PT, R0, RZ, PT ;  /* 0x000000ff0000720c */ /* 0x000fe20003f06270 */
[----:B------:R-:W-:Y:S01]  /*3880*/  @!P1 IMAD.IADD R112, R112, 0x1, -R11 ;  /* 0x0000000170709824 */ /* 0x000fe200078e0a0b */
[----:B------:R-:W-:Y:S01]  /*3890*/  IABS R108, R0 ;  /* 0x00000000006c7213 */ /* 0x000fe20000000000 */
[----:B------:R-:W-:Y:S01]  /*38a0*/  IMAD.HI.U32 R0, R10, R110, RZ ;  /* 0x0000006e0a007227 */ /* 0x000fe200078e00ff */
[----:B------:R-:W-:-:S02]  /*38b0*/  ISETP.GT.U32.AND P6, PT, R11, R60, PT ;  /* 0x0000003c0b00720c */ /* 0x000fc40003fc4070 */
[----:B------:R-:W-:Y:S01]  /*38c0*/  ISETP.GE.AND P1, PT, R17, RZ, PT ;  /* 0x000000ff1100720c */ /* 0x000fe20003f26270 */
[----:B------:R-:W-:Y:S01]  /*38d0*/  IMAD.MOV R0, RZ, RZ, -R0 ;  /* 0x000000ffff007224 */ /* 0x000fe200078e0a00 */
[----:B------:R-:W-:Y:S01]  /*38e0*/  LOP3.LUT R17, R12, 0x174, RZ, 0xfc, !PT ;  /* 0x000001740c117812 */ /* 0x000fe200078efcff */
[----:B------:R-:W-:Y:S01]  /*38f0*/  @!P4 IMAD.IADD R62, R62, 0x1, -R11 ;  /* 0x000000013e3ec824 */ /* 0x000fe200078e0a0b */
[C---:B------:R-:W-:Y:S01]  /*3900*/  ISETP.GT.U32.AND P4, PT, R11.reuse, R112, PT ;  /* 0x000000700b00720c */ /* 0x040fe20003f84070 */
[----:B------:R-:W-:Y:S01]  /*3910*/  IMAD R110, R11, R0, R110 ;  /* 0x000000000b6e7224 */ /* 0x000fe200078e026e */
[----:B------:R-:W-:Y:S01]  /*3920*/  IABS R106, R17 ;  /* 0x00000011006a7213 */ /* 0x000fe20000000000 */
[----:B------:R-:W-:-:S04]  /*3930*/  IMAD.HI.U32 R0, R10, R64, RZ ;  /* 0x000000400a007227 */ /* 0x000fc800078e00ff */
[----:B------:R-:W-:Y:S01]  /*3940*/  @!P2 IMAD.IADD R114, R114, 0x1, -R11 ;  /* 0x000000017272a824 */ /* 0x000fe200078e0a0b */
[----:B------:R-:W-:Y:S01]  /*3950*/  ISETP.GE.AND P2, PT, R16, RZ, PT ;  /* 0x000000ff1000720c */ /* 0x000fe20003f46270 */
[----:B------:R-:W-:Y:S01]  /*3960*/  IMAD.HI.U32 R6, R10, R108, RZ ;  /* 0x0000006c0a067227 */ /* 0x000fe200078e00ff */
[----:B------:R-:W-:-:S03]  /*3970*/  LOP3.LUT R16, R12, 0x178, RZ, 0xfc, !PT ;  /* 0x000001780c107812 */ /* 0x000fc600078efcff */
[----:B------:R-:W-:Y:S01]  /*3980*/  IMAD.MOV R0, RZ, RZ, -R0 ;  /* 0x000000ffff007224 */ /* 0x000fe200078e0a00 */
[----:B------:R-:W-:Y:S01]  /*3990*/  IABS R66, R16 ;  /* 0x0000001000427213 */ /* 0x000fe20000000000 */
[--C-:B------:R-:W-:Y:S01]  /*39a0*/  @!P6 IMAD.IADD R60, R60, 0x1, -R11.reuse ;  /* 0x000000013c3ce824 */ /* 0x100fe200078e0a0b */
[C---:B------:R-:W-:Y:S01]  /*39b0*/  ISETP.GT.U32.AND P6, PT, R11.reuse, R110, PT ;  /* 0x0000006e0b00720c */ /* 0x040fe20003fc4070 */
[----:B------:R-:W-:Y:S02]  /*39c0*/  IMAD.MOV R6, RZ, RZ, -R6 ;  /* 0x000000ffff067224 */ /* 0x000fe400078e0a06 */
[C---:B------:R-:W-:Y:S02]  /*39d0*/  IMAD R64, R11.reuse, R0, R64 ;  /* 0x000000000b407224 */ /* 0x040fe400078e0240 */
[C---:B------:R-:W-:Y:S02]  /*39e0*/  IMAD R108, R11.reuse, R6, R108 ;  /* 0x000000060b6c7224 */ /* 0x040fe400078e026c */
[----:B------:R-:W-:Y:S01]  /*39f0*/  @!P4 IMAD.IADD R112, R112, 0x1, -R11 ;  /* 0x000000017070c824 */ /* 0x000fe200078e0a0b */
[----:B------:R-:W-:Y:S01]  /*3a00*/  ISETP.GT.U32.AND P4, PT, R11, R64, PT ;  /* 0x000000400b00720c */ /* 0x000fe20003f84070 */
[----:B------:R-:W-:-:S04]  /*3a10*/  IMAD.HI.U32 R6, R10, R106, RZ ;  /* 0x0000006a0a067227 */ /* 0x000fc800078e00ff */
[----:B------:R-:W-:Y:S01]  /*3a20*/  @!P2 IMAD.MOV R112, RZ, RZ, -R112 ;  /* 0x000000ffff70a224 */ /* 0x000fe200078e0a70 */
[C---:B------:R-:W-:Y:S01]  /*3a30*/  ISETP.GT.U32.AND P2, PT, R11.reuse, R108, PT ;  /* 0x0000006c0b00720c */ /* 0x040fe20003f44070 */
[--C-:B------:R-:W-:Y:S02]  /*3a40*/  @!P6 IMAD.IADD R110, R110, 0x1, -R11.reuse ;  /* 0x000000016e6ee824 */ /* 0x100fe400078e0a0b */
[----:B------:R-:W-:Y:S01]  /*3a50*/  @!P5 IMAD.MOV R114, RZ, RZ, -R114 ;  /* 0x000000ffff72d224 */ /* 0x000fe200078e0a72 */
[C---:B------:R-:W-:Y:S01]  /*3a60*/  ISETP.GT.U32.AND P5, PT, R11.reuse, R62, PT ;  /* 0x0000003e0b00720c */ /* 0x040fe20003fa4070 */
[----:B------:R-:W-:Y:S01]  /*3a70*/  IMAD.MOV R6, RZ, RZ, -R6 ;  /* 0x000000ffff067224 */ /* 0x000fe200078e0a06 */
[----:B------:R-:W-:Y:S01]  /*3a80*/  ISETP.GT.U32.AND P6, PT, R11, R110, PT ;  /* 0x0000006e0b00720c */ /* 0x000fe20003fc4070 */
[----:B------:R-:W-:Y:S01]  /*3a90*/  @!P4 IMAD.IADD R64, R64, 0x1, -R11 ;  /* 0x000000014040c824 */ /* 0x000fe200078e0a0b */
[----:B------:R-:W-:Y:S01]  /*3aa0*/  ISETP.GE.AND P4, PT, R17, RZ, PT ;  /* 0x000000ff1100720c */ /* 0x000fe20003f86270 */
[----:B------:R-:W-:Y:S01]  /*3ab0*/  @!P3 IMAD.MOV R60, RZ, RZ, -R60 ;  /* 0x000000ffff3cb224 */ /* 0x000fe200078e0a3c */
[----:B------:R-:W-:Y:S01]  /*3ac0*/  ISETP.GE.AND P3, PT, R14, RZ, PT ;  /* 0x000000ff0e00720c */ /* 0x000fe20003f66270 */
[----:B------:R-:W-:Y:S01]  /*3ad0*/  IMAD.HI.U32 R0, R10, R66, RZ ;  /* 0x000000420a007227 */ /* 0x000fe200078e00ff */
[----:B------:R-:W-:-:S03]  /*3ae0*/  LOP3.LUT R17, R12, 0x164, RZ, 0xfc, !PT ;  /* 0x000001640c117812 */ /* 0x000fc600078efcff */
[C---:B------:R-:W-:Y:S01]  /*3af0*/  IMAD R106, R11.reuse, R6, R106 ;  /* 0x000000060b6a7224 */ /* 0x040fe200078e026a */
[----:B------:R-:W-:Y:S01]  /*3b00*/  LOP3.LUT R6, R12, 0x170, RZ, 0xfc, !PT ;  /* 0x000001700c067812 */ /* 0x000fe200078efcff */
[--C-:B------:R-:W-:Y:S01]  /*3b10*/  @!P2 IMAD.IADD R108, R108, 0x1, -R11.reuse ;  /* 0x000000016c6ca824 */ /* 0x100fe200078e0a0b */
[C---:B------:R-:W-:Y:S01]  /*3b20*/  ISETP.GT.U32.AND P2, PT, R11.reuse, R64, PT ;  /* 0x000000400b00720c */ /* 0x040fe20003f44070 */
[----:B------:R-:W-:Y:S01]  /*3b30*/  IMAD.MOV R0, RZ, RZ, -R0 ;  /* 0x000000ffff007224 */ /* 0x000fe200078e0a00 */
[----:B------:R-:W-:Y:S01]  /*3b40*/  IABS R68, R6 ;  /* 0x0000000600447213 */ /* 0x000fe20000000000 */
[--C-:B------:R-:W-:Y:S01]  /*3b50*/  @!P6 IMAD.IADD R110, R110, 0x1, -R11.reuse ;  /* 0x000000016e6ee824 */ /* 0x100fe200078e0a0b */
[----:B------:R-:W-:Y:S01]  /*3b60*/  ISETP.GE.AND P6, PT, R16, RZ, PT ;  /* 0x000000ff1000720c */ /* 0x000fe20003fc6270 */
[----:B------:R-:W-:Y:S01]  /*3b70*/  IMAD R66, R11, R0, R66 ;  /* 0x000000000b427224 */ /* 0x000fe200078e0242 */
[----:B------:R-:W-:Y:S01]  /*3b80*/  LOP3.LUT R16, R12, 0x168, RZ, 0xfc, !PT ;  /* 0x000001680c107812 */ /* 0x000fe200078efcff */
[----:B------:R-:W-:Y:S01]  /*3b90*/  @!P5 IMAD.IADD R62, R62, 0x1, -R11 ;  /* 0x000000013e3ed824 */ /* 0x000fe200078e0a0b */
[----:B------:R-:W-:Y:S01]  /*3ba0*/  ISETP.GE.AND P5, PT, R15, RZ, PT ;  /* 0x000000ff0f00720c */ /* 0x000fe20003fa6270 */
[----:B------:R-:W-:Y:S01]  /*3bb0*/  IMAD.HI.U32 R0, R10, R68, RZ ;  /* 0x000000440a007227 */ /* 0x000fe200078e00ff */
[----:B------:R-:W-:-:S02]  /*3bc0*/  LOP3.LUT R15, R12, 0x16c, RZ, 0xfc, !PT ;  /* 0x0000016c0c0f7812 */ /* 0x000fc400078efcff */
[----:B------:R-:W-:Y:S01]  /*3bd0*/  IABS R70, R16 ;  /* 0x0000001000467213 */ /* 0x000fe20000000000 */
[----:B------:R-:W-:Y:S01]  /*3be0*/  @!P3 IMAD.MOV R110, RZ, RZ, -R110 ;  /* 0x000000ffff6eb224 */ /* 0x000fe200078e0a6e */
[C---:B------:R-:W-:Y:S01]  /*3bf0*/  ISETP.GT.U32.AND P3, PT, R11.reuse, R66, PT ;  /* 0x000000420b00720c */ /* 0x040fe20003f64070 */
[----:B------:R-:W-:Y:S01]  /*3c00*/  @!P2 IMAD.IADD R64, R64, 0x1, -R11 ;  /* 0x000000014040a824 */ /* 0x000fe200078e0a0b */
[C---:B------:R-:W-:Y:S01]  /*3c10*/  ISETP.GT.U32.AND P2, PT, R11.reuse, R106, PT ;  /* 0x0000006a0b00720c */ /* 0x040fe20003f44070 */
[----:B------:R-:W-:Y:S01]  /*3c20*/  IMAD.MOV R0, RZ, RZ, -R0 ;  /* 0x000000ffff007224 */ /* 0x000fe200078e0a00 */
[----:B------:R-:W-:Y:S01]  /*3c30*/  IABS R104, R15 ;  /* 0x0000000f00687213 */ /* 0x000fe20000000000 */
[----:B------:R-:W-:Y:S01]  /*3c40*/  @!P1 IMAD.MOV R62, RZ, RZ, -R62 ;  /* 0x000000ffff3e9224 */ /* 0x000fe200078e0a3e */
[C---:B------:R-:W-:Y:S01]  /*3c50*/  ISETP.GT.U32.AND P1, PT, R11.reuse, R108, PT ;  /* 0x0000006c0b00720c */ /* 0x040fe20003f24070 */
[----:B------:R-:W-:Y:S01]  /*3c60*/  IMAD R68, R11, R0, R68 ;  /* 0x000000000b447224 */ /* 0x000fe200078e0244 */
[----:B------:R-:W-:Y:S01]  /*3c70*/  IABS R102, R17 ;  /* 0x0000001100667213 */ /* 0x000fe20000000000 */
[----:B------:R-:W-:-:S02]  /*3c80*/  @!P5 IMAD.MOV R64, RZ, RZ, -R64 ;  /* 0x000000ffff40d224 */ /* 0x000fc400078e0a40 */
[----:B------:R-:W-:Y:S01]  /*3c90*/  IMAD.HI.U32 R0, R10, R104, RZ ;  /* 0x000000680a007227 */ /* 0x000fe200078e00ff */
[----:B------:R-:W-:-:S03]  /*3ca0*/  ISETP.GT.U32.AND P5, PT, R11, R68, PT ;  /* 0x000000440b00720c */ /* 0x000fc60003fa4070 */
[--C-:B------:R-:W-:Y:S02]  /*3cb0*/  @!P3 IMAD.IADD R66, R66, 0x1, -R11.reuse ;  /* 0x000000014242b824 */ /* 0x100fe400078e0a0b */
[--C-:B------:R-:W-:Y:S02]  /*3cc0*/  @!P2 IMAD.IADD R106, R106, 0x1, -R11.reuse ;  /* 0x000000016a6aa824 */ /* 0x100fe400078e0a0b */
[----:B------:R-:W-:Y:S01]  /*3cd0*/  @!P1 IMAD.IADD R108, R108, 0x1, -R11 ;  /* 0x000000016c6c9824 */ /* 0x000fe200078e0a0b */
[C---:B------:R-:W-:Y:S01]  /*3ce0*/  ISETP.GT.U32.AND P3, PT, R11.reuse, R66, PT ;  /* 0x000000420b00720c */ /* 0x040fe20003f64070 */
[----:B------:R-:W-:Y:S01]  /*3cf0*/  IMAD.MOV R0, RZ, RZ, -R0 ;  /* 0x000000ffff007224 */ /* 0x000fe200078e0a00 */
[----:B------:R-:W-:Y:S01]  /*3d00*/  ISETP.GT.U32.AND P2, PT, R11, R106, PT ;  /* 0x0000006a0b00720c */ /* 0x000fe20003f44070 */
[----:B------:R-:W-:Y:S01]  /*3d10*/  IMAD.HI.U32 R14, R10, R102, RZ ;  /* 0x000000660a0e7227 */ /* 0x000fe200078e00ff */
[----:B------:R-:W-:-:S03]  /*3d20*/  ISETP.GE.AND P1, PT, R6, RZ, PT ;  /* 0x000000ff0600720c */ /* 0x000fc60003f26270 */
[----:B------:R-:W-:-:S04]  /*3d30*/  IMAD.HI.U32 R6, R10, R70, RZ ;  /* 0x000000460a067227 */ /* 0x000fc800078e00ff */
[--C-:B------:R-:W-:Y:S02]  /*3d40*/  @!P5 IMAD.IADD R68, R68, 0x1, -R11.reuse ;  /* 0x000000014444d824 */ /* 0x100fe400078e0a0b */
[----:B------:R-:W-:Y:S02]  /*3d50*/  IMAD.MOV R6, RZ, RZ, -R6 ;  /* 0x000000ffff067224 */ /* 0x000fe400078e0a06 */
[C---:B------:R-:W-:Y:S01]  /*3d60*/  IMAD R104, R11.reuse, R0, R104 ;  /* 0x000000000b687224 */ /* 0x040fe200078e0268 */
[C---:B------:R-:W-:Y:S01]  /*3d70*/  ISETP.GT.U32.AND P5, PT, R11.reuse, R68, PT ;  /* 0x000000440b00720c */ /* 0x040fe20003fa4070 */
[----:B------:R-:W-:Y:S01]  /*3d80*/  @!P3 IMAD.IADD R66, R66, 0x1, -R11 ;  /* 0x000000014242b824 */ /* 0x000fe200078e0a0b */
[----:B------:R-:W-:Y:S01]  /*3d90*/  ISETP.GE.AND P3, PT, R16, RZ, PT ;  /* 0x000000ff1000720c */ /* 0x000fe20003f66270 */
[----:B------:R-:W-:Y:S01]  /*3da0*/  IMAD R70, R11, R6, R70 ;  /* 0x000000060b467224 */ /* 0x000fe200078e0246 */
[----:B------:R-:W-:Y:S01]  /*3db0*/  LOP3.LUT R16, R12, 0x158, RZ, 0xfc, !PT ;  /* 0x000001580c107812 */ /* 0x000fe200078efcff */
[----:B------:R-:W-:-:S02]  /*3dc0*/  IMAD.MOV R14, RZ, RZ, -R14 ;  /* 0x000000ffff0e7224 */ /* 0x000fc400078e0a0e */
[--C-:B------:R-:W-:Y:S01]  /*3dd0*/  @!P2 IMAD.IADD R106, R106, 0x1, -R11.reuse ;  /* 0x000000016a6aa824 */ /* 0x100fe200078e0a0b */
[C---:B------:R-:W-:Y:S01]  /*3de0*/  ISETP.GT.U32.AND P2, PT, R11.reuse, R104, PT ;  /* 0x000000680b00720c */ /* 0x040fe20003f44070 */
[----:B------:R-:W-:Y:S01]  /*3df0*/  @!P6 IMAD.MOV R66, RZ, RZ, -R66 ;  /* 0x000000ffff42e224 */ /* 0x000fe200078e0a42 */
[C---:B------:R-:W-:Y:S01]  /*3e00*/  ISETP.GT.U32.AND P6, PT, R11.reuse, R70, PT ;  /* 0x000000460b00720c */ /* 0x040fe20003fc4070 */
[C---:B------:R-:W-:Y:S01]  /*3e10*/  IMAD R102, R11.reuse, R14, R102 ;  /* 0x0000000e0b667224 */ /* 0x040fe200078e0266 */
[----:B------:R-:W-:Y:S01]  /*3e20*/  IABS R74, R16 ;  /* 0x00000010004a7213 */ /* 0x000fe20000000000 */
[--C-:B------:R-:W-:Y:S02]  /*3e30*/  @!P5 IMAD.IADD R68, R68, 0x1, -R11.reuse ;  /* 0x000000014444d824 */ /* 0x100fe400078e0a0b */
        /* <DEDUP_REMOVED lines=13> */
[----:B------:R-:W-:Y:S01]  /*3f10*/  IMAD.HI.U32 R0, R10, R72, RZ ;  /* 0x000000480a007227 */ /* 0x000fe200078e00ff */
[----:B------:R-:W-:-:S03]  /*3f20*/  ISETP.GT.U32.AND P6, PT, R11, R70, PT ;  /* 0x000000460b00720c */ /* 0x000fc60003fc4070 */
[----:B------:R-:W-:Y:S02]  /*3f30*/  @!P5 IMAD.IADD R102, R102, 0x1, -R11 ;  /* 0x000000016666d824 */ /* 0x000fe400078e0a0b */
[----:B------:R-:W-:-:S03]  /*3f40*/  IMAD.HI.U32 R6, R10, R100, RZ ;  /* 0x000000640a067227 */ /* 0x000fc600078e00ff */
[C---:B------:R-:W-:Y:S01]  /*3f50*/  ISETP.GT.U32.AND P5, PT, R11.reuse, R102, PT ;  /* 0x000000660b00720c */ /* 0x040fe20003fa4070 */
        /* <DEDUP_REMOVED lines=16> */
[----:B------:R-:W-:Y:S01]  /*4060*/  @!P5 IMAD.IADD R102, R102, 0x1, -R11 ;  /* 0x000000016666d824 */ /* 0x000fe200078e0a0b */
[----:B------:R-:W-:Y:S01]  /*4070*/  ISETP.GT.U32.AND P5, PT, R11, R74, PT ;  /* 0x0000004a0b00720c */ /* 0x000fe20003fa4070 */
[----:B------:R-:W-:Y:S01]  /*4080*/  @!P1 IMAD.MOV R68, RZ, RZ, -R68 ;  /* 0x000000ffff449224 */ /* 0x000fe200078e0a44 */
[----:B------:R-:W-:Y:S01]  /*4090*/  IABS R78, R14 ;  /* 0x0000000e004e7213 */ /* 0x000fe20000000000 */
[----:B------:R-:W-:Y:S01]  /*40a0*/  @!P3 IMAD.MOV R70, RZ, RZ, -R70 ;  /* 0x000000ffff46b224 */ /* 0x000fe200078e0a46 */
[----:B------:R-:W-:-:S02]  /*40b0*/  ISETP.GE.AND P1, PT, R17, RZ, PT ;  /* 0x000000ff1100720c */ /* 0x000fc40003f26270 */
[----:B------:R-:W-:Y:S01]  /*40c0*/  IABS R96, R15 ;  /* 0x0000000f00607213 */ /* 0x000fe20000000000 */
[--C-:B------:R-:W-:Y:S01]  /*40d0*/  @!P6 IMAD.IADD R72, R72, 0x1, -R11.reuse ;  /* 0x000000014848e824 */ /* 0x100fe200078e0a0b */
[----:B------:R-:W-:Y:S01]  /*40e0*/  ISETP.GE.AND P6, PT, R0, RZ, PT ;  /* 0x000000ff0000720c */ /* 0x000fe20003fc6270 */
[----:B------:R-:W-:Y:S01]  /*40f0*/  IMAD.HI.U32 R0, R10, R98, RZ ;  /* 0x000000620a007227 */ /* 0x000fe200078e00ff */
[----:B------:R-:W-:Y:S02]  /*4100*/  ISETP.GE.AND P3, PT, R16, RZ, PT ;  /* 0x000000ff1000720c */ /* 0x000fe40003f66270 */
        /* <DEDUP_REMOVED lines=8> */
[----:B------:R-:W-:-:S02]  /*4190*/  IABS R80, R16 ;  /* 0x0000001000507213 */ /* 0x000fc40000000000 */
[----:B------:R-:W-:Y:S01]  /*41a0*/  IABS R94, R17 ;  /* 0x00000011005e7213 */ /* 0x000fe20000000000 */
[----:B------:R-:W-:Y:S02]  /*41b0*/  IMAD.MOV R0, RZ, RZ, -R0 ;  /* 0x000000ffff007224 */ /* 0x000fe400078e0a00 */
[C---:B------:R-:W-:Y:S02]  /*41c0*/  IMAD R98, R11.reuse, R6, R98 ;  /* 0x000000060b627224 */ /* 0x040fe400078e0262 */
[C---:B------:R-:W-:Y:S02]  /*41d0*/  IMAD R78, R11.reuse, R0, R78 ;  /* 0x000000000b4e7224 */ /* 0x040fe400078e024e */
[--C-:B------:R-:W-:Y:S01]  /*41e0*/  @!P0 IMAD.IADD R72, R72, 0x1, -R11.reuse ;  /* 0x0000000148488824 */ /* 0x100fe200078e0a0b */
[C---:B------:R-:W-:Y:S01]  /*41f0*/  ISETP.GT.U32.AND P0, PT, R11.reuse, R98, PT ;  /* 0x000000620b00720c */ /* 0x040fe20003f04070 */
[----:B------:R-:W-:Y:S01]  /*4200*/  @!P5 IMAD.IADD R100, R100, 0x1, -R11 ;  /* 0x000000016464d824 */ /* 0x000fe200078e0a0b */
[----:B------:R-:W-:Y:S01]  /*4210*/  ISETP.GT.U32.AND P5, PT, R11, R78, PT ;  /* 0x0000004e0b00720c */ /* 0x000fe20003fa4070 */
[----:B------:R-:W-:-:S04]  /*4220*/  IMAD.HI.U32 R0, R10, R96, RZ ;  /* 0x000000600a007227 */ /* 0x000fc800078e00ff */
[----:B------:R-:W-:Y:S01]  /*4230*/  @!P1 IMAD.MOV R102, RZ, RZ, -R102 ;  /* 0x000000ffff669224 */ /* 0x000fe200078e0a66 */
[----:B------:R-:W-:Y:S01]  /*4240*/  ISETP.GT.U32.AND P1, PT, R11, R74, PT ;  /* 0x0000004a0b00720c */ /* 0x000fe20003f24070 */
        /* <DEDUP_REMOVED lines=8> */
[----:B------:R-:W-:Y:S01]  /*42d0*/  @!P4 IMAD.MOV R100, RZ, RZ, -R100 ;  /* 0x000000ffff64c224 */ /* 0x000fe200078e0a64 */
[C---:B------:R-:W-:Y:S01]  /*42e0*/  ISETP.GT.U32.AND P2, PT, R11.reuse, R78, PT ;  /* 0x0000004e0b00720c */ /* 0x040fe20003f44070 */
[----:B------:R-:W-:Y:S01]  /*42f0*/  IMAD.HI.U32 R0, R10, R80, RZ ;  /* 0x000000500a007227 */ /* 0x000fe200078e00ff */
[----:B------:R-:W-:-:S02]  /*4300*/  ISETP.GT.U32.AND P4, PT, R11, R96, PT ;  /* 0x000000600b00720c */ /* 0x000fc40003f84070 */
[----:B------:R-:W-:Y:S01]  /*4310*/  IABS R84, R15 ;  /* 0x0000000f00547213 */ /* 0x000fe20000000000 */
[----:B------:R-:W-:-:S04]  /*4320*/  IMAD.HI.U32 R6, R10, R94, RZ ;  /* 0x0000005e0a067227 */ /* 0x000fc800078e00ff */
[--C-:B------:R-:W-:Y:S01]  /*4330*/  @!P1 IMAD.IADD R74, R74, 0x1, -R11.reuse ;  /* 0x000000014a4a9824 */ /* 0x100fe200078e0a0b */
[----:B------:R-:W-:Y:S01]  /*4340*/  ISETP.GE.AND P1, PT, R14, RZ, PT ;  /* 0x000000ff0e00720c */ /* 0x000fe20003f26270 */
[----:B------:R-:W-:Y:S02]  /*4350*/  IMAD.MOV R14, RZ, RZ, -R0 ;  /* 0x000000ffff0e7224 */ /* 0x000fe400078e0a00 */
[----:B------:R-:W-:Y:S02]  /*4360*/  IMAD.MOV R6, RZ, RZ, -R6 ;  /* 0x000000ffff067224 */ /* 0x000fe400078e0a06 */
[C---:B------:R-:W-:Y:S02]  /*4370*/  IMAD R80, R11.reuse, R14, R80 ;  /* 0x0000000e0b507224 */ /* 0x040fe400078e0250 */
[----:B------:R-:W-:Y:S01]  /*4380*/  IMAD R94, R11, R6, R94 ;  /* 0x000000060b5e7224 */ /* 0x000fe200078e025e */
[----:B------:R-:W-:Y:S01]  /*4390*/  LOP3.LUT R6, R12, 0x140, RZ, 0xfc, !PT ;  /* 0x000001400c067812 */ /* 0x000fe200078efcff */
[----:B------:R-:W-:-:S02]  /*43a0*/  @!P5 IMAD.IADD R98, R98, 0x1, -R11 ;  /* 0x000000016262d824 */ /* 0x000fc400078e0a0b */
        /* <DEDUP_REMOVED lines=22> */
[----:B------:R-:W-:Y:S01]  /*4510*/  IMAD.HI.U32 R6, R10, R84, RZ ;  /* 0x000000540a067227 */ /* 0x000fe200078e00ff */
[----:B------:R-:W-:-:S02]  /*4520*/  ISETP.GT.U32.AND P6, PT, R11, R94, PT ;  /* 0x0000005e0b00720c */ /* 0x000fc40003fc4070 */
[----:B------:R-:W-:Y:S01]  /*4530*/  IABS R88, R16 ;  /* 0x0000001000587213 */ /* 0x000fe20000000000 */
[----:B------:R-:W-:Y:S01]  /*4540*/  IMAD.MOV R14, RZ, RZ, -R0 ;  /* 0x000000ffff0e7224 */ /* 0x000fe200078e0a00 */
        /* <DEDUP_REMOVED lines=31> */
[----:B------:R-:W-:-:S04]  /*4740*/  IMAD.HI.U32 R0, R10, R88, RZ ;  /* 0x000000580a007227 */ /* 0x000fc800078e00ff */
[C---:B------:R-:W-:Y:S01]  /*4750*/  IMAD R86, R11.reuse, R14, R86 ;  /* 0x0000000e0b567224 */ /* 0x040fe200078e0256 */
[----:B------:R-:W-:Y:S01]  /*4760*/  LOP3.LUT R14, R12, 0x124, RZ, 0xfc, !PT ;  /* 0x000001240c0e7812 */ /* 0x000fe200078efcff */
[----:B------:R-:W-:Y:S02]  /*4770*/  IMAD R90, R11, R6, R90 ;  /* 0x000000060b5a7224 */ /* 0x000fe400078e025a */
[----:B------:R-:W-:Y:S01]  /*4780*/  IMAD.HI.U32 R6, R10, R158, RZ ;  /* 0x0000009e0a067227 */ /* 0x000fe200078e00ff */
[----:B------:R-:W-:-:S03]  /*4790*/  IABS R160, R14 ;  /* 0x0000000e00a07213 */ /* 0x000fc60000000000 */
[----:B------:R-:W-:Y:S02]  /*47a0*/  IMAD.MOV R0, RZ, RZ, -R0 ;  /* 0x000000ffff007224 */ /* 0x000fe400078e0a00 */
[--C-:B------:R-:W-:Y:S01]  /*47b0*/  @!P6 IMAD.IADD R84, R84, 0x1, -R11.reuse ;  /* 0x000000015454e824 */ /* 0x100fe200078e0a0b */
[C---:B------:R-:W-:Y:S01]  /*47c0*/  ISETP.GT.U32.AND P6, PT, R11.reuse, R86, PT ;  /* 0x000000560b00720c */ /* 0x040fe20003fc4070 */
[--C-:B------:R-:W-:Y:S01]  /*47d0*/  @!P3 IMAD.IADD R82, R82, 0x1, -R11.reuse ;  /* 0x000000015252b824 */ /* 0x100fe200078e0a0b */
[----:B------:R-:W-:Y:S01]  /*47e0*/  ISETP.GT.U32.AND P3, PT, R11, R90, PT ;  /* 0x0000005a0b00720c */ /* 0x000fe20003f64070 */
[----:B------:R-:W-:Y:S01]  /*47f0*/  @!P1 IMAD.IADD R92, R92, 0x1, -R11 ;  /* 0x000000015c5c9824 */ /* 0x000fe200078e0a0b */
[----:B------:R-:W-:Y:S01]  /*4800*/  ISETP.GE.AND P1, PT, R15, RZ, PT ;  /* 0x000000ff0f00720c */ /* 0x000fe20003f26270 */
[----:B------:R-:W-:Y:S01]  /*4810*/  IMAD.MOV R6, RZ, RZ, -R6 ;  /* 0x000000ffff067224 */ /* 0x000fe200078e0a06 */
[----:B------:R-:W-:Y:S01]  /*4820*/  LOP3.LUT R15, R12, 0x120, RZ, 0xfc, !PT ;  /* 0x000001200c0f7812 */ /* 0x000fe200078efcff */
[----:B------:R-:W-:-:S02]  /*4830*/  IMAD R88, R11, R0, R88 ;  /* 0x000000000b587224 */ /* 0x000fc400078e0258 */
[C---:B------:R-:W-:Y:S01]  /*4840*/  IMAD R158, R11.reuse, R6, R158 ;  /* 0x000000060b9e7224 */ /* 0x040fe200078e029e */
[----:B------:R-:W-:Y:S01]  /*4850*/  IABS R164, R15 ;  /* 0x0000000f00a47213 */ /* 0x000fe20000000000 */
[----:B------:R-:W-:Y:S01]  /*4860*/  @!P5 IMAD.MOV R92, RZ, RZ, -R92 ;  /* 0x000000ffff5cd224 */ /* 0x000fe200078e0a5c */
[C---:B------:R-:W-:Y:S01]  /*4870*/  ISETP.GT.U32.AND P5, PT, R11.reuse, R88, PT ;  /* 0x000000580b00720c */ /* 0x040fe20003fa4070 */
[----:B------:R-:W-:Y:S01]  /*4880*/  @!P0 IMAD.MOV R84, RZ, RZ, -R84 ;  /* 0x000000ffff548224 */ /* 0x000fe200078e0a54 */
[----:B------:R-:W-:Y:S01]  /*4890*/  ISETP.GT.U32.AND P0, PT, R11, R158, PT ;  /* 0x0000009e0b00720c */ /* 0x000fe20003f04070 */
[----:B------:R-:W-:Y:S02]  /*48a0*/  VIADD R0, R13, 0x11c ;  /* 0x0000011c0d007836 */ /* 0x000fe40000000000 */
[--C-:B------:R-:W-:Y:S02]  /*48b0*/  @!P6 IMAD.IADD R86, R86, 0x1, -R11.reuse ;  /* 0x000000015656e824 */ /* 0x100fe400078e0a0b */
        /* <DEDUP_REMOVED lines=16> */
[----:B------:R-:W-:Y:S02]  /*49c0*/  IMAD.MOV R0, RZ, RZ, -R0 ;  /* 0x000000ffff007224 */ /* 0x000fe400078e0a00 */
[--C-:B------:R-:W-:Y:S01]  /*49d0*/  @!P4 IMAD.IADD R86, R86, 0x1, -R11.reuse ;  /* 0x000000015656c824 */ /* 0x100fe200078e0a0b */
[C---:B------:R-:W-:Y:S01]  /*49e0*/  ISETP.GT.U32.AND P4, PT, R11.reuse, R160, PT ;  /* 0x000000a00b00720c */ /* 0x040fe20003f84070 */
        /* <DEDUP_REMOVED lines=10> */
[--C-:B------:R-:W-:Y:S02]  /*4a90*/  @!P4 IMAD.IADD R160, R160, 0x1, -R11.reuse ;  /* 0x00000001a0a0c824 */ /* 0x100fe400078e0a0b */
[----:B------:R-:W-:Y:S02]  /*4aa0*/  IMAD.MOV R6, RZ, RZ, -R6 ;  /* 0x000000ffff067224 */ /* 0x000fe400078e0a06 */
[----:B------:R-:W-:Y:S01]  /*4ab0*/  @!P1 IMAD.MOV R86, RZ, RZ, -R86 ;  /* 0x000000ffff569224 */ /* 0x000fe200078e0a56 */
[----:B------:R-:W-:Y:S01]  /*4ac0*/  ISETP.GT.U32.AND P4, PT, R11, R160, PT ;  /* 0x000000a00b00720c */ /* 0x000fe20003f84070 */
[--C-:B------:R-:W-:Y:S01]  /*4ad0*/  @!P2 IMAD.IADD R158, R158, 0x1, -R11.reuse ;  /* 0x000000019e9ea824 */ /* 0x100fe200078e0a0b */
[----:B------:R-:W-:Y:S01]  /*4ae0*/  ISETP.GE.AND P1, PT, R14, RZ, PT ;  /* 0x000000ff0e00720c */ /* 0x000fe20003f26270 */
[----:B------:R-:W-:Y:S01]  /*4af0*/  @!P0 IMAD.IADD R164, R164, 0x1, -R11 ;  /* 0x00000001a4a48824 */ /* 0x000fe200078e0a0b */
[----:B------:R-:W-:Y:S01]  /*4b00*/  ISETP.GE.AND P2, PT, R15, RZ, PT ;  /* 0x000000ff0f00720c */ /* 0x000fe20003f46270 */
[----:B------:R-:W-:Y:S01]  /*4b10*/  IMAD R162, R11, R6, R162 ;  /* 0x000000060ba27224 */ /* 0x000fe200078e02a2 */
[----:B------:R-:W-:Y:S01]  /*4b20*/  LOP3.LUT R15, R12, 0x10c, RZ, 0xfc, !PT ;  /* 0x0000010c0c0f7812 */ /* 0x000fe200078efcff */
[----:B------:R-:W-:Y:S01]  /*4b30*/  IMAD.HI.U32 R0, R10, R166, RZ ;  /* 0x000000a60a007227 */ /* 0x000fe200078e00ff */
[----:B------:R-:W-:-:S02]  /*4b40*/  ISETP.GE.AND P0, PT, R17, RZ, PT ;  /* 0x000000ff1100720c */ /* 0x000fc40003f06270 */
[----:B------:R-:W-:Y:S01]  /*4b50*/  IABS R172, R15 ;  /* 0x0000000f00ac7213 */ /* 0x000fe20000000000 */
[----:B------:R-:W-:Y:S01]  /*4b60*/  @!P5 IMAD.MOV R158, RZ, RZ, -R158 ;  /* 0x000000ffff9ed224 */ /* 0x000fe200078e0a9e */
[C---:B------:R-:W-:Y:S01]  /*4b70*/  ISETP.GT.U32.AND P5, PT, R11.reuse, R164, PT ;  /* 0x000000a40b00720c */ /* 0x040fe20003fa4070 */
[----:B------:R-:W-:Y:S01]  /*4b80*/  @!P6 IMAD.MOV R88, RZ, RZ, -R88 ;  /* 0x000000ffff58e224 */ /* 0x000fe200078e0a58 */
[----:B------:R-:W-:Y:S01]  /*4b90*/  ISETP.GT.U32.AND P6, PT, R11, R162, PT ;  /* 0x000000a20b00720c */ /* 0x000fe20003fc4070 */
[----:B------:R-:W-:Y:S01]  /*4ba0*/  IMAD.HI.U32 R6, R10, R168, RZ ;  /* 0x000000a80a067227 */ /* 0x000fe200078e00ff */
[----:B------:R-:W-:-:S03]  /*4bb0*/  LOP3.LUT R17, R12, 0x104, RZ, 0xfc, !PT ;  /* 0x000001040c117812 */ /* 0x000fc600078efcff */
[----:B------:R-:W-:Y:S01]  /*4bc0*/  IMAD.MOV R0, RZ, RZ, -R0 ;  /* 0x000000ffff007224 */ /* 0x000fe200078e0a00 */
[----:B------:R-:W-:Y:S01]  /*4bd0*/  IABS R176, R17 ;  /* 0x0000001100b07213 */ /* 0x000fe20000000000 */
[----:B------:R-:W-:Y:S02]  /*4be0*/  IMAD.MOV R6, RZ, RZ, -R6 ;  /* 0x000000ffff067224 */ /* 0x000fe400078e0a06 */
[--C-:B------:R-:W-:Y:S01]  /*4bf0*/  @!P4 IMAD.IADD R160, R160, 0x1, -R11.reuse ;  /* 0x00000001a0a0c824 */ /* 0x100fe200078e0a0b */
[----:B------:R-:W-:Y:S01]  /*4c00*/  ISETP.GE.AND P4, PT, R16, RZ, PT ;  /* 0x000000ff1000720c */ /* 0x000fe20003f86270 */
[C---:B------:R-:W-:Y:S01]  /*4c10*/  IMAD R166, R11.reuse, R0, R166 ;  /* 0x000000000ba67224 */ /* 0x040fe200078e02a6 */
[C---:B------:R-:W-:Y:S01]  /*4c20*/  LOP3.LUT R16, R12.reuse, 0x108, RZ, 0xfc, !PT ;  /* 0x000001080c107812 */ /* 0x040fe200078efcff */
[C---:B------:R-:W-:Y:S01]  /*4c30*/  IMAD R168, R11.reuse, R6, R168 ;  /* 0x000000060ba87224 */ /* 0x040fe200078e02a8 */
[----:B------:R-:W-:Y:S01]  /*4c40*/  LOP3.LUT R6, R12, 0x110, RZ, 0xfc, !PT ;  /* 0x000001100c067812 */ /* 0x000fe200078efcff */
[----:B------:R-:W-:Y:S01]  /*4c50*/  @!P1 IMAD.MOV R160, RZ, RZ, -R160 ;  /* 0x000000ffffa09224 */ /* 0x000fe200078e0aa0 */
[C---:B------:R-:W-:Y:S01]  /*4c60*/  ISETP.GT.U32.AND P1, PT, R11.reuse, R166, PT ;  /* 0x000000a60b00720c */ /* 0x040fe20003f24070 */
[--C-:B------:R-:W-:Y:S01]  /*4c70*/  @!P5 IMAD.IADD R164, R164, 0x1, -R11.reuse ;  /* 0x00000001a4a4d824 */ /* 0x100fe200078e0a0b */
[----:B------:R-:W-:Y:S01]  /*4c80*/  IABS R170, R6 ;  /* 0x0000000600aa7213 */ /* 0x000fe20000000000 */
[----:B------:R-:W-:Y:S01]  /*4c90*/  @!P6 IMAD.IADD R162, R162, 0x1, -R11 ;  /* 0x00000001a2a2e824 */ /* 0x000fe200078e0a0b */
[C---:B------:R-:W-:Y:S01]  /*4ca0*/  ISETP.GT.U32.AND P5, PT, R11.reuse, R168, PT ;  /* 0x000000a80b00720c */ /* 0x040fe20003fa4070 */
[----:B------:R-:W-:Y:S01]  /*4cb0*/  @!P2 IMAD.MOV R164, RZ, RZ, -R164 ;  /* 0x000000ffffa4a224 */ /* 0x000fe200078e0aa4 */
[----:B------:R-:W-:Y:S01]  /*4cc0*/  IABS R174, R16 ;  /* 0x0000001000ae7213 */ /* 0x000fe20000000000 */
[----:B------:R-:W-:Y:S01]  /*4cd0*/  IMAD.HI.U32 R0, R10, R170, RZ ;  /* 0x000000aa0a007227 */ /* 0x000fe200078e00ff */
[----:B------:R-:W-:-:S03]  /*4ce0*/  ISETP.GT.U32.AND P6, PT, R11, R162, PT ;  /* 0x000000a20b00720c */ /* 0x000fc60003fc4070 */
[----:B------:R-:W-:Y:S02]  /*4cf0*/  IMAD.MOV R0, RZ, RZ, -R0 ;  /* 0x000000ffff007224 */ /* 0x000fe400078e0a00 */
[--C-:B------:R-:W-:Y:S02]  /*4d00*/  @!P1 IMAD.IADD R166, R166, 0x1, -R11.reuse ;  /* 0x00000001a6a69824 */ /* 0x100fe400078e0a0b */
[C---:B------:R-:W-:Y:S02]  /*4d10*/  IMAD R170, R11.reuse, R0, R170 ;  /* 0x000000000baa7224 */ /* 0x040fe400078e02aa */
[--C-:B------:R-:W-:Y:S01]  /*4d20*/  @!P5 IMAD.IADD R168, R168, 0x1, -R11.reuse ;  /* 0x00000001a8a8d824 */ /* 0x100fe200078e0a0b */
[C---:B------:R-:W-:Y:S01]  /*4d30*/  ISETP.GT.U32.AND P1, PT, R11.reuse, R166, PT ;  /* 0x000000a60b00720c */ /* 0x040fe20003f24070 */
[----:B------:R-:W-:Y:S01]  /*4d40*/  IMAD.HI.U32 R0, R10, R172, RZ ;  /* 0x000000ac0a007227 */ /* 0x000fe200078e00ff */
[C---:B------:R-:W-:Y:S02]  /*4d50*/  ISETP.GT.U32.AND P2, PT, R11.reuse, R170, PT ;  /* 0x000000aa0b00720c */ /* 0x040fe40003f44070 */
[----:B------:R-:W-:Y:S01]  /*4d60*/  ISETP.GT.U32.AND P5, PT, R11, R168, PT ;  /* 0x000000a80b00720c */ /* 0x000fe20003fa4070 */
[----:B------:R-:W-:Y:S01]  /*4d70*/  @!P6 IMAD.IADD R162, R162, 0x1, -R11 ;  /* 0x00000001a2a2e824 */ /* 0x000fe200078e0a0b */
[----:B------:R-:W-:Y:S01]  /*4d80*/  ISETP.GE.AND P6, PT, R6, RZ, PT ;  /* 0x000000ff0600720c */ /* 0x000fe20003fc6270 */
[----:B------:R-:W-:-:S04]  /*4d90*/  IMAD.HI.U32 R6, R10, R174, RZ ;  /* 0x000000ae0a067227 */ /* 0x000fc800078e00ff */
[----:B------:R-:W-:Y:S02]  /*4da0*/  IMAD.MOV R0, RZ, RZ, -R0 ;  /* 0x000000ffff007224 */ /* 0x000fe400078e0a00 */
[----:B------:R-:W-:Y:S02]  /*4db0*/  IMAD.MOV R6, RZ, RZ, -R6 ;  /* 0x000000ffff067224 */ /* 0x000fe400078e0a06 */
[C---:B------:R-:W-:Y:S02]  /*4dc0*/  IMAD R172, R11.reuse, R0, R172 ;  /* 0x000000000bac7224 */ /* 0x040fe400078e02ac */
[--C-:B------:R-:W-:Y:S01]  /*4dd0*/  @!P1 IMAD.IADD R166, R166, 0x1, -R11.reuse ;  /* 0x00000001a6a69824 */ /* 0x100fe200078e0a0b */
[----:B------:R-:W-:Y:S01]  /*4de0*/  ISETP.GE.AND P1, PT, R16, RZ, PT ;  /* 0x000000ff1000720c */ /* 0x000fe20003f26270 */
[C---:B------:R-:W-:Y:S01]  /*4df0*/  IMAD R174, R11.reuse, R6, R174 ;  /* 0x000000060bae7224 */ /* 0x040fe200078e02ae */
[----:B------:R-:W-:Y:S01]  /*4e00*/  LOP3.LUT R16, R12, 0xf8, RZ, 0xfc, !PT ;  /* 0x000000f80c107812 */ /* 0x000fe200078efcff */
[--C-:B------:R-:W-:Y:S01]  /*4e10*/  @!P5 IMAD.IADD R168, R168, 0x1, -R11.reuse ;  /* 0x00000001a8a8d824 */ /* 0x100fe200078e0a0b */
[C---:B------:R-:W-:Y:S01]  /*4e20*/  ISETP.GT.U32.AND P5, PT, R11.reuse, R172, PT ;  /* 0x000000ac0b00720c */ /* 0x040fe20003fa4070 */
[----:B------:R-:W-:Y:S01]  /*4e30*/  @!P2 IMAD.IADD R170, R170, 0x1, -R11 ;  /* 0x00000001aaaaa824 */ /* 0x000fe200078e0a0b */
[----:B------:R-:W-:Y:S01]  /*4e40*/  IABS R182, R16 ;  /* 0x0000001000b67213 */ /* 0x000fe20000000000 */
[----:B------:R-:W-:Y:S01]  /*4e50*/  @!P4 IMAD.MOV R166, RZ, RZ, -R166 ;  /* 0x000000ffffa6c224 */ /* 0x000fe200078e0aa6 */
[C---:B------:R-:W-:Y:S01]  /*4e60*/  ISETP.GT.U32.AND P4, PT, R11.reuse, R174, PT ;  /* 0x000000ae0b00720c */ /* 0x040fe20003f84070 */
[----:B------:R-:W-:Y:S01]  /*4e70*/  IMAD.HI.U32 R14, R10, R176, RZ ;  /* 0x000000b00a0e7227 */ /* 0x000fe200078e00ff */
[----:B------:R-:W-:-:S03]  /*4e80*/  ISETP.GT.U32.AND P2, PT, R11, R170, PT ;  /* 0x000000aa0b00720c */ /* 0x000fc60003f44070 */
[----:B------:R-:W-:Y:S01]  /*4e90*/  @!P3 IMAD.MOV R162, RZ, RZ, -R162 ;  /* 0x000000ffffa2b224 */ /* 0x000fe200078e0aa2 */
[----:B------:R-:W-:Y:S01]  /*4ea0*/  ISETP.GE.AND P3, PT, R15, RZ, PT ;  /* 0x000000ff0f00720c */ /* 0x000fe20003f66270 */
[----:B------:R-:W-:Y:S01]  /*4eb0*/  IMAD.MOV R14, RZ, RZ, -R14 ;  /* 0x000000ffff0e7224 */ /* 0x000fe200078e0a0e */
[----:B------:R-:W-:Y:S01]  /*4ec0*/  LOP3.LUT R15, R12, 0x100, RZ, 0xfc, !PT ;  /* 0x000001000c0f7812 */ /* 0x000fe200078efcff */
[----:B------:R-:W-:Y:S02]  /*4ed0*/  VIADD R0, R13, 0xfc ;  /* 0x000000fc0d007836 */ /* 0x000fe40000000000 */
[----:B------:R-:W-:Y:S01]  /*4ee0*/  IMAD R176, R11, R14, R176 ;  /* 0x0000000e0bb07224 */ /* 0x000fe200078e02b0 */
[----:B------:R-:W-:Y:S01]  /*4ef0*/  IABS R178, R15 ;  /* 0x0000000f00b27213 */ /* 0x000fe20000000000 */
[--C-:B------:R-:W-:Y:S01]  /*4f00*/  @!P5 IMAD.IADD R172, R172, 0x1, -R11.reuse ;  /* 0x00000001acacd824 */ /* 0x100fe200078e0a0b */
[----:B------:R-:W-:Y:S01]  /*4f10*/  IABS R180, R0 ;  /* 0x0000000000b47213 */ /* 0x000fe20000000000 */
[----:B------:R-:W-:-:S02]  /*4f20*/  @!P4 IMAD.IADD R174, R174, 0x1, -R11 ;  /* 0x00000001aeaec824 */ /* 0x000fc400078e0a0b */
[----:B------:R-:W-:Y:S01]  /*4f30*/  @!P2 IMAD.IADD R170, R170, 0x1, -R11 ;  /* 0x00000001aaaaa824 */ /* 0x000fe200078e0a0b */
[C---:B------:R-:W-:Y:S01]  /*4f40*/  ISETP.GT.U32.AND P5, PT, R11.reuse, R172, PT ;  /* 0x000000ac0b00720c */ /* 0x040fe20003fa4070 */
[----:B------:R-:W-:Y:S01]  /*4f50*/  @!P0 IMAD.MOV R168, RZ, RZ, -R168 ;  /* 0x000000ffffa88224 */ /* 0x000fe200078e0aa8 */
[C---:B------:R-:W-:Y:S01]  /*4f60*/  ISETP.GT.U32.AND P2, PT, R11.reuse, R176, PT ;  /* 0x000000b00b00720c */ /* 0x040fe20003f44070 */
[----:B------:R-:W-:Y:S01]  /*4f70*/  IMAD.HI.U32 R6, R10, R180, RZ ;  /* 0x000000b40a067227 */ /* 0x000fe200078e00ff */
[----:B------:R-:W-:Y:S02]  /*4f80*/  ISETP.GE.AND P0, PT, R0, RZ, PT ;  /* 0x000000ff0000720c */ /* 0x000fe40003f06270 */
        /* <DEDUP_REMOVED lines=8> */
[--C-:B------:R-:W-:Y:S01]  /*5010*/  @!P2 IMAD.IADD R176, R176, 0x1, -R11.reuse ;  /* 0x00000001b0b0a824 */ /* 0x100fe200078e0a0b */
[----:B------:R-:W-:Y:S01]  /*5020*/  IABS R184, R0 ;  /* 0x0000000000b87213 */ /* 0x000fe20000000000 */
[C---:B------:R-:W-:Y:S01]  /*5030*/  IMAD R180, R11.reuse, R6, R180 ;  /* 0x000000060bb47224 */ /* 0x040fe200078e02b4 */
[----:B------:R-:W-:Y:S01]  /*5040*/  LOP3.LUT R15, R12, 0xec, RZ, 0xfc, !PT ;  /* 0x000000ec0c0f7812 */ /* 0x000fe200078efcff */
[----:B------:R-:W-:Y:S01]  /*5050*/  @!P4 IMAD.IADD R174, R174, 0x1, -R11 ;  /* 0x00000001aeaec824 */ /* 0x000fe200078e0a0b */
[C---:B------:R-:W-:Y:S01]  /*5060*/  ISETP.GT.U32.AND P4, PT, R11.reuse, R178, PT ;  /* 0x000000b20b00720c */ /* 0x040fe20003f84070 */
[----:B------:R-:W-:Y:S01]  /*5070*/  @!P3 IMAD.MOV R172, RZ, RZ, -R172 ;  /* 0x000000ffffacb224 */ /* 0x000fe200078e0aac */
[C---:B------:R-:W-:Y:S01]  /*5080*/  ISETP.GT.U32.AND P2, PT, R11.reuse, R176, PT ;  /* 0x000000b00b00720c */ /* 0x040fe20003f44070 */
[----:B------:R-:W-:Y:S01]  /*5090*/  IMAD.HI.U32 R14, R10, R182, RZ ;  /* 0x000000b60a0e7227 */ /* 0x000fe200078e00ff */
[----:B------:R-:W-:-:S02]  /*50a0*/  ISETP.GT.U32.AND P3, PT, R11, R180, PT ;  /* 0x000000b40b00720c */ /* 0x000fc40003f64070 */
[----:B------:R-:W-:Y:S01]  /*50b0*/  IABS R188, R15 ;  /* 0x0000000f00bc7213 */ /* 0x000fe20000000000 */
[----:B------:R-:W-:Y:S01]  /*50c0*/  @!P6 IMAD.MOV R170, RZ, RZ, -R170 ;  /* 0x000000ffffaae224 */ /* 0x000fe200078e0aaa */
[----:B------:R-:W-:Y:S01]  /*50d0*/  ISETP.GE.AND P6, PT, R17, RZ, PT ;  /* 0x000000ff1100720c */ /* 0x000fe20003fc6270 */
[----:B------:R-:W-:Y:S01]  /*50e0*/  IMAD.MOV R14, RZ, RZ, -R14 ;  /* 0x000000ffff0e7224 */ /* 0x000fe200078e0a0e */
[----:B------:R-:W-:Y:S01]  /*50f0*/  LOP3.LUT R17, R12, 0xe4, RZ, 0xfc, !PT ;  /* 0x000000e40c117812 */ /* 0x000fe200078efcff */
[----:B------:R-:W-:Y:S01]  /*5100*/  @!P1 IMAD.MOV R174, RZ, RZ, -R174 ;  /* 0x000000ffffae9224 */ /* 0x000fe200078e0aae */
[----:B------:R-:W-:Y:S01]  /*5110*/  ISETP.GE.AND P1, PT, R16, RZ, PT ;  /* 0x000000ff1000720c */ /* 0x000fe20003f26270 */
[C---:B------:R-:W-:Y:S01]  /*5120*/  IMAD R182, R11.reuse, R14, R182 ;  /* 0x0000000e0bb67224 */ /* 0x040fe200078e02b6 */
[----:B------:R-:W-:Y:S01]  /*5130*/  LOP3.LUT R14, R12, 0xf0, RZ, 0xfc, !PT ;  /* 0x000000f00c0e7812 */ /* 0x000fe200078efcff */
[--C-:B------:R-:W-:Y:S01]  /*5140*/  @!P4 IMAD.IADD R178, R178, 0x1, -R11.reuse ;  /* 0x00000001b2b2c824 */ /* 0x100fe200078e0a0b */
[----:B------:R-:W-:Y:S01]  /*5150*/  ISETP.GE.AND P4, PT, R0, RZ, PT ;  /* 0x000000ff0000720c */ /* 0x000fe20003f86270 */
[--C-:B------:R-:W-:Y:S01]  /*5160*/  @!P2 IMAD.IADD R176, R176, 0x1, -R11.reuse ;  /* 0x00000001b0b0a824 */ /* 0x100fe200078e0a0b */
[----:B------:R-:W-:Y:S01]  /*5170*/  IABS R186, R14 ;  /* 0x0000000e00ba7213 */ /* 0x000fe20000000000 */
[----:B------:R-:W-:Y:S01]  /*5180*/  @!P3 IMAD.IADD R180, R180, 0x1, -R11 ;  /* 0x00000001b4b4b824 */ /* 0x000fe200078e0a0b */
[C---:B------:R-:W-:Y:S01]  /*5190*/  ISETP.GT.U32.AND P3, PT, R11.reuse, R178, PT ;  /* 0x000000b20b00720c */ /* 0x040fe20003f64070 */
[----:B------:R-:W-:Y:S01]  /*51a0*/  IMAD.HI.U32 R0, R10, R184, RZ ;  /* 0x000000b80a007227 */ /* 0x000fe200078e00ff */
[----:B------:R-:W-:-:S02]  /*51b0*/  ISETP.GT.U32.AND P2, PT, R11, R182, PT ;  /* 0x000000b60b00720c */ /* 0x000fc40003f44070 */
[----:B------:R-:W-:Y:S01]  /*51c0*/  LOP3.LUT R16, R12, 0xe8, RZ, 0xfc, !PT ;  /* 0x000000e80c107812 */ /* 0x000fe200078efcff */
[----:B------:R-:W-:Y:S01]  /*51d0*/  @!P6 IMAD.MOV R176, RZ, RZ, -R176 ;  /* 0x000000ffffb0e224 */ /* 0x000fe200078e0ab0 */
[----:B------:R-:W-:Y:S01]  /*51e0*/  ISETP.GT.U32.AND P6, PT, R11, R180, PT ;  /* 0x000000b40b00720c */ /* 0x000fe20003fc4070 */
[----:B------:R-:W-:Y:S01]  /*51f0*/  IMAD.MOV R6, RZ, RZ, -R0 ;  /* 0x000000ffff067224 */ /* 0x000fe200078e0a00 */
[----:B------:R-:W-:Y:S01]  /*5200*/  IABS R190, R16 ;  /* 0x0000001000be7213 */ /* 0x000fe20000000000 */
[----:B------:R-:W-:Y:S01]  /*5210*/  IMAD.HI.U32 R0, R10, R186, RZ ;  /* 0x000000ba0a007227 */ /* 0x000fe200078e00ff */
[----:B------:R-:W-:-:S03]  /*5220*/  IABS R192, R17 ;  /* 0x0000001100c07213 */ /* 0x000fc60000000000 */
[----:B------:R-:W-:Y:S02]  /*5230*/  IMAD.MOV R0, RZ, RZ, -R0 ;  /* 0x000000ffff007224 */ /* 0x000fe400078e0a00 */
[C---:B------:R-:W-:Y:S02]  /*5240*/  IMAD R184, R11.reuse, R6, R184 ;  /* 0x000000060bb87224 */ /* 0x040fe400078e02b8 */
[C---:B------:R-:W-:Y:S02]  /*5250*/  IMAD R186, R11.reuse, R0, R186 ;  /* 0x000000000bba7224 */ /* 0x040fe400078e02ba */
[--C-:B------:R-:W-:Y:S01]  /*5260*/  @!P3 IMAD.IADD R178, R178, 0x1, -R11.reuse ;  /* 0x00000001b2b2b824 */ /* 0x100fe200078e0a0b */
[C---:B------:R-:W-:Y:S01]  /*5270*/  ISETP.GT.U32.AND P3, PT, R11.reuse, R184, PT ;  /* 0x000000b80b00720c */ /* 0x040fe20003f64070 */
[--C-:B------:R-:W-:Y:S01]  /*5280*/  @!P6 IMAD.IADD R180, R180, 0x1, -R11.reuse ;  /* 0x00000001b4b4e824 */ /* 0x100fe200078e0a0b */
[----:B------:R-:W-:Y:S01]  /*5290*/  ISETP.GT.U32.AND P6, PT, R11, R186, PT ;  /* 0x000000ba0b00720c */ /* 0x000fe20003fc4070 */
[----:B------:R-:W-:-:S02]  /*52a0*/  @!P2 IMAD.IADD R182, R182, 0x1, -R11 ;  /* 0x00000001b6b6a824 */ /* 0x000fc400078e0a0b */
[----:B------:R-:W-:-:S03]  /*52b0*/  IMAD.HI.U32 R0, R10, R188, RZ ;  /* 0x000000bc0a007227 */ /* 0x000fc600078e00ff */
        /* <DEDUP_REMOVED lines=31> */
[----:B------:R-:W-:Y:S02]  /*54b0*/  @!P2 IMAD.MOV R186, RZ, RZ, -R186 ;  /* 0x000000ffffbaa224 */ /* 0x000fe400078e0aba */
[----:B------:R-:W-:Y:S01]  /*54c0*/  @!P1 IMAD.MOV R182, RZ, RZ, -R182 ;  /* 0x000000ffffb69224 */ /* 0x000fe200078e0ab6 */
[----:B------:R-:W-:-:S02]  /*54d0*/  ISETP.GE.AND P6, PT, R0, RZ, PT ;  /* 0x000000ff0000720c */ /* 0x000fc40003fc6270 */
[----:B------:R-:W-:Y:S01]  /*54e0*/  IABS R196, R0 ;  /* 0x0000000000c47213 */ /* 0x000fe20000000000 */
[--C-:B------:R-:W-:Y:S01]  /*54f0*/  @!P5 IMAD.IADD R190, R190, 0x1, -R11.reuse ;  /* 0x00000001bebed824 */ /* 0x100fe200078e0a0b */
[----:B------:R-:W-:Y:S01]  /*5500*/  ISETP.GE.AND P1, PT, R16, RZ, PT ;  /* 0x000000ff1000720c */ /* 0x000fe20003f26270 */
[----:B------:R-:W-:Y:S01]  /*5510*/  IMAD.HI.U32 R0, R10, R194, RZ ;  /* 0x000000c20a007227 */ /* 0x000fe200078e00ff */
[----:B------:R-:W-:Y:S02]  /*5520*/  ISETP.GE.AND P5, PT, R17, RZ, PT ;  /* 0x000000ff1100720c */ /* 0x000fe40003fa6270 */
[C---:B------:R-:W-:Y:S01]  /*5530*/  ISETP.GT.U32.AND P2, PT, R11.reuse, R190, PT ;  /* 0x000000be0b00720c */ /* 0x040fe20003f44070 */
[--C-:B------:R-:W-:Y:S01]  /*5540*/  @!P4 IMAD.IADD R192, R192, 0x1, -R11.reuse ;  /* 0x00000001c0c0c824 */ /* 0x100fe200078e0a0b */
[----:B------:R-:W-:Y:S01]  /*5550*/  LOP3.LUT R16, R12, 0xcc, RZ, 0xfc, !PT ;  /* 0x000000cc0c107812 */ /* 0x000fe200078efcff */
[----:B------:R-:W-:Y:S01]  /*5560*/  @!P0 IMAD.IADD R188, R188, 0x1, -R11 ;  /* 0x00000001bcbc8824 */ /* 0x000fe200078e0a0b */
[----:B------:R-:W-:Y:S01]  /*5570*/  ISETP.GE.AND P0, PT, R6, RZ, PT ;  /* 0x000000ff0600720c */ /* 0x000fe20003f06270 */
[----:B------:R-:W-:Y:S01]  /*5580*/  IMAD.HI.U32 R6, R10, R198, RZ ;  /* 0x000000c60a067227 */ /* 0x000fe200078e00ff */
[----:B------:R-:W-:-:S02]  /*5590*/  ISETP.GT.U32.AND P4, PT, R11, R192, PT ;  /* 0x000000c00b00720c */ /* 0x000fc40003f84070 */
[----:B------:R-:W-:Y:S01]  /*55a0*/  LOP3.LUT R17, R12, 0xc8, RZ, 0xfc, !PT ;  /* 0x000000c80c117812 */ /* 0x000fe200078efcff */
[----:B------:R-:W-:Y:S01]  /*55b0*/  IMAD.MOV R14, RZ, RZ, -R0 ;  /* 0x000000ffff0e7224 */ /* 0x000fe200078e0a00 */
[----:B------:R-:W-:Y:S01]  /*55c0*/  IABS R204, R16 ;  /* 0x0000001000cc7213 */ /* 0x000fe20000000000 */
[----:B------:R-:W-:Y:S01]  /*55d0*/  IMAD.MOV R6, RZ, RZ, -R6 ;  /* 0x000000ffff067224 */ /* 0x000fe200078e0a06 */
[----:B------:R-:W-:Y:S01]  /*55e0*/  IABS R206, R17 ;  /* 0x0000001100ce7213 */ /* 0x000fe20000000000 */
[----:B------:R-:W-:Y:S02]  /*55f0*/  IMAD R194, R11, R14, R194 ;  /* 0x0000000e0bc27224 */ /* 0x000fe400078e02c2 */
[----:B------:R-:W-:-:S04]  /*5600*/  IMAD.HI.U32 R0, R10, R196, RZ ;  /* 0x000000c40a007227 */ /* 0x000fc800078e00ff */
[C---:B------:R-:W-:Y:S02]  /*5610*/  IMAD R198, R11.reuse, R6, R198 ;  /* 0x000000060bc67224 */ /* 0x040fe400078e02c6 */
[--C-:B------:R-:W-:Y:S01]  /*5620*/  @!P2 IMAD.IADD R190, R190, 0x1, -R11.reuse ;  /* 0x00000001bebea824 */ /* 0x100fe200078e0a0b */
[C---:B------:R-:W-:Y:S01]  /*5630*/  ISETP.GT.U32.AND P2, PT, R11.reuse, R194, PT ;  /* 0x000000c20b00720c */ /* 0x040fe20003f44070 */
[----:B------:R-:W-:Y:S02]  /*5640*/  IMAD.MOV R0, RZ, RZ, -R0 ;  /* 0x000000ffff007224 */ /* 0x000fe400078e0a00 */
[----:B------:R-:W-:Y:S01]  /*5650*/  @!P4 IMAD.IADD R192, R192, 0x1, -R11 ;  /* 0x00000001c0c0c824 */ /* 0x000fe200078e0a0b */
[C---:B------:R-:W-:Y:S01]  /*5660*/  ISETP.GT.U32.AND P4, PT, R11.reuse, R198, PT ;  /* 0x000000c60b00720c */ /* 0x040fe20003f84070 */
[----:B------:R-:W-:Y:S01]  /*5670*/  IMAD R196, R11, R0, R196 ;  /* 0x000000000bc47224 */ /* 0x000fe200078e02c4 */
[----:B------:R-:W-:Y:S01]  /*5680*/  LOP3.LUT R0, R12, 0xd4, RZ, 0xfc, !PT ;  /* 0x000000d40c007812 */ /* 0x000fe200078efcff */
[----:B------:R-:W-:-:S02]  /*5690*/  @!P1 IMAD.MOV R190, RZ, RZ, -R190 ;  /* 0x000000ffffbe9224 */ /* 0x000fc400078e0abe */
[----:B------:R-:W-:Y:S01]  /*56a0*/  @!P3 IMAD.MOV R188, RZ, RZ, -R188 ;  /* 0x000000ffffbcb224 */ /* 0x000fe200078e0abc */
[----:B------:R-:W-:Y:S01]  /*56b0*/  ISETP.GT.U32.AND P1, PT, R11, R196, PT ;  /* 0x000000c40b00720c */ /* 0x000fe20003f24070 */
[----:B------:R-:W-:Y:S01]  /*56c0*/  @!P5 IMAD.MOV R192, RZ, RZ, -R192 ;  /* 0x000000ffffc0d224 */ /* 0x000fe200078e0ac0 */
[----:B------:R-:W-:Y:S01]  /*56d0*/  ISETP.GE.AND P3, PT, R15, RZ, PT ;  /* 0x000000ff0f00720c */ /* 0x000fe20003f66270 */
[--C-:B------:R-:W-:Y:S01]  /*56e0*/  @!P2 IMAD.IADD R194, R194, 0x1, -R11.reuse ;  /* 0x00000001c2c2a824 */ /* 0x100fe200078e0a0b */
[----:B------:R-:W-:Y:S02]  /*56f0*/  IABS R200, R0 ;  /* 0x0000000000c87213 */ /* 0x000fe40000000000 */
[----:B------:R-:W-:Y:S01]  /*5700*/  LOP3.LUT R15, R12, 0xd0, RZ, 0xfc, !PT ;  /* 0x000000d00c0f7812 */ /* 0x000fe200078efcff */
[----:B------:R-:W-:Y:S01]  /*5710*/  @!P4 IMAD.IADD R198, R198, 0x1, -R11 ;  /* 0x00000001c6c6c824 */ /* 0x000fe200078e0a0b */
[----:B------:R-:W-:Y:S01]  /*5720*/  ISETP.GE.AND P2, PT, R0, RZ, PT ;  /* 0x000000ff0000720c */ /* 0x000fe20003f46270 */
[----:B------:R-:W-:Y:S01]  /*5730*/  IMAD.HI.U32 R0, R10, R200, RZ ;  /* 0x000000c80a007227 */ /* 0x000fe200078e00ff */
[----:B------:R-:W-:-:S02]  /*5740*/  IABS R202, R15 ;  /* 0x0000000f00ca7213 */ /* 0x000fc40000000000 */
[----:B------:R-:W-:Y:S01]  /*5750*/  ISETP.GT.U32.AND P4, PT, R11, R198, PT ;  /* 0x000000c60b00720c */ /* 0x000fe20003f84070 */
[----:B------:R-:W-:Y:S02]  /*5760*/  IMAD.MOV R6, RZ, RZ, -R0 ;  /* 0x000000ffff067224 */ /* 0x000fe400078e0a00 */
[----:B------:R-:W-:-:S04]  /*5770*/  IMAD.HI.U32 R0, R10, R202, RZ ;  /* 0x000000ca0a007227 */ /* 0x000fc800078e00ff */
[--C-:B------:R-:W-:Y:S01]  /*5780*/  @!P1 IMAD.IADD R196, R196, 0x1, -R11.reuse ;  /* 0x00000001c4c49824 */ /* 0x100fe200078e0a0b */
[C---:B------:R-:W-:Y:S01]  /*5790*/  ISETP.GT.U32.AND P1, PT, R11.reuse, R194, PT ;  /* 0x000000c20b00720c */ /* 0x040fe20003f24070 */
[----:B------:R-:W-:Y:S02]  /*57a0*/  IMAD.MOV R14, RZ, RZ, -R0 ;  /* 0x000000ffff0e7224 */ /* 0x000fe400078e0a00 */
[C---:B------:R-:W-:Y:S01]  /*57b0*/  IMAD R200, R11.reuse, R6, R200 ;  /* 0x000000060bc87224 */ /* 0x040fe200078e02c8 */
[C---:B------:R-:W-:Y:S01]  /*57c0*/  ISETP.GT.U32.AND P5, PT, R11.reuse, R196, PT ;  /* 0x000000c40b00720c */ /* 0x040fe20003fa4070 */
[C---:B------:R-:W-:Y:S01]  /*57d0*/  IMAD R202, R11.reuse, R14, R202 ;  /* 0x0000000e0bca7224 */ /* 0x040fe200078e02ca */
[----:B------:R-:W-:Y:S01]  /*57e0*/  LOP3.LUT R14, R12, 0xc4, RZ, 0xfc, !PT ;  /* 0x000000c40c0e7812 */ /* 0x000fe200078efcff */
[----:B------:R-:W-:Y:S02]  /*57f0*/  @!P4 IMAD.IADD R198, R198, 0x1, -R11 ;  /* 0x00000001c6c6c824 */ /* 0x000fe400078e0a0b */
[----:B------:R-:W-:Y:S01]  /*5800*/  IMAD.HI.U32 R0, R10, R204, RZ ;  /* 0x000000cc0a007227 */ /* 0x000fe200078e00ff */
[----:B------:R-:W-:-:S02]  /*5810*/  ISETP.GT.U32.AND P4, PT, R11, R202, PT ;  /* 0x000000ca0b00720c */ /* 0x000fc40003f84070 */
[----:B------:R-:W-:Y:S01]  /*5820*/  IABS R208, R14 ;  /* 0x0000000e00d07213 */ /* 0x000fe20000000000 */
[----:B------:R-:W-:Y:S01]  /*5830*/  @!P1 IMAD.IADD R194, R194, 0x1, -R11 ;  /* 0x00000001c2c29824 */ /* 0x000fe200078e0a0b */
[----:B------:R-:W-:Y:S01]  /*5840*/  ISETP.GT.U32.AND P1, PT, R11, R200, PT ;  /* 0x000000c80b00720c */ /* 0x000fe20003f24070 */
[----:B------:R-:W-:-:S04]  /*5850*/  IMAD.HI.U32 R6, R10, R206, RZ ;  /* 0x000000ce0a067227 */ /* 0x000fc800078e00ff */
[----:B------:R-:W-:Y:S02]  /*5860*/  IMAD.MOV R0, RZ, RZ, -R0 ;  /* 0x000000ffff007224 */ /* 0x000fe400078e0a00 */
[----:B------:R-:W-:Y:S01]  /*5870*/  @!P5 IMAD.IADD R196, R196, 0x1, -R11 ;  /* 0x00000001c4c4d824 */ /* 0x000fe200078e0a0b */
[----:B------:R-:W-:Y:S01]  /*5880*/  ISETP.GE.AND P5, PT, R15, RZ, PT ;  /* 0x000000ff0f00720c */ /* 0x000fe20003fa6270 */
[----:B------:R-:W-:Y:S01]  /*5890*/  IMAD.MOV R6, RZ, RZ, -R6 ;  /* 0x000000ffff067224 */ /* 0x000fe200078e0a06 */
[----:B------:R-:W-:Y:S01]  /*58a0*/  LOP3.LUT R15, R12, 0xc0, RZ, 0xfc, !PT ;  /* 0x000000c00c0f7812 */ /* 0x000fe200078efcff */
[----:B------:R-:W-:Y:S02]  /*58b0*/  IMAD R204, R11, R0, R204 ;  /* 0x000000000bcc7224 */ /* 0x000fe400078e02cc */
[----:B------:R-:W-:Y:S01]  /*58c0*/  VIADD R0, R13, 0xbc ;  /* 0x000000bc0d007836 */ /* 0x000fe20000000000 */
[----:B------:R-:W-:Y:S01]  /*58d0*/  IABS R210, R15 ;  /* 0x0000000f00d27213 */ /* 0x000fe20000000000 */
[----:B------:R-:W-:-:S02]  /*58e0*/  IMAD R206, R11, R6, R206 ;  /* 0x000000060bce7224 */ /* 0x000fc400078e02ce */
[--C-:B------:R-:W-:Y:S01]  /*58f0*/  @!P4 IMAD.IADD R202, R202, 0x1, -R11.reuse ;  /* 0x00000001cacac824 */ /* 0x100fe200078e0a0b */
[----:B------:R-:W-:Y:S01]  /*5900*/  IABS R212, R0 ;  /* 0x0000000000d47213 */ /* 0x000fe20000000000 */
[----:B------:R-:W-:Y:S01]  /*5910*/  @!P6 IMAD.MOV R196, RZ, RZ, -R196 ;  /* 0x000000ffffc4e224 */ /* 0x000fe200078e0ac4 */
[C---:B------:R-:W-:Y:S01]  /*5920*/  ISETP.GT.U32.AND P6, PT, R11.reuse, R204, PT ;  /* 0x000000cc0b00720c */ /* 0x040fe20003fc4070 */
[----:B------:R-:W-:Y:S01]  /*5930*/  @!P1 IMAD.IADD R200, R200, 0x1, -R11 ;  /* 0x00000001c8c89824 */ /* 0x000fe200078e0a0b */
[----:B------:R-:W-:Y:S01]  /*5940*/  ISETP.GE.AND P1, PT, R0, RZ, PT ;  /* 0x000000ff0000720c */ /* 0x000fe20003f26270 */
[----:B------:R-:W-:Y:S01]  /*5950*/  @!P0 IMAD.MOV R194, RZ, RZ, -R194 ;  /* 0x000000ffffc28224 */ /* 0x000fe200078e0ac2 */
[C---:B------:R-:W-:Y:S01]  /*5960*/  ISETP.GT.U32.AND P0, PT, R11.reuse, R202, PT ;  /* 0x000000ca0b00720c */ /* 0x040fe20003f04070 */
[----:B------:R-:W-:Y:S01]  /*5970*/  @!P3 IMAD.MOV R198, RZ, RZ, -R198 ;  /* 0x000000ffffc6b224 */ /* 0x000fe200078e0ac6 */
[C---:B------:R-:W-:Y:S01]  /*5980*/  ISETP.GT.U32.AND P3, PT, R11.reuse, R206, PT ;  /* 0x000000ce0b00720c */ /* 0x040fe20003f64070 */
[----:B------:R-:W-:Y:S01]  /*5990*/  IMAD.HI.U32 R0, R10, R208, RZ ;  /* 0x000000d00a007227 */ /* 0x000fe200078e00ff */
[----:B------:R-:W-:-:S03]  /*59a0*/  ISETP.GT.U32.AND P4, PT, R11, R200, PT ;  /* 0x000000c80b00720c */ /* 0x000fc60003f84070 */
[----:B------:R-:W-:Y:S02]  /*59b0*/  IMAD.MOV R0, RZ, RZ, -R0 ;  /* 0x000000ffff007224 */ /* 0x000fe400078e0a00 */
[--C-:B------:R-:W-:Y:S01]  /*59c0*/  @!P6 IMAD.IADD R204, R204, 0x1, -R11.reuse ;  /* 0x00000001cccce824 */ /* 0x100fe200078e0a0b */
[----:B------:R-:W-:Y:S01]  /*59d0*/  ISETP.GE.AND P6, PT, R17, RZ, PT ;  /* 0x000000ff1100720c */ /* 0x000fe20003fc6270 */
[C---:B------:R-:W-:Y:S01]  /*59e0*/  IMAD R208, R11.reuse, R0, R208 ;  /* 0x000000000bd07224 */ /* 0x040fe200078e02d0 */
[----:B------:R-:W-:Y:S01]  /*59f0*/  LOP3.LUT R17, R12, 0xb4, RZ, 0xfc, !PT ;  /* 0x000000b40c117812 */ /* 0x000fe200078efcff */
[--C-:B------:R-:W-:Y:S02]  /*5a00*/  @!P0 IMAD.IADD R202, R202, 0x1, -R11.reuse ;  /* 0x00000001caca8824 */ /* 0x100fe400078e0a0b */
[----:B------:R-:W-:Y:S01]  /*5a10*/  @!P3 IMAD.IADD R206, R206, 0x1, -R11 ;  /* 0x00000001ceceb824 */ /* 0x000fe200078e0a0b */
[C---:B------:R-:W-:Y:S01]  /*5a20*/  ISETP.GT.U32.AND P0, PT, R11.reuse, R208, PT ;  /* 0x000000d00b00720c */ /* 0x040fe20003f04070 */
[----:B------:R-:W-:Y:S01]  /*5a30*/  IMAD.HI.U32 R0, R10, R210, RZ ;  /* 0x000000d20a007227 */ /* 0x000fe200078e00ff */
[----:B------:R-:W-:-:S02]  /*5a40*/  ISETP.GT.U32.AND P3, PT, R11, R204, PT ;  /* 0x000000cc0b00720c */ /* 0x000fc40003f64070 */
[----:B------:R-:W-:Y:S01]  /*5a50*/  IABS R216, R17 ;  /* 0x0000001100d87213 */ /* 0x000fe20000000000 */
[----:B------:R-:W-:Y:S02]  /*5a60*/  IMAD.MOV R0, RZ, RZ, -R0 ;  /* 0x000000ffff007224 */ /* 0x000fe400078e0a00 */
[----:B------:R-:W-:Y:S01]  /*5a70*/  @!P4 IMAD.IADD R200, R200, 0x1, -R11 ;  /* 0x00000001c8c8c824 */ /* 0x000fe200078e0a0b */
[----:B------:R-:W-:Y:S01]  /*5a80*/  ISETP.GE.AND P4, PT, R16, RZ, PT ;  /* 0x000000ff1000720c */ /* 0x000fe20003f86270 */
[----:B------:R-:W-:Y:S01]  /*5a90*/  IMAD R210, R11, R0, R210 ;  /* 0x000000000bd27224 */ /* 0x000fe200078e02d2 */
[----:B------:R-:W-:Y:S01]  /*5aa0*/  LOP3.LUT R16, R12, 0xb8, RZ, 0xfc, !PT ;  /* 0x000000b80c107812 */ /* 0x000fe200078efcff */
[----:B------:R-:W-:-:S03]  /*5ab0*/  IMAD.HI.U32 R6, R10, R212, RZ ;  /* 0x000000d40a067227 */ /* 0x000fc600078e00ff */
[----:B------:R-:W-:Y:S01]  /*5ac0*/  IABS R214, R16 ;  /* 0x0000001000d67213 */ /* 0x000fe20000000000 */
[--C-:B------:R-:W-:Y:S01]  /*5ad0*/  @!P0 IMAD.IADD R208, R208, 0x1, -R11.reuse ;  /* 0x00000001d0d08824 */ /* 0x100fe200078e0a0b */
[C---:B------:R-:W-:Y:S01]  /*5ae0*/  ISETP.GT.U32.AND P0, PT, R11.reuse, R206, PT ;  /* 0x000000ce0b00720c */ /* 0x040fe20003f04070 */
[----:B------:R-:W-:Y:S01]  /*5af0*/  @!P3 IMAD.IADD R204, R204, 0x1, -R11 ;  /* 0x00000001ccccb824 */ /* 0x000fe200078e0a0b */
[----:B------:R-:W-:Y:S01]  /*5b00*/  ISETP.GT.U32.AND P3, PT, R11, R210, PT ;  /* 0x000000d20b00720c */ /* 0x000fe20003f64070 */
[----:B------:R-:W-:Y:S02]  /*5b10*/  IMAD.MOV R6, RZ, RZ, -R6 ;  /* 0x000000ffff067224 */ /* 0x000fe400078e0a06 */
[----:B------:R-:W-:-:S04]  /*5b20*/  IMAD.HI.U32 R0, R10, R214, RZ ;  /* 0x000000d60a007227 */ /* 0x000fc800078e00ff */
[C---:B------:R-:W-:Y:S02]  /*5b30*/  IMAD R212, R11.reuse, R6, R212 ;  /* 0x000000060bd47224 */ /* 0x040fe400078e02d4 */
[----:B------:R-:W-:Y:S02]  /*5b40*/  IMAD.MOV R0, RZ, RZ, -R0 ;  /* 0x000000ffff007224 */ /* 0x000fe400078e0a00 */
[----:B------:R-:W-:Y:S01]  /*5b50*/  @!P4 IMAD.MOV R204, RZ, RZ, -R204 ;  /* 0x000000ffffccc224 */ /* 0x000fe200078e0acc */
[C---:B------:R-:W-:Y:S01]  /*5b60*/  ISETP.GT.U32.AND P4, PT, R11.reuse, R212, PT ;  /* 0x000000d40b00720c */ /* 0x040fe20003f84070 */
[----:B------:R-:W-:Y:S02]  /*5b70*/  IMAD R214, R11, R0, R214 ;  /* 0x000000000bd67224 */ /* 0x000fe400078e02d6 */
[--C-:B------:R-:W-:Y:S01]  /*5b80*/  @!P0 IMAD.IADD R206, R206, 0x1, -R11.reuse ;  /* 0x00000001cece8824 */ /* 0x100fe200078e0a0b */
[----:B------:R-:W-:Y:S01]  /*5b90*/  ISETP.GE.AND P0, PT, R15, RZ, PT ;  /* 0x000000ff0f00720c */ /* 0x000fe20003f06270 */
[----:B------:R-:W-:Y:S01]  /*5ba0*/  @!P3 IMAD.IADD R210, R210, 0x1, -R11 ;  /* 0x00000001d2d2b824 */ /* 0x000fe200078e0a0b */
[C---:B------:R-:W-:Y:S01]  /*5bb0*/  ISETP.GT.U32.AND P3, PT, R11.reuse, R214, PT ;  /* 0x000000d60b00720c */ /* 0x040fe20003f64070 */
[----:B------:R-:W-:Y:S01]  /*5bc0*/  @!P6 IMAD.MOV R206, RZ, RZ, -R206 ;  /* 0x000000ffffcee224 */ /* 0x000fe200078e0ace */
[----:B------:R-:W-:Y:S01]  /*5bd0*/  LOP3.LUT R15, R12, 0xac, RZ, 0xfc, !PT ;  /* 0x000000ac0c0f7812 */ /* 0x000fe200078efcff */
[----:B------:R-:W-:Y:S01]  /*5be0*/  IMAD.HI.U32 R0, R10, R216, RZ ;  /* 0x000000d80a007227 */ /* 0x000fe200078e00ff */
[----:B------:R-:W-:-:S02]  /*5bf0*/  ISETP.GT.U32.AND P6, PT, R11, R210, PT ;  /* 0x000000d20b00720c */ /* 0x000fc40003fc4070 */
[----:B------:R-:W-:Y:S01]  /*5c00*/  IABS R220, R15 ;  /* 0x0000000f00dc7213 */ /* 0x000fe20000000000 */
[----:B------:R-:W-:Y:S01]  /*5c10*/  @!P5 IMAD.MOV R202, RZ, RZ, -R202 ;  /* 0x000000ffffcad224 */ /* 0x000fe200078e0aca */
[----:B------:R-:W-:Y:S01]  /*5c20*/  ISETP.GE.AND P5, PT, R14, RZ, PT ;  /* 0x000000ff0e00720c */ /* 0x000fe20003fa6270 */
[--C-:B------:R-:W-:Y:S01]  /*5c30*/  @!P4 IMAD.IADD R212, R212, 0x1, -R11.reuse ;  /* 0x00000001d4d4c824 */ /* 0x100fe200078e0a0b */
[----:B------:R-:W-:Y:S01]  /*5c40*/  LOP3.LUT R14, R12, 0xb0, RZ, 0xfc, !PT ;  /* 0x000000b00c0e7812 */ /* 0x000fe200078efcff */
[----:B------:R-:W-:Y:S02]  /*5c50*/  IMAD.MOV R0, RZ, RZ, -R0 ;  /* 0x000000ffff007224 */ /* 0x000fe400078e0a00 */
[--C-:B------:R-:W-:Y:S01]  /*5c60*/  @!P3 IMAD.IADD R214, R214, 0x1, -R11.reuse ;  /* 0x00000001d6d6b824 */ /* 0x100fe200078e0a0b */
[----:B------:R-:W-:Y:S01]  /*5c70*/  IABS R218, R14 ;  /* 0x0000000e00da7213 */ /* 0x000fe20000000000 */
[C---:B------:R-:W-:Y:S01]  /*5c80*/  IMAD R216, R11.reuse, R0, R216 ;  /* 0x000000000bd87224 */ /* 0x040fe200078e02d8 */
[C---:B------:R-:W-:Y:S01]  /*5c90*/  ISETP.GT.U32.AND P4, PT, R11.reuse, R212, PT ;  /* 0x000000d40b00720c */ /* 0x040fe20003f84070 */
[----:B------:R-:W-:Y:S01]  /*5ca0*/  @!P6 IMAD.IADD R210, R210, 0x1, -R11 ;  /* 0x00000001d2d2e824 */ /* 0x000fe200078e0a0b */
[C---:B------:R-:W-:Y:S01]  /*5cb0*/  ISETP.GT.U32.AND P3, PT, R11.reuse, R214, PT ;  /* 0x000000d60b00720c */ /* 0x040fe20003f64070 */
[----:B------:R-:W-:Y:S01]  /*5cc0*/  IMAD.HI.U32 R0, R10, R218, RZ ;  /* 0x000000da0a007227 */ /* 0x000fe200078e00ff */
[----:B------:R-:W-:-:S03]  /*5cd0*/  ISETP.GT.U32.AND P6, PT, R11, R216, PT ;  /* 0x000000d80b00720c */ /* 0x000fc60003fc4070 */
[----:B------:R-:W-:Y:S02]  /*5ce0*/  IMAD.MOV R6, RZ, RZ, -R0 ;  /* 0x000000ffff067224 */ /* 0x000fe400078e0a00 */
[----:B------:R-:W-:-:S04]  /*5cf0*/  IMAD.HI.U32 R0, R10, R220, RZ ;  /* 0x000000dc0a007227 */ /* 0x000fc800078e00ff */
[----:B------:R-:W-:Y:S01]  /*5d00*/  @!P2 IMAD.MOV R200, RZ, RZ, -R200 ;  /* 0x000000ffffc8a224 */ /* 0x000fe200078e0ac8 */
[C---:B------:R-:W-:Y:S01]  /*5d10*/  ISETP.GT.U32.AND P2, PT, R11.reuse, R208, PT ;  /* 0x000000d00b00720c */ /* 0x040fe20003f44070 */
[--C-:B------:R-:W-:Y:S01]  /*5d20*/  @!P4 IMAD.IADD R212, R212, 0x1, -R11.reuse ;  /* 0x00000001d4d4c824 */ /* 0x100fe200078e0a0b */
[----:B------:R-:W-:Y:S01]  /*5d30*/  ISETP.GE.AND P4, PT, R14, RZ, PT ;  /* 0x000000ff0e00720c */ /* 0x000fe20003f86270 */
[----:B------:R-:W-:Y:S01]  /*5d40*/  IMAD.MOV R0, RZ, RZ, -R0 ;  /* 0x000000ffff007224 */ /* 0x000fe200078e0a00 */
[----:B------:R-:W-:Y:S01]  /*5d50*/  LOP3.LUT R14, R12, 0xa8, RZ, 0xfc, !PT ;  /* 0x000000a80c0e7812 */ /* 0x000fe200078efcff */
[C---:B------:R-:W-:Y:S02]  /*5d60*/  IMAD R218, R11.reuse, R6, R218 ;  /* 0x000000060bda7224 */ /* 0x040fe400078e02da */
[----:B------:R-:W-:Y:S01]  /*5d70*/  IMAD R220, R11, R0, R220 ;  /* 0x000000000bdc7224 */ /* 0x000fe200078e02dc */
[----:B------:R-:W-:Y:S01]  /*5d80*/  IABS R222, R14 ;  /* 0x0000000e00de7213 */ /* 0x000fe20000000000 */
[----:B------:R-:W-:-:S02]  /*5d90*/  @!P6 IMAD.IADD R216, R216, 0x1, -R11 ;  /* 0x00000001d8d8e824 */ /* 0x000fc400078e0a0b */
[----:B------:R-:W-:Y:S01]  /*5da0*/  @!P3 IMAD.IADD R214, R214, 0x1, -R11 ;  /* 0x00000001d6d6b824 */ /* 0x000fe200078e0a0b */
[C---:B------:R-:W-:Y:S01]  /*5db0*/  ISETP.GT.U32.AND P3, PT, R11.reuse, R218, PT ;  /* 0x000000da0b00720c */ /* 0x040fe20003f64070 */
[----:B------:R-:W-:Y:S01]  /*5dc0*/  @!P0 IMAD.MOV R210, RZ, RZ, -R210 ;  /* 0x000000ffffd28224 */ /* 0x000fe200078e0ad2 */
[C---:B------:R-:W-:Y:S01]  /*5dd0*/  ISETP.GT.U32.AND P0, PT, R11.reuse, R216, PT ;  /* 0x000000d80b00720c */ /* 0x040fe20003f04070 */
[----:B------:R-:W-:Y:S01]  /*5de0*/  @!P1 IMAD.MOV R212, RZ, RZ, -R212 ;  /* 0x000000ffffd49224 */ /* 0x000fe200078e0ad4 */
[----:B------:R-:W-:Y:S01]  /*5df0*/  ISETP.GT.U32.AND P1, PT, R11, R220, PT ;  /* 0x000000dc0b00720c */ /* 0x000fe20003f24070 */
[----:B------:R-:W-:-:S04]  /*5e00*/  IMAD.HI.U32 R0, R10, R222, RZ ;  /* 0x000000de0a007227 */ /* 0x000fc800078e00ff */
[--C-:B------:R-:W-:Y:S01]  /*5e10*/  @!P2 IMAD.IADD R208, R208, 0x1, -R11.reuse ;  /* 0x00000001d0d0a824 */ /* 0x100fe200078e0a0b */
[----:B------:R-:W-:Y:S01]  /*5e20*/  ISETP.GE.AND P2, PT, R16, RZ, PT ;  /* 0x000000ff1000720c */ /* 0x000fe20003f46270 */
[----:B------:R-:W-:Y:S01]  /*5e30*/  IMAD.MOV R0, RZ, RZ, -R0 ;  /* 0x000000ffff007224 */ /* 0x000fe200078e0a00 */
[C---:B------:R-:W-:Y:S01]  /*5e40*/  LOP3.LUT R16, R12.reuse, 0xa4, RZ, 0xfc, !PT ;  /* 0x000000a40c107812 */ /* 0x040fe200078efcff */
[----:B------:R-:W-:Y:S01]  /*5e50*/  @!P5 IMAD.MOV R208, RZ, RZ, -R208 ;  /* 0x000000ffffd0d224 */ /* 0x000fe200078e0ad0 */
[----:B------:R-:W-:Y:S01]  /*5e60*/  ISETP.GE.AND P5, PT, R17, RZ, PT ;  /* 0x000000ff1100720c */ /* 0x000fe20003fa6270 */
[----:B------:R-:W-:Y:S01]  /*5e70*/  IMAD R222, R11, R0, R222 ;  /* 0x000000000bde7224 */ /* 0x000fe200078e02de */
[----:B------:R-:W-:Y:S01]  /*5e80*/  LOP3.LUT R17, R12, 0xa0, RZ, 0xfc, !PT ;  /* 0x000000a00c117812 */ /* 0x000fe200078efcff */
[--C-:B------:R-:W-:Y:S01]  /*5e90*/  @!P3 IMAD.IADD R218, R218, 0x1, -R11.reuse ;  /* 0x00000001dadab824 */ /* 0x100fe200078e0a0b */
[----:B------:R-:W-:Y:S01]  /*5ea0*/  IABS R224, R16 ;  /* 0x0000001000e07213 */ /* 0x000fe20000000000 */
[----:B------:R-:W-:Y:S01]  /*5eb0*/  VIADD R6, R13, 0x9c ;  /* 0x0000009c0d067836 */ /* 0x000fe20000000000 */
[----:B------:R-:W-:Y:S01]  /*5ec0*/  IABS R226, R17 ;  /* 0x0000001100e27213 */ /* 0x000fe20000000000 */
[--C-:B------:R-:W-:Y:S01]  /*5ed0*/  @!P0 IMAD.IADD R216, R216, 0x1, -R11.reuse ;  /* 0x00000001d8d88824 */ /* 0x100fe200078e0a0b */
[C---:B------:R-:W-:Y:S01]  /*5ee0*/  ISETP.GT.U32.AND P0, PT, R11.reuse, R222, PT ;  /* 0x000000de0b00720c */ /* 0x040fe20003f04070 */
[----:B------:R-:W-:Y:S01]  /*5ef0*/  @!P1 IMAD.IADD R220, R220, 0x1, -R11 ;  /* 0x00000001dcdc9824 */ /* 0x000fe200078e0a0b */
[----:B------:R-:W-:Y:S01]  /*5f00*/  ISETP.GT.U32.AND P3, PT, R11, R218, PT ;  /* 0x000000da0b00720c */ /* 0x000fe20003f64070 */
[----:B------:R-:W-:Y:S01]  /*5f10*/  IMAD.HI.U32 R0, R10, R224, RZ ;  /* 0x000000e00a007227 */ /* 0x000fe200078e00ff */
[----:B------:R-:W-:-:S02]  /*5f20*/  ISETP.GE.AND P6, PT, R6, RZ, PT ;  /* 0x000000ff0600720c */ /* 0x000fc40003fc6270 */
[----:B------:R-:W-:Y:S01]  /*5f30*/  IABS R228, R6 ;  /* 0x0000000600e47213 */ /* 0x000fe20000000000 */
[----:B------:R-:W-:Y:S01]  /*5f40*/  IMAD.HI.U32 R6, R10, R226, RZ ;  /* 0x000000e20a067227 */ /* 0x000fe200078e00ff */
[----:B------:R-:W-:-:S03]  /*5f50*/  ISETP.GT.U32.AND P1, PT, R11, R220, PT ;  /* 0x000000dc0b00720c */ /* 0x000fc60003f24070 */
[----:B------:R-:W-:Y:S02]  /*5f60*/  IMAD.MOV R6, RZ, RZ, -R6 ;  /* 0x000000ffff067224 */ /* 0x000fe400078e0a06 */
[--C-:B------:R-:W-:Y:S02]  /*5f70*/  @!P0 IMAD.IADD R222, R222, 0x1, -R11.reuse ;  /* 0x00000001dede8824 */ /* 0x100fe400078e0a0b */
[----:B------:R-:W-:Y:S01]  /*5f80*/  IMAD R226, R11, R6, R226 ;  /* 0x000000060be27224 */ /* 0x000fe200078e02e2 */
[----:B------:R-:W-:Y:S01]  /*5f90*/  LOP3.LUT R6, R12, 0x94, RZ, 0xfc, !PT ;  /* 0x000000940c067812 */ /* 0x000fe200078efcff */
[--C-:B------:R-:W-:Y:S01]  /*5fa0*/  @!P3 IMAD.IADD R218, R218, 0x1, -R11.reuse ;  /* 0x00000001dadab824 */ /* 0x100fe200078e0a0b */
[----:B------:R-:W-:Y:S01]  /*5fb0*/  ISETP.GE.AND P3, PT, R14, RZ, PT ;  /* 0x000000ff0e00720c */ /* 0x000fe20003f66270 */
[----:B------:R-:W-:Y:S01]  /*5fc0*/  @!P2 IMAD.MOV R214, RZ, RZ, -R214 ;  /* 0x000000ffffd6a224 */ /* 0x000fe200078e0ad6 */
[----:B------:R-:W-:Y:S01]  /*5fd0*/  ISETP.GE.AND P2, PT, R15, RZ, PT ;  /* 0x000000ff0f00720c */ /* 0x000fe20003f46270 */
[----:B------:R-:W-:Y:S01]  /*5fe0*/  @!P1 IMAD.IADD R220, R220, 0x1, -R11 ;  /* 0x00000001dcdc9824 */ /* 0x000fe200078e0a0b */
[C---:B------:R-:W-:Y:S01]  /*5ff0*/  ISETP.GT.U32.AND P0, PT, R11.reuse, R222, PT ;  /* 0x000000de0b00720c */ /* 0x040fe20003f04070 */
[----:B------:R-:W-:Y:S01]  /*6000*/  IMAD.MOV R14, RZ, RZ, -R0 ;  /* 0x000000ffff0e7224 */ /* 0x000fe200078e0a00 */
[----:B------:R-:W-:Y:S01]  /*6010*/  ISETP.GT.U32.AND P1, PT, R11, R226, PT ;  /* 0x000000e20b00720c */ /* 0x000fe20003f24070 */
[----:B------:R-:W-:Y:S01]  /*6020*/  IMAD.HI.U32 R0, R10, R228, RZ ;  /* 0x000000e40a007227 */ /* 0x000fe200078e00ff */
[----:B------:R-:W-:-:S02]  /*6030*/  LOP3.LUT R15, R12, 0x98, RZ, 0xfc, !PT ;  /* 0x000000980c0f7812 */ /* 0x000fc400078efcff */
[----:B------:R-:W-:Y:S01]  /*6040*/  IABS R232, R6 ;  /* 0x0000000600e87213 */ /* 0x000fe20000000000 */
[----:B------:R-:W-:Y:S01]  /*6050*/  IMAD.MOV R0, RZ, RZ, -R0 ;  /* 0x000000ffff007224 */ /* 0x000fe200078e0a00 */
[----:B------:R-:W-:Y:S01]  /*6060*/  IABS R230, R15 ;  /* 0x0000000f00e67213 */ /* 0x000fe20000000000 */
[C---:B------:R-:W-:Y:S01]  /*6070*/  IMAD R224, R11.reuse, R14, R224 ;  /* 0x0000000e0be07224 */ /* 0x040fe200078e02e0 */
[----:B------:R-:W-:Y:S01]  /*6080*/  LOP3.LUT R14, R12, 0x90, RZ, 0xfc, !PT ;  /* 0x000000900c0e7812 */ /* 0x000fe200078efcff */
[----:B------:R-:W-:Y:S02]  /*6090*/  IMAD R228, R11, R0, R228 ;  /* 0x000000000be47224 */ /* 0x000fe400078e02e4 */
[----:B------:R-:W-:Y:S01]  /*60a0*/  IMAD.HI.U32 R0, R10, R230, RZ ;  /* 0x000000e60a007227 */ /* 0x000fe200078e00ff */
[----:B------:R-:W-:-:S03]  /*60b0*/  IABS R234, R14 ;  /* 0x0000000e00ea7213 */ /* 0x000fc60000000000 */
[--C-:B------:R-:W-:Y:S01]  /*60c0*/  @!P0 IMAD.IADD R222, R222, 0x1, -R11.reuse ;  /* 0x00000001dede8824 */ /* 0x100fe200078e0a0b */
[----:B------:R-:W-:Y:S01]  /*60d0*/  ISETP.GE.AND P0, PT, R17, RZ, PT ;  /* 0x000000ff1100720c */ /* 0x000fe20003f06270 */
[----:B------:R-:W-:Y:S01]  /*60e0*/  @!P1 IMAD.IADD R226, R226, 0x1, -R11 ;  /* 0x00000001e2e29824 */ /* 0x000fe200078e0a0b */
[----:B------:R-:W-:Y:S01]  /*60f0*/  IABS R17, R18 ;  /* 0x0000001200117213 */ /* 0x000fe20000000000 */
[----:B------:R-:W-:Y:S02]  /*6100*/  IMAD.MOV R0, RZ, RZ, -R0 ;  /* 0x000000ffff007224 */ /* 0x000fe400078e0a00 */
[----:B------:R-:W-:Y:S01]  /*6110*/  @!P2 IMAD.MOV R220, RZ, RZ, -R220 ;  /* 0x000000ffffdca224 */ /* 0x000fe200078e0adc */
[C---:B------:R-:W-:Y:S01]  /*6120*/  ISETP.GT.U32.AND P2, PT, R11.reuse, R228, PT ;  /* 0x000000e40b00720c */ /* 0x040fe20003f44070 */
[----:B------:R-:W-:Y:S01]  /*6130*/  @!P3 IMAD.MOV R222, RZ, RZ, -R222 ;  /* 0x000000ffffdeb224 */ /* 0x000fe200078e0ade */
[C---:B------:R-:W-:Y:S01]  /*6140*/  ISETP.GT.U32.AND P3, PT, R11.reuse, R226, PT ;  /* 0x000000e20b00720c */ /* 0x040fe20003f64070 */
[----:B------:R-:W-:-:S02]  /*6150*/  IMAD R230, R11, R0, R230 ;  /* 0x000000000be67224 */ /* 0x000fc400078e02e6 */
[----:B------:R-:W-:-:S04]  /*6160*/  IMAD.HI.U32 R0, R10, R232, RZ ;  /* 0x000000e80a007227 */ /* 0x000fc800078e00ff */
[----:B------:R-:W-:Y:S02]  /*6170*/  IMAD.MOV R0, RZ, RZ, -R0 ;  /* 0x000000ffff007224 */ /* 0x000fe400078e0a00 */
[----:B------:R-:W-:Y:S01]  /*6180*/  @!P5 IMAD.MOV R216, RZ, RZ, -R216 ;  /* 0x000000ffffd8d224 */ /* 0x000fe200078e0ad8 */
[C---:B------:R-:W-:Y:S01]  /*6190*/  ISETP.GT.U32.AND P5, PT, R11.reuse, R224, PT ;  /* 0x000000e00b00720c */ /* 0x040fe20003fa4070 */
[C---:B------:R-:W-:Y:S02]  /*61a0*/  IMAD R232, R11.reuse, R0, R232 ;  /* 0x000000000be87224 */ /* 0x040fe400078e02e8 */
[--C-:B------:R-:W-:Y:S02]  /*61b0*/  @!P2 IMAD.IADD R228, R228, 0x1, -R11.reuse ;  /* 0x00000001e4e4a824 */ /* 0x100fe400078e0a0b */
[----:B------:R-:W-:Y:S01]  /*61c0*/  @!P3 IMAD.IADD R226, R226, 0x1, -R11 ;  /* 0x00000001e2e2b824 */ /* 0x000fe200078e0a0b */
[C---:B------:R-:W-:Y:S01]  /*61d0*/  ISETP.GT.U32.AND P3, PT, R11.reuse, R232, PT ;  /* 0x000000e80b00720c */ /* 0x040fe20003f64070 */
[----:B------:R-:W-:Y:S01]  /*61e0*/  IMAD.HI.U32 R0, R10, R234, RZ ;  /* 0x000000ea0a007227 */ /* 0x000fe200078e00ff */
[----:B------:R-:W-:-:S03]  /*61f0*/  ISETP.GT.U32.AND P2, PT, R11, R228, PT ;  /* 0x000000e40b00720c */ /* 0x000fc60003f44070 */
[----:B------:R-:W-:Y:S01]  /*6200*/  @!P4 IMAD.MOV R218, RZ, RZ, -R218 ;  /* 0x000000ffffdac224 */ /* 0x000fe200078e0ada */
[----:B------:R-:W-:Y:S01]  /*6210*/  ISETP.GE.AND P4, PT, R16, RZ, PT ;  /* 0x000000ff1000720c */ /* 0x000fe20003f86270 */
[--C-:B------:R-:W-:Y:S01]  /*6220*/  @!P5 IMAD.IADD R224, R224, 0x1, -R11.reuse ;  /* 0x00000001e0e0d824 */ /* 0x100fe200078e0a0b */
[----:B------:R-:W-:Y:S01]  /*6230*/  ISETP.GE.AND P5, PT, R15, RZ, PT ;  /* 0x000000ff0f00720c */ /* 0x000fe20003fa6270 */
[----:B------:R-:W-:Y:S01]  /*6240*/  @!P0 IMAD.MOV R226, RZ, RZ, -R226 ;  /* 0x000000ffffe28224 */ /* 0x000fe200078e0ae2 */
[----:B------:R-:W-:Y:S02]  /*6250*/  LOP3.LUT R15, R12, 0x8c, RZ, 0xfc, !PT ;  /* 0x0000008c0c0f7812 */ /* 0x000fe400078efcff */
[C---:B------:R-:W-:Y:S01]  /*6260*/  ISETP.GT.U32.AND P1, PT, R11.reuse, R224, PT ;  /* 0x000000e00b00720c */ /* 0x040fe20003f24070 */
[--C-:B------:R-:W-:Y:S01]  /*6270*/  @!P3 IMAD.IADD R232, R232, 0x1, -R11.reuse ;  /* 0x00000001e8e8b824 */ /* 0x100fe200078e0a0b */
[----:B------:R-:W-:Y:S01]  /*6280*/  IABS R236, R15 ;  /* 0x0000000f00ec7213 */ /* 0x000fe20000000000 */
[----:B------:R-:W-:Y:S01]  /*6290*/  @!P2 IMAD.IADD R228, R228, 0x1, -R11 ;  /* 0x00000001e4e4a824 */ /* 0x000fe200078e0a0b */
[----:B------:R-:W-:Y:S01]  /*62a0*/  ISETP.GE.AND P2, PT, R6, RZ, PT ;  /* 0x000000ff0600720c */ /* 0x000fe20003f46270 */
[----:B------:R-:W-:Y:S01]  /*62b0*/  IMAD.MOV R6, RZ, RZ, -R0 ;  /* 0x000000ffff067224 */ /* 0x000fe200078e0a00 */
[----:B------:R-:W-:Y:S01]  /*62c0*/  ISETP.GT.U32.AND P3, PT, R11, R232, PT ;  /* 0x000000e80b00720c */ /* 0x000fe20003f64070 */
[----:B------:R-:W-:Y:S01]  /*62d0*/  IMAD.HI.U32 R0, R10, R236, RZ ;  /* 0x000000ec0a007227 */ /* 0x000fe200078e00ff */
[----:B------:R-:W-:-:S03]  /*62e0*/  LOP3.LUT R16, R12, 0x88, RZ, 0xfc, !PT ;  /* 0x000000880c107812 */ /* 0x000fc600078efcff */
[----:B------:R-:W-:Y:S01]  /*62f0*/  IMAD.MOV R0, RZ, RZ, -R0 ;  /* 0x000000ffff007224 */ /* 0x000fe200078e0a00 */
[----:B------:R-:W-:Y:S01]  /*6300*/  IABS R238, R16 ;  /* 0x0000001000ee7213 */ /* 0x000fe20000000000 */
[--C-:B------:R-:W-:Y:S01]  /*6310*/  @!P1 IMAD.IADD R224, R224, 0x1, -R11.reuse ;  /* 0x00000001e0e09824 */ /* 0x100fe200078e0a0b */
[C---:B------:R-:W-:Y:S01]  /*6320*/  ISETP.GT.U32.AND P1, PT, R11.reuse, R230, PT ;  /* 0x000000e60b00720c */ /* 0x040fe20003f24070 */
[C---:B------:R-:W-:Y:S02]  /*6330*/  IMAD R236, R11.reuse, R0, R236 ;  /* 0x000000000bec7224 */ /* 0x040fe400078e02ec */
[C---:B------:R-:W-:Y:S02]  /*6340*/  IMAD R234, R11.reuse, R6, R234 ;  /* 0x000000060bea7224 */ /* 0x040fe400078e02ea */
[----:B------:R-:W-:Y:S01]  /*6350*/  @!P3 IMAD.IADD R232, R232, 0x1, -R11 ;  /* 0x00000001e8e8b824 */ /* 0x000fe200078e0a0b */
[C---:B------:R-:W-:Y:S01]  /*6360*/  ISETP.GT.U32.AND P3, PT, R11.reuse, R236, PT ;  /* 0x000000ec0b00720c */ /* 0x040fe20003f64070 */
[----:B------:R-:W-:Y:S01]  /*6370*/  @!P4 IMAD.MOV R224, RZ, RZ, -R224 ;  /* 0x000000ffffe0c224 */ /* 0x000fe200078e0ae0 */
[----:B------:R-:W-:Y:S01]  /*6380*/  ISETP.GE.AND P4, PT, R14, RZ, PT ;  /* 0x000000ff0e00720c */ /* 0x000fe20003f86270 */
[----:B------:R-:W-:Y:S01]  /*6390*/  IMAD.HI.U32 R6, R10, R238, RZ ;  /* 0x000000ee0a067227 */ /* 0x000fe200078e00ff */
[----:B------:R-:W-:-:S02]  /*63a0*/  ISETP.GT.U32.AND P0, PT, R11, R234, PT ;  /* 0x000000ea0b00720c */ /* 0x000fc40003f04070 */
[----:B------:R-:W-:Y:S01]  /*63b0*/  LOP3.LUT R14, R12, 0x84, RZ, 0xfc, !PT ;  /* 0x000000840c0e7812 */ /* 0x000fe200078efcff */
[--C-:B------:R-:W-:Y:S02]  /*63c0*/  @!P1 IMAD.IADD R230, R230, 0x1, -R11.reuse ;  /* 0x00000001e6e69824 */ /* 0x100fe400078e0a0b */
[----:B------:R-:W-:Y:S01]  /*63d0*/  IMAD.MOV R6, RZ, RZ, -R6 ;  /* 0x000000ffff067224 */ /* 0x000fe200078e0a06 */
[----:B------:R-:W-:Y:S01]  /*63e0*/  IABS R240, R14 ;  /* 0x0000000e00f07213 */ /* 0x000fe20000000000 */
[----:B------:R-:W-:Y:S01]  /*63f0*/  @!P6 IMAD.MOV R228, RZ, RZ, -R228 ;  /* 0x000000ffffe4e224 */ /* 0x000fe200078e0ae4 */
[----:B------:R-:W-:Y:S01]  /*6400*/  ISETP.GT.U32.AND P1, PT, R11, R230, PT ;  /* 0x000000e60b00720c */ /* 0x000fe20003f24070 */
[----:B------:R-:W-:Y:S01]  /*6410*/  @!P3 IMAD.IADD R236, R236, 0x1, -R11 ;  /* 0x00000001ececb824 */ /* 0x000fe200078e0a0b */
[----:B------:R-:W-:Y:S01]  /*6420*/  ISETP.GE.AND P6, PT, R15, RZ, PT ;  /* 0x000000ff0f00720c */ /* 0x000fe20003fc6270 */
[----:B------:R-:W-:Y:S01]  /*6430*/  IMAD.HI.U32 R0, R10, R240, RZ ;  /* 0x000000f00a007227 */ /* 0x000fe200078e00ff */
[----:B------:R-:W-:-:S02]  /*6440*/  LOP3.LUT R15, R12, 0x80, RZ, 0xfc, !PT ;  /* 0x000000800c0f7812 */ /* 0x000fc400078efcff */
[C---:B------:R-:W-:Y:S01]  /*6450*/  ISETP.GT.U32.AND P3, PT, R11.reuse, R236, PT ;  /* 0x000000ec0b00720c */ /* 0x040fe20003f64070 */
[----:B------:R-:W-:Y:S01]  /*6460*/  IMAD R238, R11, R6, R238 ;  /* 0x000000060bee7224 */ /* 0x000fe200078e02ee */
[----:B------:R-:W-:Y:S01]  /*6470*/  IABS R242, R15 ;  /* 0x0000000f00f27213 */ /* 0x000fe20000000000 */
[----:B------:R-:W-:Y:S02]  /*6480*/  VIADD R6, R13, 0x7c ;  /* 0x0000007c0d067836 */ /* 0x000fe40000000000 */
[--C-:B------:R-:W-:Y:S02]  /*6490*/  @!P0 IMAD.IADD R234, R234, 0x1, -R11.reuse ;  /* 0x00000001eaea8824 */ /* 0x100fe400078e0a0b */
[----:B------:R-:W-:Y:S01]  /*64a0*/  IMAD.MOV R0, RZ, RZ, -R0 ;  /* 0x000000ffff007224 */ /* 0x000fe200078e0a00 */
[----:B------:R-:W-:Y:S01]  /*64b0*/  IABS R244, R6 ;  /* 0x0000000600f47213 */ /* 0x000fe20000000000 */
[--C-:B------:R-:W-:Y:S01]  /*64c0*/  @!P1 IMAD.IADD R230, R230, 0x1, -R11.reuse ;  /* 0x00000001e6e69824 */ /* 0x100fe200078e0a0b */
[C---:B------:R-:W-:Y:S01]  /*64d0*/  ISETP.GT.U32.AND P0, PT, R11.reuse, R234, PT ;  /* 0x000000ea0b00720c */ /* 0x040fe20003f04070 */
[C---:B------:R-:W-:Y:S01]  /*64e0*/  IMAD R240, R11.reuse, R0, R240 ;  /* 0x000000000bf07224 */ /* 0x040fe200078e02f0 */
[----:B------:R-:W-:Y:S01]  /*64f0*/  ISETP.GE.AND P1, PT, R16, RZ, PT ;  /* 0x000000ff1000720c */ /* 0x000fe20003f26270 */
[----:B------:R-:W-:Y:S01]  /*6500*/  @!P5 IMAD.MOV R230, RZ, RZ, -R230 ;  /* 0x000000ffffe6d224 */ /* 0x000fe200078e0ae6 */
[----:B------:R-:W-:Y:S01]  /*6510*/  ISETP.GE.AND P5, PT, R6, RZ, PT ;  /* 0x000000ff0600720c */ /* 0x000fe20003fa6270 */
[----:B------:R-:W-:Y:S01]  /*6520*/  @!P3 IMAD.IADD R236, R236, 0x1, -R11 ;  /* 0x00000001ececb824 */ /* 0x000fe200078e0a0b */
[----:B------:R-:W-:Y:S01]  /*6530*/  ISETP.GT.U32.AND P3, PT, R11, R240, PT ;  /* 0x000000f00b00720c */ /* 0x000fe20003f64070 */
[----:B------:R-:W-:Y:S01]  /*6540*/  IMAD.HI.U32 R6, R10, R242, RZ ;  /* 0x000000f20a067227 */ /* 0x000fe200078e00ff */
[----:B------:R-:W-:-:S03]  /*6550*/  LOP3.LUT R16, R12, 0x78, RZ, 0xfc, !PT ;  /* 0x000000780c107812 */ /* 0x000fc600078efcff */
[----:B------:R-:W-:Y:S01]  /*6560*/  IMAD.HI.U32 R0, R10, R244, RZ ;  /* 0x000000f40a007227 */ /* 0x000fe200078e00ff */
[----:B------:R-:W-:-:S03]  /*6570*/  IABS R246, R16 ;  /* 0x0000001000f67213 */ /* 0x000fc60000000000 */
[----:B------:R-:W-:Y:S02]  /*6580*/  IMAD.MOV R6, RZ, RZ, -R6 ;  /* 0x000000ffff067224 */ /* 0x000fe400078e0a06 */
[----:B------:R-:W-:Y:S02]  /*6590*/  IMAD.MOV R0, RZ, RZ, -R0 ;  /* 0x000000ffff007224 */ /* 0x000fe400078e0a00 */
[----:B------:R-:W-:Y:S01]  /*65a0*/  @!P2 IMAD.MOV R232, RZ, RZ, -R232 ;  /* 0x000000ffffe8a224 */ /* 0x000fe200078e0ae8 */
[C---:B------:R-:W-:Y:S01]  /*65b0*/  ISETP.GT.U32.AND P2, PT, R11.reuse, R238, PT ;  /* 0x000000ee0b00720c */ /* 0x040fe20003f44070 */
[----:B------:R-:W-:Y:S01]  /*65c0*/  @!P0 IMAD.IADD R234, R234, 0x1, -R11 ;  /* 0x00000001eaea8824 */ /* 0x000fe200078e0a0b */
[----:B------:R-:W-:Y:S01]  /*65d0*/  ISETP.GE.AND P0, PT, R14, RZ, PT ;  /* 0x000000ff0e00720c */ /* 0x000fe20003f06270 */
[C---:B------:R-:W-:Y:S01]  /*65e0*/  IMAD R242, R11.reuse, R6, R242 ;  /* 0x000000060bf27224 */ /* 0x040fe200078e02f2 */
[----:B------:R-:W-:Y:S01]  /*65f0*/  LOP3.LUT R14, R12, 0x74, RZ, 0xfc, !PT ;  /* 0x000000740c0e7812 */ /* 0x000fe200078efcff */
[----:B------:R-:W-:-:S02]  /*6600*/  IMAD R244, R11, R0, R244 ;  /* 0x000000000bf47224 */ /* 0x000fc400078e02f4 */
[----:B------:R-:W-:Y:S01]  /*6610*/  @!P4 IMAD.MOV R234, RZ, RZ, -R234 ;  /* 0x000000ffffeac224 */ /* 0x000fe200078e0aea */
[C---:B------:R-:W-:Y:S01]  /*6620*/  ISETP.GT.U32.AND P4, PT, R11.reuse, R242, PT ;  /* 0x000000f20b00720c */ /* 0x040fe20003f84070 */
[--C-:B------:R-:W-:Y:S01]  /*6630*/  @!P3 IMAD.IADD R240, R240, 0x1, -R11.reuse ;  /* 0x00000001f0f0b824 */ /* 0x100fe200078e0a0b */
[----:B------:R-:W-:Y:S01]  /*6640*/  ISETP.GT.U32.AND P3, PT, R11, R244, PT ;  /* 0x000000f40b00720c */ /* 0x000fe20003f64070 */
[----:B------:R-:W-:Y:S01]  /*6650*/  @!P6 IMAD.MOV R236, RZ, RZ, -R236 ;  /* 0x000000ffffece224 */ /* 0x000fe200078e0aec */
[----:B------:R-:W-:Y:S01]  /*6660*/  ISETP.GE.AND P6, PT, R15, RZ, PT ;  /* 0x000000ff0f00720c */ /* 0x000fe20003fc6270 */
[----:B------:R-:W-:Y:S01]  /*6670*/  @!P2 IMAD.IADD R238, R238, 0x1, -R11 ;  /* 0x00000001eeeea824 */ /* 0x000fe200078e0a0b */
[----:B------:R-:W-:Y:S01]  /*6680*/  IABS R15, R14 ;  /* 0x0000000e000f7213 */ /* 0x000fe20000000000 */
[----:B------:R-:W-:-:S03]  /*6690*/  IMAD.HI.U32 R6, R10, R246, RZ ;  /* 0x000000f60a067227 */ /* 0x000fc600078e00ff */
[C---:B------:R-:W-:Y:S01]  /*66a0*/  ISETP.GT.U32.AND P2, PT, R11.reuse, R238, PT ;  /* 0x000000ee0b00720c */ /* 0x040fe20003f44070 */
[----:B------:R-:W-:Y:S02]  /*66b0*/  IMAD.MOV R6, RZ, RZ, -R6 ;  /* 0x000000ffff067224 */ /* 0x000fe400078e0a06 */
[--C-:B------:R-:W-:Y:S01]  /*66c0*/  @!P4 IMAD.IADD R242, R242, 0x1, -R11.reuse ;  /* 0x00000001f2f2c824 */ /* 0x100fe200078e0a0b */
[----:B------:R-:W-:Y:S01]  /*66d0*/  ISETP.GT.U32.AND P4, PT, R11, R240, PT ;  /* 0x000000f00b00720c */ /* 0x000fe20003f84070 */
[----:B------:R-:W-:Y:S02]  /*66e0*/  @!P3 IMAD.IADD R244, R244, 0x1, -R11 ;  /* 0x00000001f4f4b824 */ /* 0x000fe400078e0a0b */
[----:B------:R-:W-:-:S03]  /*66f0*/  IMAD.HI.U32 R0, R10, R15, RZ ;  /* 0x0000000f0a007227 */ /* 0x000fc600078e00ff */
[C---:B------:R-:W-:Y:S01]  /*6700*/  ISETP.GT.U32.AND P3, PT, R11.reuse, R244, PT ;  /* 0x000000f40b00720c */ /* 0x040fe20003f64070 */
[C---:B------:R-:W-:Y:S02]  /*6710*/  IMAD R246, R11.reuse, R6, R246 ;  /* 0x000000060bf67224 */ /* 0x040fe400078e02f6 */
[----:B------:R-:W-:Y:S02]  /*6720*/  IMAD.MOV R0, RZ, RZ, -R0 ;  /* 0x000000ffff007224 */ /* 0x000fe400078e0a00 */
[--C-:B------:R-:W-:Y:S01]  /*6730*/  @!P2 IMAD.IADD R238, R238, 0x1, -R11.reuse ;  /* 0x00000001eeeea824 */ /* 0x100fe200078e0a0b */
[----:B------:R-:W-:Y:S01]  /*6740*/  ISETP.GE.AND P2, PT, R16, RZ, PT ;  /* 0x000000ff1000720c */ /* 0x000fe20003f46270 */
[----:B------:R-:W-:Y:S01]  /*6750*/  @!P4 IMAD.IADD R240, R240, 0x1, -R11 ;  /* 0x00000001f0f0c824 */ /* 0x000fe200078e0a0b */
[C---:B------:R-:W-:Y:S01]  /*6760*/  ISETP.GT.U32.AND P4, PT, R11.reuse, R246, PT ;  /* 0x000000f60b00720c */ /* 0x040fe20003f84070 */
        /* <DEDUP_REMOVED lines=9> */
[----:B------:R-:W-:Y:S01]  /*6800*/  @!P4 IMAD.IADD R246, R246, 0x1, -R11 ;  /* 0x00000001f6f6c824 */ /* 0x000fe200078e0a0b */
[----:B------:R-:W-:Y:S01]  /*6810*/  ISETP.GE.AND P4, PT, R16, RZ, PT ;  /* 0x000000ff1000720c */ /* 0x000fe20003f86270 */
[----:B------:R-:W-:Y:S01]  /*6820*/  IMAD R17, R11, R6, R17 ;  /* 0x000000060b117224 */ /* 0x000fe200078e0211 */
[----:B------:R-:W-:Y:S01]  /*6830*/  LOP3.LUT R16, R12, 0x64, RZ, 0xfc, !PT ;  /* 0x000000640c107812 */ /* 0x000fe200078efcff */
[--C-:B------:R-:W-:Y:S01]  /*6840*/  @!P1 IMAD.IADD R242, R242, 0x1, -R11.reuse ;  /* 0x00000001f2f29824 */ /* 0x100fe200078e0a0b */
[----:B------:R-:W-:Y:S01]  /*6850*/  ISETP.GE.AND P1, PT, R14, RZ, PT ;  /* 0x000000ff0e00720c */ /* 0x000fe20003f26270 */
[----:B------:R-:W-:Y:S01]  /*6860*/  @!P3 IMAD.IADD R15, R15, 0x1, -R11 ;  /* 0x000000010f0fb824 */ /* 0x000fe200078e0a0b */
[----:B------:R-:W-:Y:S01]  /*6870*/  ISETP.GT.U32.AND P3, PT, R11, R246, PT ;  /* 0x000000f60b00720c */ /* 0x000fe20003f64070 */
[----:B------:R-:W-:Y:S01]  /*6880*/  IMAD.HI.U32 R14, R10, R37, RZ ;  /* 0x000000250a0e7227 */ /* 0x000fe200078e00ff */
[----:B------:R-:W-:-:S03]  /*6890*/  IABS R35, R16 ;  /* 0x0000001000237213 */ /* 0x000fc60000000000 */
[----:B------:R-:W-:Y:S02]  /*68a0*/  IMAD.MOV R14, RZ, RZ, -R14 ;  /* 0x000000ffff0e7224 */ /* 0x000fe400078e0a0e */
[----:B------:R-:W-:-:S04]  /*68b0*/  IMAD.HI.U32 R0, R10, R39, RZ ;  /* 0x000000270a007227 */ /* 0x000fc800078e00ff */
[C---:B------:R-:W-:Y:S01]  /*68c0*/  IMAD R37, R11.reuse, R14, R37 ;  /* 0x0000000e0b257224 */ /* 0x040fe200078e0225 */
[----:B------:R-:W-:Y:S01]  /*68d0*/  LOP3.LUT R14, R12, 0x60, RZ, 0xfc, !PT ;  /* 0x000000600c0e7812 */ /* 0x000fe200078efcff */
[----:B------:R-:W-:Y:S02]  /*68e0*/  @!P3 IMAD.IADD R246, R246, 0x1, -R11 ;  /* 0x00000001f6f6b824 */ /* 0x000fe400078e0a0b */
[----:B------:R-:W-:Y:S01]  /*68f0*/  @!P5 IMAD.MOV R244, RZ, RZ, -R244 ;  /* 0x000000fffff4d224 */ /* 0x000fe200078e0af4 */
[C---:B------:R-:W-:Y:S01]  /*6900*/  ISETP.GT.U32.AND P3, PT, R11.reuse, R37, PT ;  /* 0x000000250b00720c */ /* 0x040fe20003f64070 */
[----:B------:R-:W-:Y:S01]  /*6910*/  IMAD.MOV R0, RZ, RZ, -R0 ;  /* 0x000000ffff007224 */ /* 0x000fe200078e0a00 */
[C---:B------:R-:W-:Y:S01]  /*6920*/  ISETP.GT.U32.AND P5, PT, R11.reuse, R17, PT ;  /* 0x000000110b00720c */ /* 0x040fe20003fa4070 */
[----:B------:R-:W-:Y:S01]  /*6930*/  @!P0 IMAD.MOV R240, RZ, RZ, -R240 ;  /* 0x000000fffff08224 */ /* 0x000fe200078e0af0 */
[C---:B------:R-:W-:Y:S01]  /*6940*/  ISETP.GT.U32.AND P0, PT, R11.reuse, R15, PT ;  /* 0x0000000f0b00720c */ /* 0x040fe20003f04070 */
[----:B------:R-:W-:Y:S01]  /*6950*/  IMAD R39, R11, R0, R39 ;  /* 0x000000000b277224 */ /* 0x000fe200078e0227 */
[----:B------:R-:W-:Y:S01]  /*6960*/  IABS R33, R14 ;  /* 0x0000000e00217213 */ /* 0x000fe20000000000 */
[----:B------:R-:W-:-:S04]  /*6970*/  IMAD.HI.U32 R0, R10, R35, RZ ;  /* 0x000000230a007227 */ /* 0x000fc800078e00ff */
[----:B------:R-:W-:Y:S02]  /*6980*/  IMAD.MOV R0, RZ, RZ, -R0 ;  /* 0x000000ffff007224 */ /* 0x000fe400078e0a00 */
[--C-:B------:R-:W-:Y:S02]  /*6990*/  @!P3 IMAD.IADD R37, R37, 0x1, -R11.reuse ;  /* 0x000000012525b824 */ /* 0x100fe400078e0a0b */
[----:B------:R-:W-:Y:S01]  /*69a0*/  @!P6 IMAD.MOV R242, RZ, RZ, -R242 ;  /* 0x000000fffff2e224 */ /* 0x000fe200078e0af2 */
[----:B------:R-:W-:Y:S01]  /*69b0*/  ISETP.GT.U32.AND P6, PT, R11, R39, PT ;  /* 0x000000270b00720c */ /* 0x000fe20003fc4070 */
[----:B------:R-:W-:Y:S02]  /*69c0*/  @!P5 IMAD.IADD R17, R17, 0x1, -R11 ;  /* 0x000000011111d824 */ /* 0x000fe400078e0a0b */
[----:B------:R-:W-:Y:S01]  /*69d0*/  @!P2 IMAD.MOV R246, RZ, RZ, -R246 ;  /* 0x000000fffff6a224 */ /* 0x000fe200078e0af6 */
[----:B------:R-:W-:Y:S01]  /*69e0*/  ISETP.GT.U32.AND P2, PT, R11, R37, PT ;  /* 0x000000250b00720c */ /* 0x000fe20003f44070 */
[----:B------:R-:W-:Y:S01]  /*69f0*/  VIADD R6, R13, 0x5c ;  /* 0x0000005c0d067836 */ /* 0x000fe20000000000 */
[C---:B------:R-:W-:Y:S01]  /*6a00*/  ISETP.GT.U32.AND P3, PT, R11.reuse, R17, PT ;  /* 0x000000110b00720c */ /* 0x040fe20003f64070 */
[----:B------:R-:W-:-:S02]  /*6a10*/  IMAD R35, R11, R0, R35 ;  /* 0x000000000b237224 */ /* 0x000fc400078e0223 */
[----:B------:R-:W-:Y:S01]  /*6a20*/  IMAD.HI.U32 R0, R10, R33, RZ ;  /* 0x000000210a007227 */ /* 0x000fe200078e00ff */
[----:B------:R-:W-:-:S03]  /*6a30*/  IABS R19, R6 ;  /* 0x0000000600137213 */ /* 0x000fc60000000000 */
[--C-:B------:R-:W-:Y:S01]  /*6a40*/  @!P0 IMAD.IADD R15, R15, 0x1, -R11.reuse ;  /* 0x000000010f0f8824 */ /* 0x100fe200078e0a0b */
[----:B------:R-:W-:Y:S01]  /*6a50*/  ISETP.GE.AND P0, PT, R18, RZ, PT ;  /* 0x000000ff1200720c */ /* 0x000fe20003f06270 */
[----:B------:R-:W-:Y:S01]  /*6a60*/  IMAD.MOV R0, RZ, RZ, -R0 ;  /* 0x000000ffff007224 */ /* 0x000fe200078e0a00 */
[----:B------:R-:W-:Y:S01]  /*6a70*/  LOP3.LUT R18, R12, 0x58, RZ, 0xfc, !PT ;  /* 0x000000580c127812 */ /* 0x000fe200078efcff */
[----:B------:R-:W-:Y:S01]  /*6a80*/  @!P6 IMAD.IADD R39, R39, 0x1, -R11 ;  /* 0x000000012727e824 */ /* 0x000fe200078e0a0b */
[----:B------:R-:W-:Y:S01]  /*6a90*/  ISETP.GE.AND P6, PT, R6, RZ, PT ;  /* 0x000000ff0600720c */ /* 0x000fe20003fc6270 */
[C---:B------:R-:W-:Y:S01]  /*6aa0*/  IMAD R33, R11.reuse, R0, R33 ;  /* 0x000000000b217224 */ /* 0x040fe200078e0221 */
[----:B------:R-:W-:Y:S01]  /*6ab0*/  IABS R156, R18 ;  /* 0x00000012009c7213 */ /* 0x000fe20000000000 */
[----:B------:R-:W-:Y:S01]  /*6ac0*/  IMAD.HI.U32 R0, R10, R19, RZ ;  /* 0x000000130a007227 */ /* 0x000fe200078e00ff */
[----:B------:R-:W-:-:S03]  /*6ad0*/  ISETP.GT.U32.AND P5, PT, R11, R39, PT ;  /* 0x000000270b00720c */ /* 0x000fc60003fa4070 */
[----:B------:R-:W-:Y:S01]  /*6ae0*/  @!P1 IMAD.MOV R15, RZ, RZ, -R15 ;  /* 0x000000ffff0f9224 */ /* 0x000fe200078e0a0f */
[----:B------:R-:W-:Y:S01]  /*6af0*/  ISETP.GT.U32.AND P1, PT, R11, R35, PT ;  /* 0x000000230b00720c */ /* 0x000fe20003f24070 */
[----:B------:R-:W-:Y:S01]  /*6b00*/  @!P2 IMAD.IADD R37, R37, 0x1, -R11 ;  /* 0x000000012525a824 */ /* 0x000fe200078e0a0b */
[----:B------:R-:W-:Y:S01]  /*6b10*/  ISETP.GE.AND P2, PT, R16, RZ, PT ;  /* 0x000000ff1000720c */ /* 0x000fe20003f46270 */
[----:B------:R-:W-:Y:S01]  /*6b20*/  IMAD.MOV R6, RZ, RZ, -R0 ;  /* 0x000000ffff067224 */ /* 0x000fe200078e0a00 */
[----:B------:R-:W-:Y:S01]  /*6b30*/  LOP3.LUT R16, R12, 0x54, RZ, 0xfc, !PT ;  /* 0x000000540c107812 */ /* 0x000fe200078efcff */
[----:B------:R-:W-:-:S03]  /*6b40*/  IMAD.HI.U32 R0, R10, R156, RZ ;  /* 0x0000009c0a007227 */ /* 0x000fc600078e00ff */
[----:B------:R-:W-:Y:S01]  /*6b50*/  IABS R30, R16 ;  /* 0x00000010001e7213 */ /* 0x000fe20000000000 */
[----:B------:R-:W-:Y:S01]  /*6b60*/  @!P3 IMAD.IADD R17, R17, 0x1, -R11 ;  /* 0x000000011111b824 */ /* 0x000fe200078e0a0b */
[C---:B------:R-:W-:Y:S01]  /*6b70*/  ISETP.GT.U32.AND P3, PT, R11.reuse, R33, PT ;  /* 0x000000210b00720c */ /* 0x040fe20003f64070 */
[C---:B------:R-:W-:Y:S01]  /*6b80*/  IMAD R19, R11.reuse, R6, R19 ;  /* 0x000000060b137224 */ /* 0x040fe200078e0213 */
[----:B------:R-:W-:Y:S01]  /*6b90*/  LOP3.LUT R6, R12, 0x50, RZ, 0xfc, !PT ;  /* 0x000000500c067812 */ /* 0x000fe200078efcff */
[----:B------:R-:W-:Y:S02]  /*6ba0*/  IMAD.MOV R0, RZ, RZ, -R0 ;  /* 0x000000ffff007224 */ /* 0x000fe400078e0a00 */
[----:B------:R-:W-:Y:S01]  /*6bb0*/  @!P0 IMAD.MOV R17, RZ, RZ, -R17 ;  /* 0x000000ffff118224 */ /* 0x000fe200078e0a11 */
[C---:B------:R-:W-:Y:S01]  /*6bc0*/  ISETP.GT.U32.AND P0, PT, R11.reuse, R19, PT ;  /* 0x000000130b00720c */ /* 0x040fe20003f04070 */
[----:B------:R-:W-:Y:S01]  /*6bd0*/  IMAD R156, R11, R0, R156 ;  /* 0x000000000b9c7224 */ /* 0x000fe200078e029c */
[----:B------:R-:W-:Y:S01]  /*6be0*/  IABS R28, R6 ;  /* 0x00000006001c7213 */ /* 0x000fe20000000000 */
[----:B------:R-:W-:-:S04]  /*6bf0*/  IMAD.HI.U32 R0, R10, R30, RZ ;  /* 0x0000001e0a007227 */ /* 0x000fc800078e00ff */
[--C-:B------:R-:W-:Y:S01]  /*6c00*/  @!P1 IMAD.IADD R35, R35, 0x1, -R11.reuse ;  /* 0x0000000123239824 */ /* 0x100fe200078e0a0b */
[----:B------:R-:W-:Y:S01]  /*6c10*/  ISETP.GE.AND P1, PT, R14, RZ, PT ;  /* 0x000000ff0e00720c */ /* 0x000fe20003f26270 */
[----:B------:R-:W-:Y:S01]  /*6c20*/  IMAD.MOV R0, RZ, RZ, -R0 ;  /* 0x000000ffff007224 */ /* 0x000fe200078e0a00 */
[----:B------:R-:W-:Y:S01]  /*6c30*/  LOP3.LUT R14, R12, 0x4c, RZ, 0xfc, !PT ;  /* 0x0000004c0c0e7812 */ /* 0x000fe200078efcff */
[--C-:B------:R-:W-:Y:S01]  /*6c40*/  @!P3 IMAD.IADD R33, R33, 0x1, -R11.reuse ;  /* 0x000000012121b824 */ /* 0x100fe200078e0a0b */
[C---:B------:R-:W-:Y:S01]  /*6c50*/  ISETP.GT.U32.AND P3, PT, R11.reuse, R35, PT ;  /* 0x000000230b00720c */ /* 0x040fe20003f64070 */
[----:B------:R-:W-:Y:S01]  /*6c60*/  IMAD R30, R11, R0, R30 ;  /* 0x000000000b1e7224 */ /* 0x000fe200078e021e */
[----:B------:R-:W-:Y:S01]  /*6c70*/  IABS R26, R14 ;  /* 0x0000000e001a7213 */ /* 0x000fe20000000000 */
[--C-:B------:R-:W-:Y:S01]  /*6c80*/  @!P5 IMAD.IADD R39, R39, 0x1, -R11.reuse ;  /* 0x000000012727d824 */ /* 0x100fe200078e0a0b */
[----:B------:R-:W-:Y:S01]  /*6c90*/  ISETP.GE.AND P5, PT, R20, RZ, PT ;  /* 0x000000ff1400720c */ /* 0x000fe20003fa6270 */
[----:B------:R-:W-:Y:S01]  /*6ca0*/  @!P0 IMAD.IADD R19, R19, 0x1, -R11 ;  /* 0x0000000113138824 */ /* 0x000fe200078e0a0b */
[C---:B------:R-:W-:Y:S01]  /*6cb0*/  ISETP.GT.U32.AND P0, PT, R11.reuse, R30, PT ;  /* 0x0000001e0b00720c */ /* 0x040fe20003f04070 */
[----:B------:R-:W-:Y:S01]  /*6cc0*/  @!P4 IMAD.MOV R39, RZ, RZ, -R39 ;  /* 0x000000ffff27c224 */ /* 0x000fe200078e0a27 */
[----:B------:R-:W-:Y:S01]  /*6cd0*/  ISETP.GT.U32.AND P4, PT, R11, R33, PT ;  /* 0x000000210b00720c */ /* 0x000fe20003f84070 */
[----:B------:R-:W-:-:S04]  /*6ce0*/  IMAD.HI.U32 R0, R10, R28, RZ ;  /* 0x0000001c0a007227 */ /* 0x000fc800078e00ff */
[----:B------:R-:W-:Y:S01]  /*6cf0*/  @!P3 IMAD.IADD R35, R35, 0x1, -R11 ;  /* 0x000000012323b824 */ /* 0x000fe200078e0a0b */
[----:B------:R-:W-:Y:S01]  /*6d00*/  ISETP.GT.U32.AND P3, PT, R11, R156, PT ;  /* 0x0000009c0b00720c */ /* 0x000fe20003f64070 */
[----:B------:R-:W-:Y:S02]  /*6d10*/  IMAD.MOV R0, RZ, RZ, -R0 ;  /* 0x000000ffff007224 */ /* 0x000fe400078e0a00 */
[----:B------:R-:W-:Y:S02]  /*6d20*/  @!P2 IMAD.MOV R35, RZ, RZ, -R35 ;  /* 0x000000ffff23a224 */ /* 0x000fe400078e0a23 */
[--C-:B------:R-:W-:Y:S02]  /*6d30*/  @!P0 IMAD.IADD R30, R30, 0x1, -R11.reuse ;  /* 0x000000011e1e8824 */ /* 0x100fe400078e0a0b */
[----:B------:R-:W-:Y:S01]  /*6d40*/  @!P4 IMAD.IADD R33, R33, 0x1, -R11 ;  /* 0x000000012121c824 */ /* 0x000fe200078e0a0b */
[----:B------:R-:W-:Y:S01]  /*6d50*/  ISETP.GE.AND P4, PT, R16, RZ, PT ;  /* 0x000000ff1000720c */ /* 0x000fe20003f86270 */
[C---:B------:R-:W-:Y:S01]  /*6d60*/  IMAD R28, R11.reuse, R0, R28 ;  /* 0x000000000b1c7224 */ /* 0x040fe200078e021c */
[----:B------:R-:W-:Y:S01]  /*6d70*/  ISETP.GT.U32.AND P0, PT, R11, R30, PT ;  /* 0x0000001e0b00720c */ /* 0x000fe20003f04070 */
[----:B------:R-:W-:Y:S01]  /*6d80*/  IMAD.HI.U32 R0, R10, R26, RZ ;  /* 0x0000001a0a007227 */ /* 0x000fe200078e00ff */
[----:B------:R-:W-:-:S03]  /*6d90*/  LOP3.LUT R16, R12, 0x48, RZ, 0xfc, !PT ;  /* 0x000000480c107812 */ /* 0x000fc600078efcff */
[----:B------:R-:W-:Y:S01]  /*6da0*/  @!P3 IMAD.IADD R156, R156, 0x1, -R11 ;  /* 0x000000019c9cb824 */ /* 0x000fe200078e0a0b */
[C---:B------:R-:W-:Y:S01]  /*6db0*/  ISETP.GT.U32.AND P3, PT, R11.reuse, R19, PT ;  /* 0x000000130b00720c */ /* 0x040fe20003f64070 */
[----:B------:R-:W-:Y:S01]  /*6dc0*/  @!P1 IMAD.MOV R33, RZ, RZ, -R33 ;  /* 0x000000ffff219224 */ /* 0x000fe200078e0a21 */
[----:B------:R-:W-:Y:S01]  /*6dd0*/  ISETP.GE.AND P1, PT, R6, RZ, PT ;  /* 0x000000ff0600720c */ /* 0x000fe20003f26270 */
[----:B------:R-:W-:Y:S01]  /*6de0*/  IMAD.MOV R6, RZ, RZ, -R0 ;  /* 0x000000ffff067224 */ /* 0x000fe200078e0a00 */
[C---:B------:R-:W-:Y:S01]  /*6df0*/  ISETP.GT.U32.AND P2, PT, R11.reuse, R156, PT ;  /* 0x0000009c0b00720c */ /* 0x040fe20003f44070 */
[----:B------:R-:W-:Y:S01]  /*6e00*/  @!P5 IMAD.MOV R37, RZ, RZ, -R37 ;  /* 0x000000ffff25d224 */ /* 0x000fe200078e0a25 */
[----:B------:R-:W-:Y:S01]  /*6e10*/  IABS R24, R16 ;  /* 0x0000001000187213 */ /* 0x000fe20000000000 */
[C---:B------:R-:W-:Y:S01]  /*6e20*/  IMAD R26, R11.reuse, R6, R26 ;  /* 0x000000060b1a7224 */ /* 0x040fe200078e021a */
[----:B------:R-:W-:Y:S01]  /*6e30*/  ISETP.GE.AND P5, PT, R18, RZ, PT ;  /* 0x000000ff1200720c */ /* 0x000fe20003fa6270 */
[----:B------:R-:W-:Y:S01]  /*6e40*/  @!P0 IMAD.IADD R30, R30, 0x1, -R11 ;  /* 0x000000011e1e8824 */ /* 0x000fe200078e0a0b */
[----:B------:R-:W-:Y:S01]  /*6e50*/  LOP3.LUT R18, R12, 0x44, RZ, 0xfc, !PT ;  /* 0x000000440c127812 */ /* 0x000fe200078efcff */
[----:B------:R-:W-:Y:S01]  /*6e60*/  IMAD.HI.U32 R0, R10, R24, RZ ;  /* 0x000000180a007227 */ /* 0x000fe200078e00ff */
[----:B------:R-:W-:-:S02]  /*6e70*/  ISETP.GT.U32.AND P0, PT, R11, R26, PT ;  /* 0x0000001a0b00720c */ /* 0x000fc40003f04070 */
[----:B------:R-:W-:Y:S01]  /*6e80*/  IABS R22, R18 ;  /* 0x0000001200167213 */ /* 0x000fe20000000000 */
[--C-:B------:R-:W-:Y:S01]  /*6e90*/  @!P3 IMAD.IADD R19, R19, 0x1, -R11.reuse ;  /* 0x000000011313b824 */ /* 0x100fe200078e0a0b */
[C---:B------:R-:W-:Y:S01]  /*6ea0*/  ISETP.GT.U32.AND P3, PT, R11.reuse, R28, PT ;  /* 0x0000001c0b00720c */ /* 0x040fe20003f64070 */
[----:B------:R-:W-:Y:S02]  /*6eb0*/  IMAD.MOV R0, RZ, RZ, -R0 ;  /* 0x000000ffff007224 */ /* 0x000fe400078e0a00 */
[----:B------:R-:W-:Y:S01]  /*6ec0*/  @!P2 IMAD.IADD R156, R156, 0x1, -R11 ;  /* 0x000000019c9ca824 */ /* 0x000fe200078e0a0b */
[----:B------:R-:W-:Y:S01]  /*6ed0*/  ISETP.GE.AND P2, PT, R14, RZ, PT ;  /* 0x000000ff0e00720c */ /* 0x000fe20003f46270 */
[----:B------:R-:W-:Y:S01]  /*6ee0*/  IMAD R24, R11, R0, R24 ;  /* 0x000000000b187224 */ /* 0x000fe200078e0218 */
[----:B------:R-:W-:Y:S01]  /*6ef0*/  LOP3.LUT R14, R12, 0x40, RZ, 0xfc, !PT ;  /* 0x000000400c0e7812 */ /* 0x000fe200078efcff */
[----:B------:R-:W-:-:S03]  /*6f00*/  IMAD.HI.U32 R0, R10, R22, RZ ;  /* 0x000000160a007227 */ /* 0x000fc600078e00ff */
[----:B------:R-:W-:Y:S01]  /*6f10*/  IABS R20, R14 ;  /* 0x0000000e00147213 */ /* 0x000fe20000000000 */
[--C-:B------:R-:W-:Y:S02]  /*6f20*/  @!P0 IMAD.IADD R26, R26, 0x1, -R11.reuse ;  /* 0x000000011a1a8824 */ /* 0x100fe400078e0a0b */
[----:B------:R-:W-:Y:S02]  /*6f30*/  @!P3 IMAD.IADD R28, R28, 0x1, -R11 ;  /* 0x000000011c1cb824 */ /* 0x000fe400078e0a0b */
[----:B------:R-:W-:Y:S01]  /*6f40*/  @!P5 IMAD.MOV R156, RZ, RZ, -R156 ;  /* 0x000000ffff9cd224 */ /* 0x000fe200078e0a9c */
[C---:B------:R-:W-:Y:S01]  /*6f50*/  ISETP.GT.U32.AND P0, PT, R11.reuse, R26, PT ;  /* 0x0000001a0b00720c */ /* 0x040fe20003f04070 */
[----:B------:R-:W-:Y:S01]  /*6f60*/  IMAD.MOV R6, RZ, RZ, -R0 ;  /* 0x000000ffff067224 */ /* 0x000fe200078e0a00 */
[C---:B------:R-:W-:Y:S01]  /*6f70*/  ISETP.GT.U32.AND P3, PT, R11.reuse, R28, PT ;  /* 0x0000001c0b00720c */ /* 0x040fe20003f64070 */
[----:B------:R-:W-:Y:S01]  /*6f80*/  IMAD.HI.U32 R0, R10, R20, RZ ;  /* 0x000000140a007227 */ /* 0x000fe200078e00ff */
[----:B------:R-:W-:-:S03]  /*6f90*/  ISETP.GT.U32.AND P5, PT, R11, R24, PT ;  /* 0x000000180b00720c */ /* 0x000fc60003fa4070 */
[----:B------:R-:W-:Y:S02]  /*6fa0*/  IMAD R22, R11, R6, R22 ;  /* 0x000000060b167224 */ /* 0x000fe400078e0216 */
[----:B------:R-:W-:Y:S02]  /*6fb0*/  VIADD R6, R13, 0x3c ;  /* 0x0000003c0d067836 */ /* 0x000fe40000000000 */
[----:B------:R-:W-:Y:S02]  /*6fc0*/  IMAD.MOV R0, RZ, RZ, -R0 ;  /* 0x000000ffff007224 */ /* 0x000fe400078e0a00 */
[--C-:B------:R-:W-:Y:S01]  /*6fd0*/  @!P0 IMAD.IADD R26, R26, 0x1, -R11.reuse ;  /* 0x000000011a1a8824 */ /* 0x100fe200078e0a0b */
[----:B------:R-:W-:Y:S01]  /*6fe0*/  ISETP.GT.U32.AND P0, PT, R11, R22, PT ;  /* 0x000000160b00720c */ /* 0x000fe20003f04070 */
[--C-:B------:R-:W-:Y:S01]  /*6ff0*/  @!P3 IMAD.IADD R28, R28, 0x1, -R11.reuse ;  /* 0x000000011c1cb824 */ /* 0x100fe200078e0a0b */
[----:B------:R-:W-:Y:S01]  /*7000*/  ISETP.GE.AND P3, PT, R14, RZ, PT ;  /* 0x000000ff0e00720c */ /* 0x000fe20003f66270 */
[----:B------:R-:W-:Y:S01]  /*7010*/  @!P5 IMAD.IADD R24, R24, 0x1, -R11 ;  /* 0x000000011818d824 */ /* 0x000fe200078e0a0b */
[----:B------:R-:W-:Y:S01]  /*7020*/  ISETP.GE.AND P5, PT, R6, RZ, PT ;  /* 0x000000ff0600720c */ /* 0x000fe20003fa6270 */
[----:B------:R-:W-:-:S02]  /*7030*/  @!P1 IMAD.MOV R28, RZ, RZ, -R28 ;  /* 0x000000ffff1c9224 */ /* 0x000fc400078e0a1c */
[----:B------:R-:W-:Y:S01]  /*7040*/  @!P4 IMAD.MOV R30, RZ, RZ, -R30 ;  /* 0x000000ffff1ec224 */ /* 0x000fe200078e0a1e */
[C---:B------:R-:W-:Y:S01]  /*7050*/  ISETP.GT.U32.AND P1, PT, R11.reuse, R24, PT ;  /* 0x000000180b00720c */ /* 0x040fe20003f24070 */
[----:B------:R-:W-:Y:S01]  /*7060*/  IMAD R20, R11, R0, R20 ;  /* 0x000000000b147224 */ /* 0x000fe200078e0214 */
[----:B------:R-:W-:Y:S01]  /*7070*/  ISETP.GE.AND P4, PT, R18, RZ, PT ;  /* 0x000000ff1200720c */ /* 0x000fe20003f86270 */
[----:B------:R-:W-:Y:S01]  /*7080*/  @!P6 IMAD.MOV R19, RZ, RZ, -R19 ;  /* 0x000000ffff13e224 */ /* 0x000fe200078e0a13 */
[----:B------:R-:W-:Y:S01]  /*7090*/  IABS R18, R6 ;  /* 0x0000000600127213 */ /* 0x000fe20000000000 */
[----:B------:R-:W-:Y:S01]  /*70a0*/  @!P0 IMAD.IADD R22, R22, 0x1, -R11 ;  /* 0x0000000116168824 */ /* 0x000fe200078e0a0b */
[----:B------:R-:W-:Y:S01]  /*70b0*/  LOP3.LUT R0, R12, 0x38, RZ, 0xfc, !PT ;  /* 0x000000380c007812 */ /* 0x000fe200078efcff */
[----:B------:R-:W-:Y:S01]  /*70c0*/  @!P2 IMAD.MOV R26, RZ, RZ, -R26 ;  /* 0x000000ffff1aa224 */ /* 0x000fe200078e0a1a */
[----:B------:R-:W-:Y:S01]  /*70d0*/  ISETP.GE.AND P6, PT, R16, RZ, PT ;  /* 0x000000ff1000720c */ /* 0x000fe20003fc6270 */
[----:B------:R-:W-:Y:S01]  /*70e0*/  VIADD R13, R13, 0x1c ;  /* 0x0000001c0d0d7836 */ /* 0x000fe20000000000 */
[----:B------:R-:W-:-:S02]  /*70f0*/  LOP3.LUT R6, R12, 0x34, RZ, 0xfc, !PT ;  /* 0x000000340c067812 */ /* 0x000fc400078efcff */
[----:B------:R-:W-:Y:S01]  /*7100*/  ISETP.GE.AND P2, PT, R0, RZ, PT ;  /* 0x000000ff0000720c */ /* 0x000fe20003f46270 */
[----:B------:R-:W-:Y:S01]  /*7110*/  @!P1 IMAD.IADD R24, R24, 0x1, -R11 ;  /* 0x0000000118189824 */ /* 0x000fe200078e0a0b */
[----:B------:R-:W-:Y:S01]  /*7120*/  IABS R16, R0 ;  /* 0x0000000000107213 */ /* 0x000fe20000000000 */
[----:B------:R-:W-:Y:S01]  /*7130*/  IMAD.HI.U32 R0, R10, R18, RZ ;  /* 0x000000120a007227 */ /* 0x000fe200078e00ff */
[C---:B------:R-:W-:Y:S02]  /*7140*/  ISETP.GT.U32.AND P0, PT, R11.reuse, R22, PT ;  /* 0x000000160b00720c */ /* 0x040fe40003f04070 */
[----:B------:R-:W-:Y:S02]  /*7150*/  ISETP.GE.AND P1, PT, R6, RZ, PT ;  /* 0x000000ff0600720c */ /* 0x000fe40003f26270 */
[----:B------:R-:W-:Y:S01]  /*7160*/  IABS R21, R6 ;  /* 0x0000000600157213 */ /* 0x000fe20000000000 */
[----:B------:R-:W-:Y:S01]  /*7170*/  IMAD.MOV R6, RZ, RZ, -R0 ;  /* 0x000000ffff067224 */ /* 0x000fe200078e0a00 */
[----:B------:R-:W-:Y:S01]  /*7180*/  IABS R144, R13 ;  /* 0x0000000d00907213 */ /* 0x000fe20000000000 */
[----:B------:R-:W-:Y:S01]  /*7190*/  @!P6 IMAD.MOV R24, RZ, RZ, -R24 ;  /* 0x000000ffff18e224 */ /* 0x000fe200078e0a18 */
[C---:B------:R-:W-:Y:S01]  /*71a0*/  ISETP.GT.U32.AND P6, PT, R11.reuse, R20, PT ;  /* 0x000000140b00720c */ /* 0x040fe20003fc4070 */
[----:B------:R-:W-:-:S02]  /*71b0*/  IMAD R18, R11, R6, R18 ;  /* 0x000000060b127224 */ /* 0x000fc400078e0212 */
[----:B------:R-:W-:-:S04]  /*71c0*/  IMAD.HI.U32 R0, R10, R16, RZ ;  /* 0x000000100a007227 */ /* 0x000fc800078e00ff */
[----:B------:R-:W-:Y:S01]  /*71d0*/  @!P0 IMAD.IADD R22, R22, 0x1, -R11 ;  /* 0x0000000116168824 */ /* 0x000fe200078e0a0b */
[----:B------:R-:W-:Y:S01]  /*71e0*/  ISETP.GT.U32.AND P0, PT, R11, R18, PT ;  /* 0x000000120b00720c */ /* 0x000fe20003f04070 */
[----:B------:R-:W-:Y:S02]  /*71f0*/  IMAD.MOV R14, RZ, RZ, -R0 ;  /* 0x000000ffff0e7224 */ /* 0x000fe400078e0a00 */
[----:B------:R-:W-:-:S04]  /*7200*/  IMAD.HI.U32 R0, R10, R21, RZ ;  /* 0x000000150a007227 */ /* 0x000fc800078e00ff */
[--C-:B------:R-:W-:Y:S02]  /*7210*/  @!P6 IMAD.IADD R20, R20, 0x1, -R11.reuse ;  /* 0x000000011414e824 */ /* 0x100fe400078e0a0b */
[----:B------:R-:W-:Y:S02]  /*7220*/  IMAD.MOV R0, RZ, RZ, -R0 ;  /* 0x000000ffff007224 */ /* 0x000fe400078e0a00 */
[C---:B------:R-:W-:Y:S01]  /*7230*/  IMAD R16, R11.reuse, R14, R16 ;  /* 0x0000000e0b107224 */ /* 0x040fe200078e0210 */
[C---:B------:R-:W-:Y:S01]  /*7240*/  ISETP.GT.U32.AND P6, PT, R11.reuse, R20, PT ;  /* 0x000000140b00720c */ /* 0x040fe20003fc4070 */
[----:B------:R-:W-:Y:S02]  /*7250*/  @!P0 IMAD.IADD R18, R18, 0x1, -R11 ;  /* 0x0000000112128824 */ /* 0x000fe400078e0a0b */
[C---:B------:R-:W-:Y:S02]  /*7260*/  IMAD R14, R11.reuse, R0, R21 ;  /* 0x000000000b0e7224 */ /* 0x040fe400078e0215 */
[----:B------:R-:W-:Y:S01]  /*7270*/  IMAD.HI.U32 R6, R10, R23, RZ ;  /* 0x000000170a067227 */ /* 0x000fe200078e00ff */
[----:B------:R-:W-:-:S03]  /*7280*/  ISETP.GT.U32.AND P0, PT, R11, R18, PT ;  /* 0x000000120b00720c */ /* 0x000fc60003f04070 */
[----:B------:R-:W-:Y:S02]  /*7290*/  IMAD.MOV R34, RZ, RZ, -R6 ;  /* 0x000000ffff227224 */ /* 0x000fe400078e0a06 */
[----:B------:R-:W-:-:S04]  /*72a0*/  IMAD.HI.U32 R6, R10, R25, RZ ;  /* 0x000000190a067227 */ /* 0x000fc800078e00ff */
[--C-:B------:R-:W-:Y:S01]  /*72b0*/  @!P6 IMAD.IADD R20, R20, 0x1, -R11.reuse ;  /* 0x000000011414e824 */ /* 0x100fe200078e0a0b */
[C---:B------:R-:W-:Y:S01]  /*72c0*/  ISETP.GT.U32.AND P6, PT, R11.reuse, R16, PT ;  /* 0x000000100b00720c */ /* 0x040fe20003fc4070 */
[----:B------:R-:W-:Y:S02]  /*72d0*/  IMAD.MOV R6, RZ, RZ, -R6 ;  /* 0x000000ffff067224 */ /* 0x000fe400078e0a06 */
[----:B------:R-:W-:Y:S01]  /*72e0*/  @!P0 IMAD.IADD R18, R18, 0x1, -R11 ;  /* 0x0000000112128824 */ /* 0x000fe200078e0a0b */
[C---:B------:R-:W-:Y:S01]  /*72f0*/  ISETP.GT.U32.AND P0, PT, R11.reuse, R14, PT ;  /* 0x0000000e0b00720c */ /* 0x040fe20003f04070 */
[C---:B------:R-:W-:Y:S01]  /*7300*/  IMAD R0, R11.reuse, R34, R23 ;  /* 0x000000220b007224 */ /* 0x040fe200078e0217 */
[C---:B------:R-:W-:Y:S01]  /*7310*/  LOP3.LUT R23, R12.reuse, 0x24, RZ, 0xfc, !PT ;  /* 0x000000240c177812 */ /* 0x040fe200078efcff */
[----:B------:R-:W-:Y:S01]  /*7320*/  IMAD R34, R11, R6, R25 ;  /* 0x000000060b227224 */ /* 0x000fe200078e0219 */
[----:B------:R-:W-:Y:S01]  /*7330*/  LOP3.LUT R25, R12, 0x20, RZ, 0xfc, !PT ;  /* 0x000000200c197812 */ /* 0x000fe200078efcff */
[----:B------:R-:W-:Y:S01]  /*7340*/  IMAD.HI.U32 R6, R10, R154, RZ ;  /* 0x0000009a0a067227 */ /* 0x000fe200078e00ff */
[----:B------:R-:W-:-:S02]  /*7350*/  IABS R152, R23 ;  /* 0x0000001700987213 */ /* 0x000fc40000000000 */
[----:B------:R-:W-:Y:S01]  /*7360*/  IABS R148, R25 ;  /* 0x0000001900947213 */ /* 0x000fe20000000000 */
[--C-:B------:R-:W-:Y:S02]  /*7370*/  @!P6 IMAD.IADD R16, R16, 0x1, -R11.reuse ;  /* 0x000000011010e824 */ /* 0x100fe400078e0a0b */
[----:B------:R-:W-:Y:S02]  /*7380*/  IMAD.MOV R6, RZ, RZ, -R6 ;  /* 0x000000ffff067224 */ /* 0x000fe400078e0a06 */
[----:B------:R-:W-:Y:S01]  /*7390*/  @!P0 IMAD.IADD R14, R14, 0x1, -R11 ;  /* 0x000000010e0e8824 */ /* 0x000fe200078e0a0b */
[C---:B------:R-:W-:Y:S01]  /*73a0*/  ISETP.GT.U32.AND P6, PT, R11.reuse, R16, PT ;  /* 0x000000100b00720c */ /* 0x040fe20003fc4070 */
[C---:B------:R-:W-:Y:S02]  /*73b0*/  IMAD R154, R11.reuse, R6, R154 ;  /* 0x000000060b9a7224 */ /* 0x040fe400078e029a */
[----:B------:R-:W-:Y:S01]  /*73c0*/  IMAD.HI.U32 R6, R10, R152, RZ ;  /* 0x000000980a067227 */ /* 0x000fe200078e00ff */
[----:B------:R-:W-:-:S03]  /*73d0*/  ISETP.GT.U32.AND P0, PT, R11, R14, PT ;  /* 0x0000000e0b00720c */ /* 0x000fc60003f04070 */
[----:B------:R-:W-:Y:S02]  /*73e0*/  IMAD.MOV R6, RZ, RZ, -R6 ;  /* 0x000000ffff067224 */ /* 0x000fe400078e0a06 */
[----:B------:R-:W-:-:S04]  /*73f0*/  IMAD.HI.U32 R21, R10, R144, RZ ;  /* 0x000000900a157227 */ /* 0x000fc800078e00ff */
[--C-:B------:R-:W-:Y:S01]  /*7400*/  @!P6 IMAD.IADD R16, R16, 0x1, -R11.reuse ;  /* 0x000000011010e824 */ /* 0x100fe200078e0a0b */
[C---:B------:R-:W-:Y:S01]  /*7410*/  ISETP.GT.U32.AND P6, PT, R11.reuse, R0, PT ;  /* 0x000000000b00720c */ /* 0x040fe20003fc4070 */
[C---:B------:R-:W-:Y:S02]  /*7420*/  IMAD R152, R11.reuse, R6, R152 ;  /* 0x000000060b987224 */ /* 0x040fe400078e0298 */
[----:B------:R-:W-:Y:S01]  /*7430*/  @!P0 IMAD.IADD R14, R14, 0x1, -R11 ;  /* 0x000000010e0e8824 */ /* 0x000fe200078e0a0b */
[----:B------:R-:W-:Y:S01]  /*7440*/  ISETP.GT.U32.AND P0, PT, R11, R34, PT ;  /* 0x000000220b00720c */ /* 0x000fe20003f04070 */
[----:B------:R-:W-:Y:S01]  /*7450*/  @!P4 IMAD.MOV R22, RZ, RZ, -R22 ;  /* 0x000000ffff16c224 */ /* 0x000fe200078e0a16 */
[----:B------:R-:W-:Y:S01]  /*7460*/  ISETP.GE.AND P4, PT, R13, RZ, PT ;  /* 0x000000ff0d00720c */ /* 0x000fe20003f86270 */
[----:B------:R-:W-:Y:S02]  /*7470*/  IMAD.MOV R21, RZ, RZ, -R21 ;  /* 0x000000ffff157224 */ /* 0x000fe400078e0a15 */
[----:B------:R-:W-:-:S04]  /*7480*/  IMAD.HI.U32 R13, R10, R148, RZ ;  /* 0x000000940a0d7227 */ /* 0x000fc800078e00ff */
[--C-:B------:R-:W-:Y:S01]  /*7490*/  @!P6 IMAD.IADD R0, R0, 0x1, -R11.reuse ;  /* 0x000000010000e824 */ /* 0x100fe200078e0a0b */
[C---:B------:R-:W-:Y:S01]  /*74a0*/  ISETP.GT.U32.AND P6, PT, R11.reuse, R154, PT ;  /* 0x0000009a0b00720c */ /* 0x040fe20003fc4070 */
[C---:B------:R-:W-:Y:S01]  /*74b0*/  IMAD R144, R11.reuse, R21, R144 ;  /* 0x000000150b907224 */ /* 0x040fe200078e0290 */
[----:B------:R-:W-:Y:S01]  /*74c0*/  LOP3.LUT R21, R12, 0x4, RZ, 0xfc, !PT ;  /* 0x000000040c157812 */ /* 0x000fe200078efcff */
[----:B------:R-:W-:Y:S01]  /*74d0*/  @!P0 IMAD.IADD R34, R34, 0x1, -R11 ;  /* 0x0000000122228824 */ /* 0x000fe200078e0a0b */
[----:B------:R-:W-:Y:S01]  /*74e0*/  ISETP.GT.U32.AND P0, PT, R11, R152, PT ;  /* 0x000000980b00720c */ /* 0x000fe20003f04070 */
[----:B------:R-:W-:Y:S02]  /*74f0*/  IMAD.MOV R13, RZ, RZ, -R13 ;  /* 0x000000ffff0d7224 */ /* 0x000fe400078e0a0d */
[----:B------:R-:W-:-:S04]  /*7500*/  IMAD.HI.U32 R6, R10, R140, RZ ;  /* 0x0000008c0a067227 */ /* 0x000fc800078e00ff */
[C---:B------:R-:W-:Y:S02]  /*7510*/  IMAD R148, R11.reuse, R13, R148 ;  /* 0x0000000d0b947224 */ /* 0x040fe400078e0294 */
[--C-:B------:R-:W-:Y:S02]  /*7520*/  @!P6 IMAD.IADD R154, R154, 0x1, -R11.reuse ;  /* 0x000000019a9ae824 */ /* 0x100fe400078e0a0b */
[----:B------:R-:W-:Y:S01]  /*7530*/  IMAD.MOV R6, RZ, RZ, -R6 ;  /* 0x000000ffff067224 */ /* 0x000fe200078e0a06 */
[C---:B------:R-:W-:Y:S01]  /*7540*/  ISETP.GT.U32.AND P6, PT, R11.reuse, R148, PT ;  /* 0x000000940b00720c */ /* 0x040fe20003fc4070 */
[----:B------:R-:W-:Y:S01]  /*7550*/  @!P0 IMAD.IADD R152, R152, 0x1, -R11 ;  /* 0x0000000198988824 */ /* 0x000fe200078e0a0b */
[C---:B------:R-:W-:Y:S01]  /*7560*/  ISETP.GT.U32.AND P0, PT, R11.reuse, R144, PT ;  /* 0x000000900b00720c */ /* 0x040fe20003f04070 */
[----:B------:R-:W-:Y:S02]  /*7570*/  IMAD R140, R11, R6, R140 ;  /* 0x000000060b8c7224 */ /* 0x000fe400078e028c */
[----:B------:R-:W-:-:S04]  /*7580*/  IMAD.HI.U32 R6, R10, R150, RZ ;  /* 0x000000960a067227 */ /* 0x000fc800078e00ff */
[----:B------:R-:W-:Y:S01]  /*7590*/  @!P5 IMAD.MOV R18, RZ, RZ, -R18 ;  /* 0x000000ffff12d224 */ /* 0x000fe200078e0a12 */
[----:B------:R-:W-:Y:S01]  /*75a0*/  ISETP.GT.U32.AND P5, PT, R11, R34, PT ;  /* 0x000000220b00720c */ /* 0x000fe20003fa4070 */
[----:B------:R-:W-:Y:S02]  /*75b0*/  IMAD.MOV R6, RZ, RZ, -R6 ;  /* 0x000000ffff067224 */ /* 0x000fe400078e0a06 */
[----:B------:R-:W-:-:S04]  /*75c0*/  IMAD.HI.U32 R13, R10, R142, RZ ;  /* 0x0000008e0a0d7227 */ /* 0x000fc800078e00ff */
[--C-:B------:R-:W-:Y:S01]  /*75d0*/  @!P0 IMAD.IADD R144, R144, 0x1, -R11.reuse ;  /* 0x0000000190908824 */ /* 0x100fe200078e0a0b */
[C---:B------:R-:W-:Y:S01]  /*75e0*/  ISETP.GT.U32.AND P0, PT, R11.reuse, R152, PT ;  /* 0x000000980b00720c */ /* 0x040fe20003f04070 */
[----:B------:R-:W-:Y:S01]  /*75f0*/  @!P3 IMAD.MOV R20, RZ, RZ, -R20 ;  /* 0x000000ffff14b224 */ /* 0x000fe200078e0a14 */
[C---:B------:R-:W-:Y:S01]  /*7600*/  ISETP.GT.U32.AND P3, PT, R11.reuse, R0, PT ;  /* 0x000000000b00720c */ /* 0x040fe20003f64070 */
[----:B------:R-:W-:Y:S01]  /*7610*/  @!P2 IMAD.MOV R16, RZ, RZ, -R16 ;  /* 0x000000ffff10a224 */ /* 0x000fe200078e0a10 */
[C---:B------:R-:W-:Y:S01]  /*7620*/  ISETP.GT.U32.AND P2, PT, R11.reuse, R144, PT ;  /* 0x000000900b00720c */ /* 0x040fe20003f44070 */
[C---:B------:R-:W-:Y:S02]  /*7630*/  IMAD R150, R11.reuse, R6, R150 ;  /* 0x000000060b967224 */ /* 0x040fe400078e0296 */
[----:B------:R-:W-:Y:S01]  /*7640*/  @!P6 IMAD.IADD R148, R148, 0x1, -R11 ;  /* 0x000000019494e824 */ /* 0x000fe200078e0a0b */
[----:B------:R-:W-:Y:S01]  /*7650*/  ISETP.GT.U32.AND P6, PT, R11, R154, PT ;  /* 0x0000009a0b00720c */ /* 0x000fe20003fc4070 */
[----:B------:R-:W-:-:S02]  /*7660*/  IMAD.MOV R13, RZ, RZ, -R13 ;  /* 0x000000ffff0d7224 */ /* 0x000fc400078e0a0d */
[----:B------:R-:W-:-:S04]  /*7670*/  IMAD.HI.U32 R6, R10, R36, RZ ;  /* 0x000000240a067227 */ /* 0x000fc800078e00ff */
[----:B------:R-:W-:-:S04]  /*7680*/  IMAD.HI.U32 R12, R10, R146, RZ ;  /* 0x000000920a0c7227 */ /* 0x000fc800078e00ff */
[C---:B------:R-:W-:Y:S01]  /*7690*/  IMAD R142, R11.reuse, R13, R142 ;  /* 0x0000000d0b8e7224 */ /* 0x040fe200078e028e */
[----:B------:R-:W-:Y:S01]  /*76a0*/  IABS R13, R21 ;  /* 0x00000015000d7213 */ /* 0x000fe20000000000 */
[----:B------:R-:W-:Y:S02]  /*76b0*/  IMAD.MOV R6, RZ, RZ, -R6 ;  /* 0x000000ffff067224 */ /* 0x000fe400078e0a06 */
[----:B------:R-:W-:Y:S02]  /*76c0*/  IMAD.MOV R12, RZ, RZ, -R12 ;  /* 0x000000ffff0c7224 */ /* 0x000fe400078e0a0c */
[C---:B------:R-:W-:Y:S02]  /*76d0*/  IMAD R36, R11.reuse, R6, R36 ;  /* 0x000000060b247224 */ /* 0x040fe400078e0224 */
[----:B------:R-:W-:Y:S01]  /*76e0*/  @!P5 IMAD.IADD R34, R34, 0x1, -R11 ;  /* 0x000000012222d824 */ /* 0x000fe200078e0a0b */
[C---:B------:R-:W-:Y:S01]  /*76f0*/  ISETP.GT.U32.AND P5, PT, R11.reuse, R150, PT ;  /* 0x000000960b00720c */ /* 0x040fe20003fa4070 */
[----:B------:R-:W-:-:S02]  /*7700*/  IMAD R146, R11, R12, R146 ;  /* 0x0000000c0b927224 */ /* 0x000fc400078e0292 */
[----:B------:R-:W-:-:S04]  /*7710*/  IMAD.HI.U32 R10, R10, R13, RZ ;  /* 0x0000000d0a0a7227 */ /* 0x000fc800078e00ff */
[----:B------:R-:W-:Y:S01]  /*7720*/  @!P1 IMAD.MOV R14, RZ, RZ, -R14 ;  /* 0x000000ffff0e9224 */ /* 0x000fe200078e0a0e */
[C---:B------:R-:W-:Y:S01]  /*7730*/  ISETP.GT.U32.AND P1, PT, R11.reuse, R148, PT ;  /* 0x000000940b00720c */ /* 0x040fe20003f24070 */
[--C-:B------:R-:W-:Y:S01]  /*7740*/  @!P3 IMAD.IADD R0, R0, 0x1, -R11.reuse ;  /* 0x000000010000b824 */ /* 0x100fe200078e0a0b */
[C---:B------:R-:W-:Y:S01]  /*7750*/  ISETP.GT.U32.AND P3, PT, R11.reuse, R140, PT ;  /* 0x0000008c0b00720c */ /* 0x040fe20003f64070 */
[--C-:B------:R-:W-:Y:S01]  /*7760*/  @!P0 IMAD.IADD R152, R152, 0x1, -R11.reuse ;  /* 0x0000000198988824 */ /* 0x100fe200078e0a0b */
[C---:B------:R-:W-:Y:S01]  /*7770*/  ISETP.GT.U32.AND P0, PT, R11.reuse, R142, PT ;  /* 0x0000008e0b00720c */ /* 0x040fe20003f04070 */
[--C-:B------:R-:W-:Y:S01]  /*7780*/  @!P2 IMAD.IADD R144, R144, 0x1, -R11.reuse ;  /* 0x000000019090a824 */ /* 0x100fe200078e0a0b */
[C---:B------:R-:W-:Y:S01]  /*7790*/  ISETP.GT.U32.AND P2, PT, R11.reuse, R36, PT ;  /* 0x000000240b00720c */ /* 0x040fe20003f44070 */
[----:B------:R-:W-:Y:S01]  /*77a0*/  @!P6 IMAD.IADD R154, R154, 0x1, -R11 ;  /* 0x000000019a9ae824 */ /* 0x000fe200078e0a0b */
[----:B------:R-:W-:Y:S01]  /*77b0*/  ISETP.GT.U32.AND P6, PT, R11, R146, PT ;  /* 0x000000920b00720c */ /* 0x000fe20003fc4070 */
[----:B------:R-:W-:-:S02]  /*77c0*/  IMAD.MOV R10, RZ, RZ, -R10 ;  /* 0x000000ffff0a7224 */ /* 0x000fc400078e0a0a */
[----:B------:R-:W-:Y:S02]  /*77d0*/  @!P5 IMAD.IADD R150, R150, 0x1, -R11 ;  /* 0x000000019696d824 */ /* 0x000fe400078e0a0b */
[C---:B------:R-:W-:Y:S01]  /*77e0*/  IMAD R13, R11.reuse, R10, R13 ;  /* 0x0000000a0b0d7224 */ /* 0x040fe200078e020d */
[C---:B------:R-:W-:Y:S01]  /*77f0*/  LOP3.LUT R10, R2.reuse, 0x40, RZ, 0xc0, !PT ;  /* 0x00000040020a7812 */ /* 0x040fe200078ec0ff */
[----:B------:R-:W-:Y:S02]  /*7800*/  IMAD.SHL.U32 R6, R2, 0x2, RZ ;  /* 0x0000000202067824 */ /* 0x000fe400078e00ff */
[--C-:B------:R-:W-:Y:S01]  /*7810*/  @!P1 IMAD.IADD R148, R148, 0x1, -R11.reuse ;  /* 0x0000000194949824 */ /* 0x100fe200078e0a0b */
[----:B------:R-:W-:Y:S01]  /*7820*/  ISETP.GT.U32.AND P5, PT, R11, R13, PT ;  /* 0x0000000d0b00720c */ /* 0x000fe20003fa4070 */
[--C-:B------:R-:W-:Y:S01]  /*7830*/  @!P3 IMAD.IADD R140, R140, 0x1, -R11.reuse ;  /* 0x000000018c8cb824 */ /* 0x100fe200078e0a0b */
[----:B------:R-:W-:Y:S01]  /*7840*/  ISETP.GE.AND P1, PT, R27, RZ, PT ;  /* 0x000000ff1b00720c */ /* 0x000fe20003f26270 */
[--C-:B------:R-:W-:Y:S01]  /*7850*/  @!P0 IMAD.IADD R142, R142, 0x1, -R11.reuse ;  /* 0x000000018e8e8824 */ /* 0x100fe200078e0a0b */
[----:B------:R-:W-:Y:S01]  /*7860*/  ISETP.GE.AND P3, PT, R29, RZ, PT ;  /* 0x000000ff1d00720c */ /* 0x000fe20003f66270 */
[--C-:B------:R-:W-:Y:S01]  /*7870*/  @!P2 IMAD.IADD R36, R36, 0x1, -R11.reuse ;  /* 0x000000012424a824 */ /* 0x100fe200078e0a0b */
[----:B------:R-:W-:Y:S01]  /*7880*/  ISETP.GE.AND P0, PT, R23, RZ, PT ;  /* 0x000000ff1700720c */ /* 0x000fe20003f06270 */
[--C-:B------:R-:W-:Y:S01]  /*7890*/  @!P6 IMAD.IADD R146, R146, 0x1, -R11.reuse ;  /* 0x000000019292e824 */ /* 0x100fe200078e0a0b */
[----:B------:R-:W-:Y:S01]  /*78a0*/  ISETP.GE.AND P2, PT, R25, RZ, PT ;  /* 0x000000ff1900720c */ /* 0x000fe20003f46270 */
[----:B------:R-:W-:Y:S01]  /*78b0*/  IMAD.MOV.U32 R12, RZ, RZ, R0 ;  /* 0x000000ffff0c7224 */ /* 0x000fe200078e0000 */
[----:B------:R-:W-:Y:S01]  /*78c0*/  ISETP.GE.AND P6, PT, R31, RZ, PT ;  /* 0x000000ff1f00720c */ /* 0x000fe20003fc6270 */
[----:B------:R-:W-:Y:S01]  /*78d0*/  @!P4 IMAD.MOV R144, RZ, RZ, -R144 ;  /* 0x000000ffff90c224 */ /* 0x000fe200078e0a90 */
[----:B------:R-:W-:Y:S01]  /*78e0*/  LOP3.LUT R23, R6, 0x7e, RZ, 0xc0, !PT ;  /* 0x0000007e06177812 */ /* 0x000fe200078ec0ff */
[----:B------:R-:W-:Y:S01]  /*78f0*/  @!P5 IMAD.IADD R13, R13, 0x1, -R11 ;  /* 0x000000010d0dd824 */ /* 0x000fe200078e0a0b */
[C---:B------:R-:W-:Y:S01]  /*7900*/  ISETP.GT.U32.AND P5, PT, R11.reuse, R146, PT ;  /* 0x000000920b00720c */ /* 0x040fe20003fa4070 */
[----:B------:R-:W-:Y:S01]  /*7910*/  @!P1 IMAD.MOV R12, RZ, RZ, -R12 ;  /* 0x000000ffff0c9224 */ /* 0x000fe200078e0a0c */
[----:B------:R-:W-:Y:S01]  /*7920*/  ISETP.GT.U32.AND P1, PT, R11, R140, PT ;  /* 0x0000008c0b00720c */ /* 0x000fe20003f24070 */
[----:B------:R-:W-:Y:S01]  /*7930*/  IMAD R6, R10, 0x40, R23 ;  /* 0x000000400a067824 */ /* 0x000fe200078e0217 */
[----:B------:R-:W-:Y:S01]  /*7940*/  ISETP.GE.AND P4, PT, R41, RZ, PT ;  /* 0x000000ff2900720c */ /* 0x000fe20003f86270 */
[----:B------:R-:W-:Y:S01]  /*7950*/  IMAD.MOV.U32 R10, RZ, RZ, R34 ;  /* 0x000000ffff0a7224 */ /* 0x000fe200078e0022 */
[----:B------:R-:W-:Y:S01]  /*7960*/  LOP3.LUT R29, RZ, R7, RZ, 0x33, !PT ;  /* 0x00000007ff1d7212 */ /* 0x000fe200078e33ff */
[----:B------:R-:W-:Y:S01]  /*7970*/  @!P0 IMAD.MOV R152, RZ, RZ, -R152 ;  /* 0x000000ffff988224 */ /* 0x000fe200078e0a98 */
[C---:B------:R-:W-:Y:S01]  /*7980*/  ISETP.GT.U32.AND P0, PT, R11.reuse, R142, PT ;  /* 0x0000008e0b00720c */ /* 0x040fe20003f04070 */
[----:B------:R-:W-:Y:S01]  /*7990*/  @!P3 IMAD.MOV R10, RZ, RZ, -R10 ;  /* 0x000000ffff0ab224 */ /* 0x000fe200078e0a0a */
[C---:B------:R-:W-:Y:S01]  /*79a0*/  ISETP.GT.U32.AND P3, PT, R11.reuse, R150, PT ;  /* 0x000000960b00720c */ /* 0x040fe20003f64070 */
[----:B------:R-:W-:Y:S01]  /*79b0*/  @!P2 IMAD.MOV R148, RZ, RZ, -R148 ;  /* 0x000000ffff94a224 */ /* 0x000fe200078e0a94 */
[C---:B------:R-:W-:Y:S01]  /*79c0*/  ISETP.GT.U32.AND P2, PT, R11.reuse, R13, PT ;  /* 0x0000000d0b00720c */ /* 0x040fe20003f44070 */
[----:B------:R-:W-:Y:S01]  /*79d0*/  @!P6 IMAD.MOV R154, RZ, RZ, -R154 ;  /* 0x000000ffff9ae224 */ /* 0x000fe200078e0a9a */
[----:B------:R-:W-:Y:S01]  /*79e0*/  ISETP.GT.U32.AND P6, PT, R11, R36, PT ;  /* 0x000000240b00720c */ /* 0x000fe20003fc4070 */
[--C-:B------:R-:W-:Y:S01]  /*79f0*/  @!P1 IMAD.IADD R140, R140, 0x1, -R11.reuse ;  /* 0x000000018c8c9824 */ /* 0x100fe200078e0a0b */
[----:B------:R-:W-:Y:S01]  /*7a00*/  ISETP.GE.AND P1, PT, R43, RZ, PT ;  /* 0x000000ff2b00720c */ /* 0x000fe20003f26270 */
[--C-:B------:R-:W-:Y:S01]  /*7a10*/  @!P5 IMAD.IADD R146, R146, 0x1, -R11.reuse ;  /* 0x000000019292d824 */ /* 0x100fe200078e0a0b */
[----:B------:R-:W-:Y:S01]  /*7a20*/  ISETP.GE.AND P5, PT, R47, RZ, PT ;  /* 0x000000ff2f00720c */ /* 0x000fe20003fa6270 */
[----:B------:R-:W-:Y:S01]  /*7a30*/  IMAD R2, R51, UR8, RZ ;  /* 0x0000000833027c24 */ /* 0x000fe2000f8e02ff */
[----:B------:R-:W-:Y:S01]  /*7a40*/  LOP3.LUT R0, R23, 0x90, R76, 0x78, !PT ;  /* 0x0000009017007812 */ /* 0x000fe200078e784c */
[--C-:B------:R-:W-:Y:S01]  /*7a50*/  @!P0 IMAD.IADD R142, R142, 0x1, -R11.reuse ;  /* 0x000000018e8e8824 */ /* 0x100fe200078e0a0b */
[----:B------:R-:W-:Y:S01]  /*7a60*/  ISETP.GE.AND P0, PT, R49, RZ, PT ;  /* 0x000000ff3100720c */ /* 0x000fe20003f06270 */
[--C-:B------:R-:W-:Y:S01]  /*7a70*/  @!P3 IMAD.IADD R150, R150, 0x1, -R11.reuse ;  /* 0x000000019696b824 */ /* 0x100fe200078e0a0b */
[----:B------:R-:W-:Y:S01]  /*7a80*/  ISETP.GE.AND P3, PT, R45, RZ, PT ;  /* 0x000000ff2d00720c */ /* 0x000fe20003f66270 */
[--C-:B------:R-:W-:Y:S01]  /*7a90*/  @!P2 IMAD.IADD R13, R13, 0x1, -R11.reuse ;  /* 0x000000010d0da824 */ /* 0x100fe200078e0a0b */
[----:B------:R-:W-:Y:S01]  /*7aa0*/  ISETP.NE.AND P2, PT, R7, RZ, PT ;  /* 0x000000ff0700720c */ /* 0x000fe20003f45270 */
[----:B------:R-:W-:Y:S01]  /*7ab0*/  @!P6 IMAD.IADD R36, R36, 0x1, -R11 ;  /* 0x000000012424e824 */ /* 0x000fe200078e0a0b */
[----:B------:R-:W-:Y:S01]  /*7ac0*/  ISETP.GE.AND P6, PT, R21, RZ, PT ;  /* 0x000000ff1500720c */ /* 0x000fe20003fc6270 */
[----:B------:R-:W-:Y:S01]  /*7ad0*/  @!P4 IMAD.MOV R140, RZ, RZ, -R140 ;  /* 0x000000ffff8cc224 */ /* 0x000fe200078e0a8c */
[C---:B------:R-:W-:Y:S01]  /*7ae0*/  SEL R138, R29.reuse, R138, !P2 ;  /* 0x0000008a1d8a7207 */ /* 0x040fe20005000000 */
[----:B------:R-:W-:Y:S01]  /*7af0*/  IMAD.MOV.U32 R34, RZ, RZ, R13 ;  /* 0x000000ffff227224 */ /* 0x000fe200078e000d */
[C---:B------:R-:W-:Y:S01]  /*7b00*/  SEL R41, R29.reuse, R246, !P2 ;  /* 0x000000f61d297207 */ /* 0x040fe20005000000 */
[----:B------:R-:W-:Y:S01]  /*7b10*/  IMAD R246, R8, UR5, RZ ;  /* 0x0000000508f67c24 */ /* 0x000fe2000f8e02ff */
[----:B------:R-:W-:Y:S01]  /*7b20*/  ULDC UR5, c[0x0][0x240] ;  /* 0x0000900000057ab9 */ /* 0x000fe20000000800 */
[C---:B------:R-:W-:Y:S01]  /*7b30*/  SEL R252, R29.reuse, R252, !P2 ;  /* 0x000000fc1dfc7207 */ /* 0x040fe20005000000 */
[----:B------:R-:W-:Y:S01]  /*7b40*/  IMAD R138, R138, UR5, RZ ;  /* 0x000000058a8a7c24 */ /* 0x000fe2000f8e02ff */
[----:B------:R-:W-:Y:S01]  /*7b50*/  LEA R7, P4, R2, UR6, 0x1 ;  /* 0x0000000602077c11 */ /* 0x000fe2000f8808ff */
[----:B------:R-:W-:Y:S01]  /*7b60*/  @!P1 IMAD.MOV R150, RZ, RZ, -R150 ;  /* 0x000000ffff969224 */ /* 0x000fe200078e0a96 */
[C---:B------:R-:W-:Y:S01]  /*7b70*/  SEL R137, R29.reuse, R32, !P2 ;  /* 0x000000201d897207 */ /* 0x040fe20005000000 */
[----:B------:R-:W-:Y:S01]  /*7b80*/  @!P3 IMAD.MOV R146, RZ, RZ, -R146 ;  /* 0x000000ffff92b224 */ /* 0x000fe200078e0a92 */
[C---:B------:R-:W-:Y:S01]  /*7b90*/  SEL R136, R29.reuse, R136, !P2 ;  /* 0x000000881d887207 */ /* 0x040fe20005000000 */
[----:B------:R-:W-:Y:S01]  /*7ba0*/  @!P5 IMAD.MOV R142, RZ, RZ, -R142 ;  /* 0x000000ffff8ed224 */ /* 0x000fe200078e0a8e */
[C---:B------:R-:W-:Y:S01]  /*7bb0*/  SEL R248, R29.reuse, R248, !P2 ;  /* 0x000000f81df87207 */ /* 0x040fe20005000000 */
[----:B------:R-:W-:Y:S01]  /*7bc0*/  @!P0 IMAD.MOV R36, RZ, RZ, -R36 ;  /* 0x000000ffff248224 */ /* 0x000fe200078e0a24 */
[----:B------:R-:W-:Y:S01]  /*7bd0*/  LEA R247, P1, R246, UR10, 0x1 ;  /* 0x0000000af6f77c11 */ /* 0x000fe2000f8208ff */
[----:B------:R-:W-:Y:S01]  /*7be0*/  @!P6 IMAD.MOV R34, RZ, RZ, -R34 ;  /* 0x000000ffff22e224 */ /* 0x000fe200078e0a22 */
[----:B------:R-:W-:Y:S01]  /*7bf0*/  LEA R139, P5, R138, R7, 0x1 ;  /* 0x000000078a8b7211 */ /* 0x000fe200078a08ff */
[----:B------:R-:W-:Y:S01]  /*7c00*/  IMAD R252, R252, UR5, RZ ;  /* 0x00000005fcfc7c24 */ /* 0x000fe2000f8e02ff */
[----:B------:R-:W-:Y:S01]  /*7c10*/  SEL R135, R29, R38, !P2 ;  /* 0x000000261d877207 */ /* 0x000fe20005000000 */
[----:B------:R-:W-:Y:S01]  /*7c20*/  IMAD R137, R137, UR5, RZ ;  /* 0x0000000589897c24 */ /* 0x000fe2000f8e02ff */
[C---:B------:R-:W-:Y:S01]  /*7c30*/  SEL R133, R29.reuse, R40, !P2 ;  /* 0x000000281d857207 */ /* 0x040fe20005000000 */
[----:B------:R-:W-:Y:S01]  /*7c40*/  IMAD R136, R136, UR5, RZ ;  /* 0x0000000588887c24 */ /* 0x000fe2000f8e02ff */
[C---:B------:R-:W-:Y:S01]  /*7c50*/  SEL R131, R29.reuse, R42, !P2 ;  /* 0x0000002a1d837207 */ /* 0x040fe20005000000 */
[----:B------:R-:W-:Y:S01]  /*7c60*/  IMAD R248, R248, UR5, RZ ;  /* 0x00000005f8f87c24 */ /* 0x000fe2000f8e02ff */
[C---:B------:R-:W-:Y:S01]  /*7c70*/  SEL R129, R29.reuse, R44, !P2 ;  /* 0x0000002c1d817207 */ /* 0x040fe20005000000 */
[----:B------:R1:W-:Y:S01]  /*7c80*/  STL [R1+0x13d8], R139 ;  /* 0x0013d88b01007387 */ /* 0x0003e20000100800 */
[----:B------:R-:W-:Y:S01]  /*7c90*/  SEL R127, R29, R46, !P2 ;  /* 0x0000002e1d7f7207 */ /* 0x000fe20005000000 */
[----:B------:R-:W-:Y:S01]  /*7ca0*/  IMAD R135, R135, UR5, RZ ;  /* 0x0000000587877c24 */ /* 0x000fe2000f8e02ff */
        /* <DEDUP_REMOVED lines=98> */
[----:B------:R-:W-:Y:S01]  /*82d0*/  SEL R85, R29, R164, !P2 ;  /* 0x000000a41d557207 */ /* 0x000fe20005000000 */
        /* <DEDUP_REMOVED lines=133> */
[----:B------:R-:W-:Y:S01]  /*8b30*/  LEA.HI.X.SX32 R2, R2, UR7, 0x1, P4 ;  /* 0x0000000702027c11 */ /* 0x000fe2000a0f0eff */
[----:B------:R-:W-:Y:S01]  /*8b40*/  IMAD R19, R19, UR5, RZ ;  /* 0x0000000513137c24 */ /* 0x000fe2000f8e02ff */
[----:B------:R-:W-:Y:S01]  /*8b50*/  LEA.HI.X.SX32 R246, R246, UR11, 0x1, P1 ;  /* 0x0000000bf6f67c11 */ /* 0x000fe200088f0eff */
[----:B------:R-:W-:Y:S01]  /*8b60*/  IMAD R21, R21, UR5, RZ ;  /* 0x0000000515157c24 */ /* 0x000fe2000f8e02ff */
[----:B------:R-:W-:Y:S01]  /*8b70*/  SEL R29, R29, R34, !P2 ;  /* 0x000000221d1d7207 */ /* 0x000fe20005000000 */
[----:B------:R-:W2:Y:S01]  /*8b80*/  LDC R76, c[0x0][0x238] ;  /* 0x00008e00ff4c7b82 */ /* 0x000ea20000000800 */
[-C--:B------:R-:W-:Y:S01]  /*8b90*/  LEA R141, P1, R252, R7.reuse, 0x1 ;  /* 0x00000007fc8d7211 */ /* 0x080fe200078208ff */
[----:B------:R-:W-:Y:S01]  /*8ba0*/  IMAD R23, R23, UR5, RZ ;  /* 0x0000000517177c24 */ /* 0x000fe2000f8e02ff */
[-C--:B-1----:R-:W-:Y:S01]  /*8bb0*/  LEA R139, P2, R137, R7.reuse, 0x1 ;  /* 0x00000007898b7211 */ /* 0x082fe200078408ff */
[----:B------:R-:W-:Y:S01]  /*8bc0*/  IMAD R25, R25, UR5, RZ ;  /* 0x0000000519197c24 */ /* 0x000fe2000f8e02ff */
[-C--:B------:R-:W-:Y:S01]  /*8bd0*/  LEA R140, P3, R136, R7.reuse, 0x1 ;  /* 0x00000007888c7211 */ /* 0x080fe200078608ff */
[----:B------:R-:W-:Y:S01]  /*8be0*/  STL [R1+0xe00], R141 ;  /* 0x000e008d01007387 */ /* 0x000fe20000100800 */
[-C--:B------:R-:W-:Y:S01]  /*8bf0*/  LEA.HI.X.SX32 R138, R138, R2.reuse, 0x1, P5 ;  /* 0x000000028a8a7211 */ /* 0x080fe200028f0eff */
[----:B------:R-:W-:Y:S01]  /*8c00*/  IMAD R27, R27, UR5, RZ ;  /* 0x000000051b1b7c24 */ /* 0x000fe2000f8e02ff */
[----:B------:R-:W-:Y:S01]  /*8c10*/  LEA R8, P0, R9, UR10, 0x1 ;  /* 0x0000000a09087c11 */ /* 0x000fe2000f8008ff */
[----:B------:R1:W-:Y:S01]  /*8c20*/  STL [R1+0xe08], R139 ;  /* 0x000e088b01007387 */ /* 0x0003e20000100800 */
[CC--:B------:R-:W-:Y:S01]  /*8c30*/  LEA R249, P4, R248.reuse, R7.reuse, 0x1 ;  /* 0x00000007f8f97211 */ /* 0x0c0fe200078808ff */
[----:B------:R-:W-:Y:S01]  /*8c40*/  IMAD R29, R29, UR5, RZ ;  /* 0x000000051d1d7c24 */ /* 0x000fe2000f8e02ff */
[----:B------:R-:W-:Y:S01]  /*8c50*/  LEA.HI.X.SX32 R9, R9, UR11, 0x1, P0 ;  /* 0x0000000b09097c11 */ /* 0x000fe200080f0eff */
[----:B------:R-:W-:Y:S01]  /*8c60*/  STL [R1+0xe10], R140 ;  /* 0x000e108c01007387 */ /* 0x000fe20000100800 */
[-C--:B------:R-:W-:Y:S01]  /*8c70*/  LEA.HI.X.SX32 R248, R248, R2.reuse, 0x1, P4 ;  /* 0x00000002f8f87211 */ /* 0x080fe200020f0eff */
[----:B------:R-:W-:Y:S01]  /*8c80*/  UIADD3 UR7, UR4, 0x8000, URZ ;  /* 0x0000800004077890 */ /* 0x000fe2000fffe03f */
[-C--:B------:R-:W-:Y:S01]  /*8c90*/  LEA R251, P0, R250, R7.reuse, 0x1 ;  /* 0x00000007fafb7211 */ /* 0x080fe200078008ff */
[----:B------:R3:W-:Y:S01]  /*8ca0*/  STL [R1+0x13d4], R138 ;  /* 0x0013d48a01007387 */ /* 0x0007e20000100800 */
[-C--:B------:R-:W-:Y:S01]  /*8cb0*/  LEA.HI.X.SX32 R252, R252, R2.reuse, 0x1, P1 ;  /* 0x00000002fcfc7211 */ /* 0x080fe200008f0eff */
[----:B------:R-:W-:Y:S01]  /*8cc0*/  USHF.R.U32.HI UR7, URZ, 0x4, UR7 ;  /* 0x000000043f077899 */ /* 0x000fe20008011607 */
[-C--:B-1----:R-:W-:Y:S01]  /*8cd0*/  LEA R139, P5, R135, R7.reuse, 0x1 ;  /* 0x00000007878b7211 */ /* 0x082fe200078a08ff */
[----:B------:R-:W-:Y:S01]  /*8ce0*/  USHF.L.U32 UR8, UR8, 0x5, URZ ;  /* 0x0000000508087899 */ /* 0x000fe2000800063f */
[-C--:B------:R-:W-:Y:S01]  /*8cf0*/  LEA.HI.X.SX32 R250, R250, R2.reuse, 0x1, P0 ;  /* 0x00000002fafa7211 */ /* 0x080fe200000f0eff */
[C---:B--2---:R-:W-:Y:S01]  /*8d00*/  IMAD R34, R76.reuse, 0x1f, RZ ;  /* 0x0000001f4c227824 */ /* 0x044fe200078e02ff */
[-C--:B------:R-:W-:Y:S01]  /*8d10*/  LEA.HI.X.SX32 R137, R137, R2.reuse, 0x1, P2 ;  /* 0x0000000289897211 */ /* 0x080fe200010f0eff */
[----:B------:R1:W-:Y:S01]  /*8d20*/  STL [R1+0xe18], R139 ;  /* 0x000e188b01007387 */ /* 0x0003e20000100800 */
[----:B------:R-:W-:Y:S01]  /*8d30*/  IMAD R36, R76, 0x1e, RZ ;  /* 0x0000001e4c247824 */ /* 0x000fe200078e02ff */
[C---:B---3--:R-:W-:Y:S01]  /*8d40*/  LEA R138, P4, R134.reuse, R7, 0x1 ;  /* 0x00000007868a7211 */ /* 0x048fe200078808ff */
[----:B------:R-:W-:Y:S01]  /*8d50*/  USGXT.U32 UR32, UR7, 0xe ;  /* 0x0000000e0720789a */ /* 0x000fe20008000000 */
[----:B------:R-:W-:Y:S01]  /*8d60*/  CS2R R140, SRZ ;  /* 0x00000000008c7805 */ /* 0x000fe2000001ff00 */
[----:B------:R-:W-:Y:S01]  /*8d70*/  UIADD3 UR10, UP1, UR34, 0x2, URZ ;  /* 0x00000002220a7890 */ /* 0x000fe2000ff3e03f */
[----:B------:R-:W-:Y:S01]  /*8d80*/  LEA.HI.X.SX32 R134, R134, R2, 0x1, P4 ;  /* 0x0000000286867211 */ /* 0x000fe200020f0eff */
[----:B------:R2:W-:Y:S01]  /*8d90*/  STL [R1+0xe20], R138 ;  /* 0x000e208a01007387 */ /* 0x0005e20000100800 */
[----:B------:R-:W-:Y:S01]  /*8da0*/  UIADD3 UR12, UP0, UR32, 0x80, URZ ;  /* 0x00000080200c7890 */ /* 0x000fe2000ff1e03f */
[----:B------:R-:W-:-:S02]  /*8db0*/  CS2R R142, SRZ ;  /* 0x00000000008e7805 */ /* 0x000fc4000001ff00 */
[-C--:B-1----:R-:W-:Y:S01]  /*8dc0*/  LEA R139, P0, R133, R7.reuse, 0x1 ;  /* 0x00000007858b7211 */ /* 0x082fe200078008ff */
[----:B------:R-:W-:Y:S01]  /*8dd0*/  USHF.R.S32.HI UR7, URZ, 0x1f, UR8 ;  /* 0x0000001f3f077899 */ /* 0x000fe20008011408 */
[----:B------:R-:W-:Y:S01]  /*8de0*/  CS2R R144, SRZ ;  /* 0x0000000000907805 */ /* 0x000fe2000001ff00 */
[----:B------:R-:W-:Y:S01]  /*8df0*/  UMOV UR5, URZ ;  /* 0x0000003f00057c82 */ /* 0x000fe20008000000 */
[----:B------:R-:W-:Y:S01]  /*8e00*/  UMOV UR6, URZ ;  /* 0x0000003f00067c82 */ /* 0x000fe20008000000 */
[----:B------:R1:W-:Y:S01]  /*8e10*/  STL [R1+0xe28], R139 ;  /* 0x000e288b01007387 */ /* 0x0003e20000100800 */
[----:B------:R-:W-:Y:S01]  /*8e20*/  UIADD3.X UR11, UR6, -0x7fffffe0, URZ, UP1, !UPT ;  /* 0x80000020060b7890 */ /* 0x000fe20008ffe43f */
[----:B--2---:R-:W-:Y:S01]  /*8e30*/  LEA R138, P1, R132, R7, 0x1 ;  /* 0x00000007848a7211 */ /* 0x004fe200078208ff */
[----:B------:R-:W-:Y:S01]  /*8e40*/  UIADD3.X UR9, UR5, 0x40000040, URZ, UP0, !UPT ;  /* 0x4000004005097890 */ /* 0x000fe200087fe43f */
[----:B------:R-:W-:Y:S01]  /*8e50*/  CS2R R146, SRZ ;  /* 0x0000000000927805 */ /* 0x000fe2000001ff00 */
[----:B------:R-:W-:Y:S01]  /*8e60*/  USHF.L.U32 UR6, UR8, 0x1, URZ ;  /* 0x0000000108067899 */ /* 0x000fe2000800063f */
[----:B------:R-:W-:Y:S01]  /*8e70*/  CS2R R148, SRZ ;  /* 0x0000000000947805 */ /* 0x000fe2000001ff00 */
[----:B------:R2:W-:Y:S01]  /*8e80*/  STL [R1+0xe30], R138 ;  /* 0x000e308a01007387 */ /* 0x0005e20000100800 */
[----:B------:R-:W-:Y:S01]  /*8e90*/  USHF.L.U64.HI UR5, UR8, 0x1, UR7 ;  /* 0x0000000108057899 */ /* 0x000fe20008010207 */
[----:B------:R-:W-:-:S02]  /*8ea0*/  CS2R R150, SRZ ;  /* 0x0000000000967805 */ /* 0x000fc4000001ff00 */
[CC--:B-1----:R-:W-:Y:S01]  /*8eb0*/  LEA R139, P2, R131.reuse, R7.reuse, 0x1 ;  /* 0x00000007838b7211 */ /* 0x0c2fe200078408ff */
[----:B------:R1:W-:Y:S01]  /*8ec0*/  STL [R1+0xe04], R137 ;  /* 0x000e048901007387 */ /* 0x0003e20000100800 */
[----:B------:R-:W-:Y:S01]  /*8ed0*/  UMOV UR8, UR12 ;  /* 0x0000000c00087c82 */ /* 0x000fe20008000000 */
[----:B------:R-:W-:Y:S01]  /*8ee0*/  UIADD3.64 UR38, UR10, 0x3fe, URZ ;  /* 0x000003fe0a267897 */ /* 0x000fe2000fffe03f */
[-C--:B------:R-:W-:Y:S01]  /*8ef0*/  LEA.HI.X.SX32 R131, R131, R2.reuse, 0x1, P2 ;  /* 0x0000000283837211 */ /* 0x080fe200010f0eff */
[----:B------:R-:W-:Y:S01]  /*8f00*/  STL [R1+0xe38], R139 ;  /* 0x000e388b01007387 */ /* 0x000fe20000100800 */
[----:B------:R-:W-:Y:S01]  /*8f10*/  UIADD3.64 UR46, UR10, 0x400, URZ ;  /* 0x000004000a2e7897 */ /* 0x000fe2000fffe03f */
[-C--:B--2---:R-:W-:Y:S01]  /*8f20*/  LEA.HI.X.SX32 R138, R136, R2.reuse, 0x1, P3 ;  /* 0x00000002888a7211 */ /* 0x084fe200018f0eff */
[----:B------:R-:W-:Y:S01]  /*8f30*/  UIADD3.64 UR40, UR8, 0x80, URZ ;  /* 0x0000008008287897 */ /* 0x000fe2000fffe03f */
[----:B------:R-:W-:Y:S01]  /*8f40*/  LEA.HI.X.SX32 R136, R135, R2, 0x1, P5 ;  /* 0x0000000287887211 */ /* 0x000fe200028f0eff */
[----:B------:R-:W-:Y:S01]  /*8f50*/  UIADD3.64 UR12, UR8, 0x100, URZ ;  /* 0x00000100080c7897 */ /* 0x000fe2000fffe03f */
[-C--:B-1----:R-:W-:Y:S01]  /*8f60*/  LEA R137, P3, R130, R7.reuse, 0x1 ;  /* 0x0000000782897211 */ /* 0x082fe200078608ff */
[----:B------:R1:W-:Y:S01]  /*8f70*/  STL [R1+0xe0c], R138 ;  /* 0x000e0c8a01007387 */ /* 0x0003e20000100800 */
[----:B------:R-:W-:Y:S01]  /*8f80*/  LEA R135, P5, R129, R7, 0x1 ;  /* 0x0000000781877211 */ /* 0x000fe200078a08ff */
[----:B------:R-:W-:-:S02]  /*8f90*/  UIADD3.64 UR16, UR8, 0x180, URZ ;  /* 0x0000018008107897 */ /* 0x000fc4000fffe03f */
[----:B------:R-:W-:Y:S01]  /*8fa0*/  STL [R1+0xe40], R137 ;  /* 0x000e408901007387 */ /* 0x000fe20000100800 */
[----:B------:R-:W-:Y:S02]  /*8fb0*/  UIADD3.64 UR20, UR8, 0x200, URZ ;  /* 0x0000020008147897 */ /* 0x000fe4000fffe03f */
[----:B------:R-:W-:Y:S01]  /*8fc0*/  UIADD3.64 UR24, UR8, 0x280, URZ ;  /* 0x0000028008187897 */ /* 0x000fe2000fffe03f */
[----:B------:R2:W-:Y:S01]  /*8fd0*/  STL [R1+0xe14], R136 ;  /* 0x000e148801007387 */ /* 0x0005e20000100800 */
[----:B------:R-:W-:Y:S01]  /*8fe0*/  UIADD3.64 UR28, UR8, 0x300, URZ ;  /* 0x00000300081c7897 */ /* 0x000fe2000fffe03f */
[----:B-1----:R-:W-:Y:S02]  /*8ff0*/  CS2R R138, SRZ ;  /* 0x00000000008a7805 */ /* 0x002fe4000001ff00 */
[----:B------:R1:W-:Y:S04]  /*9000*/  STL [R1+0xe48], R135 ;  /* 0x000e488701007387 */ /* 0x0003e80000100800 */
[----:B------:R3:W-:Y:S01]  /*9010*/  STL [R1+0xe1c], R134 ;  /* 0x000e1c8601007387 */ /* 0x0007e20000100800 */
[----:B--2---:R-:W-:-:S02]  /*9020*/  LEA R136, P4, R128, R7, 0x1 ;  /* 0x0000000780887211 */ /* 0x004fc400078808ff */
[----:B-1----:R-:W-:-:S03]  /*9030*/  LEA.HI.X.SX32 R135, R133, R2, 0x1, P0 ;  /* 0x0000000285877211 */ /* 0x002fc600000f0eff */
[----:B------:R1:W-:Y:S01]  /*9040*/  STL [R1+0xe50], R136 ;  /* 0x000e508801007387 */ /* 0x0003e20000100800 */
[-C--:B------:R-:W-:Y:S02]  /*9050*/  LEA.HI.X.SX32 R133, R132, R2.reuse, 0x1, P1 ;  /* 0x0000000284857211 */ /* 0x080fe400008f0eff */
[-C--:B---3--:R-:W-:Y:S01]  /*9060*/  LEA R134, P0, R127, R7.reuse, 0x1 ;  /* 0x000000077f867211 */ /* 0x088fe200078008ff */
[----:B------:R-:W-:Y:S01]  /*9070*/  STL [R1+0xe24], R135 ;  /* 0x000e248701007387 */ /* 0x000fe20000100800 */
[----:B------:R-:W-:Y:S02]  /*9080*/  LEA R132, P1, R126, R7, 0x1 ;  /* 0x000000077e847211 */ /* 0x000fe400078208ff */
[----:B------:R-:W-:Y:S01]  /*9090*/  LEA.HI.X.SX32 R128, R128, R2, 0x1, P4 ;  /* 0x0000000280807211 */ /* 0x000fe200020f0eff */
[----:B------:R2:W-:Y:S01]  /*90a0*/  STL [R1+0xe58], R134 ;  /* 0x000e588601007387 */ /* 0x0005e20000100800 */
[----:B-1----:R-:W-:-:S03]  /*90b0*/  CS2R R136, SRZ ;  /* 0x0000000000887805 */ /* 0x002fc6000001ff00 */
[----:B------:R1:W-:Y:S04]  /*90c0*/  STL [R1+0xe2c], R133 ;  /* 0x000e2c8501007387 */ /* 0x0003e80000100800 */
[----:B------:R3:W-:Y:S01]  /*90d0*/  STL [R1+0xe60], R132 ;  /* 0x000e608401007387 */ /* 0x0007e20000100800 */
[----:B--2---:R-:W-:-:S03]  /*90e0*/  CS2R R134, SRZ ;  /* 0x0000000000867805 */ /* 0x004fc6000001ff00 */
[----:B------:R2:W-:Y:S01]  /*90f0*/  STL [R1+0xe34], R131 ;  /* 0x000e348301007387 */ /* 0x0005e20000100800 */
[----:B-1----:R-:W-:Y:S02]  /*9100*/  LEA R133, P2, R125, R7, 0x1 ;  /* 0x000000077d857211 */ /* 0x002fe400078408ff */
[----:B---3--:R-:W-:-:S03]  /*9110*/  LEA.HI.X.SX32 R132, R130, R2, 0x1, P3 ;  /* 0x0000000282847211 */ /* 0x008fc600018f0eff */
[----:B------:R-:W-:Y:S01]  /*9120*/  STL [R1+0xe68], R133 ;  /* 0x000e688501007387 */ /* 0x000fe20000100800 */
[-C--:B------:R-:W-:Y:S02]  /*9130*/  LEA.HI.X.SX32 R130, R129, R2.reuse, 0x1, P5 ;  /* 0x0000000281827211 */ /* 0x080fe400028f0eff */
[-C--:B--2---:R-:W-:Y:S01]  /*9140*/  LEA R131, P3, R124, R7.reuse, 0x1 ;  /* 0x000000077c837211 */ /* 0x084fe200078608ff */
[----:B------:R1:W-:Y:S01]  /*9150*/  STL [R1+0xe3c], R132 ;  /* 0x000e3c8401007387 */ /* 0x0003e20000100800 */
[----:B------:R-:W-:Y:S02]  /*9160*/  LEA R129, P5, R123, R7, 0x1 ;  /* 0x000000077b817211 */ /* 0x000fe400078a08ff */
[----:B------:R-:W-:Y:S01]  /*9170*/  LEA.HI.X.SX32 R125, R125, R2, 0x1, P2 ;  /* 0x000000027d7d7211 */ /* 0x000fe200010f0eff */
[----:B------:R-:W-:Y:S04]  /*9180*/  STL [R1+0xe70], R131 ;  /* 0x000e708301007387 */ /* 0x000fe80000100800 */
[----:B------:R2:W-:Y:S01]  /*9190*/  STL [R1+0xe44], R130 ;  /* 0x000e448201007387 */ /* 0x0005e20000100800 */
[----:B-1----:R-:W-:-:S03]  /*91a0*/  CS2R R132, SRZ ;  /* 0x0000000000847805 */ /* 0x002fc6000001ff00 */
[----:B------:R1:W-:Y:S04]  /*91b0*/  STL [R1+0xe78], R129 ;  /* 0x000e788101007387 */ /* 0x0003e80000100800 */
[----:B------:R3:W-:Y:S01]  /*91c0*/  STL [R1+0xe4c], R128 ;  /* 0x000e4c8001007387 */ /* 0x0007e20000100800 */
[----:B--2---:R-:W-:Y:S02]  /*91d0*/  LEA R130, P4, R122, R7, 0x1 ;  /* 0x000000077a827211 */ /* 0x004fe400078808ff */
        /* <DEDUP_REMOVED lines=412> */
[----:B------:R-:W-:Y:S01]  /*aba0*/  STL [R1+0x1158], R35 ;  /* 0x0011582301007387 */ /* 0x000fe20000100800 */
[----:B-1----:R-:W-:-:S03]  /*abb0*/  CS2R R38, SRZ ;  /* 0x0000000000267805 */ /* 0x002fc6000001ff00 */
[----:B------:R1:W-:Y:S04]  /*abc0*/  STL [R1+0x112c], R33 ;  /* 0x00112c2101007387 */ /* 0x0003e80000100800 */
[----:B------:R2:W-:Y:S04]  /*abd0*/  STL [R1+0x1160], R32 ;  /* 0x0011602001007387 */ /* 0x0005e80000100800 */
[----:B------:R3:W-:Y:S01]  /*abe0*/  STL [R1+0x1134], R31 ;  /* 0x0011341f01007387 */ /* 0x0007e20000100800 */
[----:B-1----:R-:W-:Y:S02]  /*abf0*/  LEA R33, P2, R20, R7, 0x1 ;  /* 0x0000000714217211 */ /* 0x002fe400078408ff */
[----:B--2---:R-:W-:-:S03]  /*ac00*/  LEA.HI.X.SX32 R32, R30, R2, 0x1, P3 ;  /* 0x000000021e207211 */ /* 0x004fc600018f0eff */
[----:B------:R-:W-:Y:S01]  /*ac10*/  STL [R1+0x1168], R33 ;  /* 0x0011682101007387 */ /* 0x000fe20000100800 */
[-C--:B------:R-:W-:Y:S02]  /*ac20*/  LEA.HI.X.SX32 R30, R28, R2.reuse, 0x1, P5 ;  /* 0x000000021c1e7211 */ /* 0x080fe400028f0eff */
[-C--:B---3--:R-:W-:Y:S01]  /*ac30*/  LEA R31, P3, R18, R7.reuse, 0x1 ;  /* 0x00000007121f7211 */ /* 0x088fe200078608ff */
        /* <DEDUP_REMOVED lines=26> */
[----:B------:R-:W-:Y:S01]  /*ade0*/  STL [R1+0x116c], R22 ;  /* 0x00116c1601007387 */ /* 0x000fe20000100800 */
[-C--:B------:R-:W-:Y:S02]  /*adf0*/  LEA R16, P5, R15, R7.reuse, 0x1 ;  /* 0x000000070f107211 */ /* 0x080fe400078a08ff */
[----:B------:R-:W-:Y:S01]  /*ae00*/  LEA.HI.X.SX32 R11, R11, R2, 0x1, P2 ;  /* 0x000000020b0b7211 */ /* 0x000fe200010f0eff */
[----:B------:R-:W-:Y:S04]  /*ae10*/  STL [R1+0x11a0], R20 ;  /* 0x0011a01401007387 */ /* 0x000fe80000100800 */
[----:B------:R1:W-:Y:S04]  /*ae20*/  STL [R1+0x1174], R18 ;  /* 0x0011741201007387 */ /* 0x0003e80000100800 */
[----:B------:R2:W-:Y:S04]  /*ae30*/  STL [R1+0x11a8], R16 ;  /* 0x0011a81001007387 */ /* 0x0005e80000100800 */
[----:B------:R3:W-:Y:S01]  /*ae40*/  STL [R1+0x117c], R14 ;  /* 0x00117c0e01007387 */ /* 0x0007e20000100800 */
[----:B-1----:R-:W-:-:S02]  /*ae50*/  LEA R18, P4, R17, R7, 0x1 ;  /* 0x0000000711127211 */ /* 0x002fc400078808ff */
[----:B--2---:R-:W-:-:S03]  /*ae60*/  LEA.HI.X.SX32 R16, R12, R2, 0x1, P0 ;  /* 0x000000020c107211 */ /* 0x004fc600000f0eff */
[----:B------:R-:W-:Y:S01]  /*ae70*/  STL [R1+0x13bc], R18 ;  /* 0x0013bc1201007387 */ /* 0x000fe20000100800 */
[----:B------:R-:W-:Y:S02]  /*ae80*/  LEA.HI.X.SX32 R12, R10, R2, 0x1, P1 ;  /* 0x000000020a0c7211 */ /* 0x000fe400008f0eff */
[-C--:B---3--:R-:W-:Y:S01]  /*ae90*/  LEA R14, P0, R19, R7.reuse, 0x1 ;  /* 0x00000007130e7211 */ /* 0x088fe200078008ff */
[----:B------:R1:W-:Y:S01]  /*aea0*/  STL [R1+0x1184], R16 ;  /* 0x0011841001007387 */ /* 0x0003e20000100800 */
[----:B------:R-:W-:-:S03]  /*aeb0*/  LEA R10, P1, R21, R7, 0x1 ;  /* 0x00000007150a7211 */ /* 0x000fc600078208ff */
[----:B------:R-:W-:Y:S04]  /*aec0*/  STL [R1+0x13c0], R14 ;  /* 0x0013c00e01007387 */ /* 0x000fe80000100800 */
[----:B------:R2:W-:Y:S01]  /*aed0*/  STL [R1+0x118c], R12 ;  /* 0x00118c0c01007387 */ /* 0x0005e20000100800 */
[----:B-1----:R-:W-:-:S03]  /*aee0*/  IMAD R16, R76, 0x1d, RZ ;  /* 0x0000001d4c107824 */ /* 0x002fc600078e02ff */
[----:B------:R1:W-:Y:S04]  /*aef0*/  STL [R1+0x13c4], R10 ;  /* 0x0013c40a01007387 */ /* 0x0003e80000100800 */
[----:B------:R3:W-:Y:S01]  /*af00*/  STL [R1+0x1194], R11 ;  /* 0x0011940b01007387 */ /* 0x0007e20000100800 */
[----:B--2---:R-:W-:Y:S02]  /*af10*/  LEA R12, P2, R23, R7, 0x1 ;  /* 0x00000007170c7211 */ /* 0x004fe400078408ff */
[----:B-1----:R-:W-:-:S03]  /*af20*/  LEA.HI.X.SX32 R10, R13, R2, 0x1, P3 ;  /* 0x000000020d0a7211 */ /* 0x002fc600018f0eff */
[----:B------:R1:W-:Y:S01]  /*af30*/  STL [R1+0x13c8], R12 ;  /* 0x0013c80c01007387 */ /* 0x0003e20000100800 */
[----:B---3--:R-:W-:-:S03]  /*af40*/  LEA R11, P3, R25, R7, 0x1 ;  /* 0x00000007190b7211 */ /* 0x008fc600078608ff */
[----:B------:R2:W-:Y:S04]  /*af50*/  STL [R1+0x119c], R10 ;  /* 0x00119c0a01007387 */ /* 0x0005e80000100800 */
[----:B------:R3:W-:Y:S01]  /*af60*/  STL [R1+0x13cc], R11 ;  /* 0x0013cc0b01007387 */ /* 0x0007e20000100800 */
[----:B-1----:R-:W-:Y:S02]  /*af70*/  LEA.HI.X.SX32 R12, R15, R2, 0x1, P5 ;  /* 0x000000020f0c7211 */ /* 0x002fe400028f0eff */
[----:B--2---:R-:W-:-:S03]  /*af80*/  LEA R10, P5, R27, R7, 0x1 ;  /* 0x000000071b0a7211 */ /* 0x004fc600078a08ff */
[----:B------:R1:W-:Y:S01]  /*af90*/  STL [R1+0x11a4], R12 ;  /* 0x0011a40c01007387 */ /* 0x0003e20000100800 */
[----:B---3--:R-:W-:-:S03]  /*afa0*/  LEA.HI.X.SX32 R11, R17, R2, 0x1, P4 ;  /* 0x00000002110b7211 */ /* 0x008fc600020f0eff */
[----:B------:R2:W-:Y:S01]  /*afb0*/  STL [R1+0x13d0], R10 ;  /* 0x0013d00a01007387 */ /* 0x0005e20000100800 */
[----:B------:R-:W-:-:S03]  /*afc0*/  LEA R7, P4, R29, R7, 0x1 ;  /* 0x000000071d077211 */ /* 0x000fc600078808ff */
[----:B------:R3:W-:Y:S01]  /*afd0*/  STL [R1+0x11ac], R11 ;  /* 0x0011ac0b01007387 */ /* 0x0007e20000100800 */
[----:B-1----:R-:W-:-:S03]  /*afe0*/  IMAD.WIDE R12, R34, 0x2, R8 ;  /* 0x00000002220c7825 */ /* 0x002fc600078e0208 */
[----:B------:R1:W-:Y:S01]  /*aff0*/  STL [R1+0x13b8], R7 ;  /* 0x0013b80701007387 */ /* 0x0003e20000100800 */
[-C--:B--2---:R-:W-:Y:S02]  /*b000*/  LEA.HI.X.SX32 R10, R19, R2.reuse, 0x1, P0 ;  /* 0x00000002130a7211 */ /* 0x084fe400000f0eff */
[----:B---3--:R-:W-:-:S03]  /*b010*/  LEA.HI.X.SX32 R11, R21, R2, 0x1, P1 ;  /* 0x00000002150b7211 */ /* 0x008fc600008f0eff */
[----:B------:R2:W-:Y:S01]  /*b020*/  STL [R1+0x11b0], R10 ;  /* 0x0011b00a01007387 */ /* 0x0005e20000100800 */
[----:B-1----:R-:W-:-:S03]  /*b030*/  LEA.HI.X.SX32 R7, R23, R2, 0x1, P2 ;  /* 0x0000000217077211 */ /* 0x002fc600010f0eff */
[----:B------:R1:W-:Y:S04]  /*b040*/  STL [R1+0x13a8], R11 ;  /* 0x0013a80b01007387 */ /* 0x0003e80000100800 */
[----:B------:R3:W-:Y:S01]  /*b050*/  STL [R1+0x13ac], R7 ;  /* 0x0013ac0701007387 */ /* 0x0007e20000100800 */
[-C--:B--2---:R-:W-:Y:S02]  /*b060*/  LEA.HI.X.SX32 R10, R25, R2.reuse, 0x1, P3 ;  /* 0x00000002190a7211 */ /* 0x084fe400018f0eff */
[----:B------:R-:W-:Y:S01]  /*b070*/  CS2R R24, SRZ ;  /* 0x0000000000187805 */ /* 0x000fe2000001ff00 */
[----:B-1----:R-:W-:Y:S02]  /*b080*/  IMAD.MOV.U32 R11, RZ, RZ, R246 ;  /* 0x000000ffff0b7224 */ /* 0x002fe400078e00f6 */
[----:B------:R1:W-:Y:S01]  /*b090*/  STL [R1+0x13b0], R10 ;  /* 0x0013b00a01007387 */ /* 0x0003e20000100800 */
[----:B---3--:R-:W-:-:S02]  /*b0a0*/  LEA.HI.X.SX32 R7, R27, R2, 0x1, P5 ;  /* 0x000000021b077211 */ /* 0x008fc400028f0eff */
[----:B------:R-:W-:Y:S02]  /*b0b0*/  CS2R R26, SRZ ;  /* 0x00000000001a7805 */ /* 0x000fe4000001ff00 */
[----:B------:R-:W-:Y:S02]  /*b0c0*/  LEA.HI.X.SX32 R2, R29, R2, 0x1, P4 ;  /* 0x000000021d027211 */ /* 0x000fe400020f0eff */
[----:B------:R-:W-:Y:S01]  /*b0d0*/  CS2R R28, SRZ ;  /* 0x00000000001c7805 */ /* 0x000fe2000001ff00 */
[----:B------:R2:W-:Y:S01]  /*b0e0*/  STL [R1+0x13b4], R7 ;  /* 0x0013b40701007387 */ /* 0x0005e20000100800 */
[----:B-1----:R-:W-:-:S03]  /*b0f0*/  IMAD.MOV.U32 R10, RZ, RZ, R247 ;  /* 0x000000ffff0a7224 */ /* 0x002fc600078e00f7 */
[----:B------:R-:W-:Y:S01]  /*b100*/  STL [R1+0x11bc], R12 ;  /* 0x0011bc0c01007387 */ /* 0x000fe20000100800 */
[----:B------:R-:W-:Y:S01]  /*b110*/  IMAD.WIDE R14, R34, 0x2, R10 ;  /* 0x00000002220e7825 */ /* 0x000fe200078e020a */
[----:B------:R-:W-:Y:S02]  /*b120*/  CS2R R34, SRZ ;  /* 0x0000000000227805 */ /* 0x000fe4000001ff00 */
[----:B------:R1:W-:Y:S01]  /*b130*/  STL [R1+0x11b4], R2 ;  /* 0x0011b40201007387 */ /* 0x0003e20000100800 */
[----:B--2---:R-:W-:-:S03]  /*b140*/  SHF.R.S32.HI R7, RZ, 0x5, R77 ;  /* 0x00000005ff077819 */ /* 0x004fc6000001144d */
[----:B------:R2:W-:Y:S04]  /*b150*/  STL [R1+0x11b8], R13 ;  /* 0x0011b80d01007387 */ /* 0x0005e80000100800 */
[----:B------:R-:W-:Y:S01]  /*b160*/  STL [R1+0x11c4], R14 ;  /* 0x0011c40e01007387 */ /* 0x000fe20000100800 */
[----:B-1----:R-:W-:-:S03]  /*b170*/  IMAD R2, R76, 0x1c, RZ ;  /* 0x0000001c4c027824 */ /* 0x002fc600078e02ff */
[----:B------:R1:W-:Y:S01]  /*b180*/  STL [R1+0x11c0], R15 ;  /* 0x0011c00f01007387 */ /* 0x0003e20000100800 */
[----:B--2---:R-:W-:-:S05]  /*b190*/  IMAD.WIDE R12, R36, 0x2, R8 ;  /* 0x00000002240c7825 */ /* 0x004fca00078e0208 */
[----:B------:R-:W-:Y:S01]  /*b1a0*/  STL [R1+0x11cc], R12 ;  /* 0x0011cc0c01007387 */ /* 0x000fe20000100800 */
[----:B-1----:R-:W-:-:S03]  /*b1b0*/  IMAD.WIDE R14, R36, 0x2, R10 ;  /* 0x00000002240e7825 */ /* 0x002fc600078e020a */
[----:B------:R1:W-:Y:S01]  /*b1c0*/  STL [R1+0x11c8], R13 ;  /* 0x0011c80d01007387 */ /* 0x0003e20000100800 */
[----:B------:R-:W-:-:S03]  /*b1d0*/  CS2R R36, SRZ ;  /* 0x0000000000247805 */ /* 0x000fc6000001ff00 */
[----:B------:R-:W-:Y:S04]  /*b1e0*/  STL [R1+0x11d4], R14 ;  /* 0x0011d40e01007387 */ /* 0x000fe80000100800 */
[----:B------:R2:W-:Y:S01]  /*b1f0*/  STL [R1+0x11d0], R15 ;  /* 0x0011d00f01007387 */ /* 0x0005e20000100800 */
[----:B-1----:R-:W-:-:S04]  /*b200*/  IMAD.WIDE R12, R16, 0x2, R8 ;  /* 0x00000002100c7825 */ /* 0x002fc800078e0208 */
[--C-:B------:R-:W-:Y:S01]  /*b210*/  IMAD.WIDE R16, R16, 0x2, R10.reuse ;  /* 0x0000000210107825 */ /* 0x100fe200078e020a */
[----:B------:R-:W-:Y:S03]  /*b220*/  STL [R1+0x11dc], R12 ;  /* 0x0011dc0c01007387 */ /* 0x000fe60000100800 */
[C---:B--2---:R-:W-:Y:S01]  /*b230*/  IMAD.WIDE R14, R2.reuse, 0x2, R10 ;  /* 0x00000002020e7825 */ /* 0x044fe200078e020a */
[----:B------:R1:W-:Y:S04]  /*b240*/  STL [R1+0x11d8], R13 ;  /* 0x0011d80d01007387 */ /* 0x0003e80000100800 */
[----:B------:R2:W-:Y:S04]  /*b250*/  STL [R1+0x11e4], R16 ;  /* 0x0011e41001007387 */ /* 0x0005e80000100800 */
[----:B------:R-:W-:Y:S01]  /*b260*/  STL [R1+0x11e0], R17 ;  /* 0x0011e01101007387 */ /* 0x000fe20000100800 */
[----:B-1----:R-:W-:-:S04]  /*b270*/  IMAD.WIDE R12, R2, 0x2, R8 ;  /* 0x00000002020c7825 */ /* 0x002fc800078e0208 */
[C---:B------:R-:W-:Y:S01]  /*b280*/  IMAD R2, R76.reuse, 0x1a, RZ ;  /* 0x0000001a4c027824 */ /* 0x040fe200078e02ff */
[----:B------:R-:W-:Y:S01]  /*b290*/  STL [R1+0x11ec], R12 ;  /* 0x0011ec0c01007387 */ /* 0x000fe20000100800 */
[----:B--2---:R-:W-:-:S03]  /*b2a0*/  IMAD R16, R76, 0x1b, RZ ;  /* 0x0000001b4c107824 */ /* 0x004fc600078e02ff */
[----:B------:R1:W-:Y:S04]  /*b2b0*/  STL [R1+0x11e8], R13 ;  /* 0x0011e80d01007387 */ /* 0x0003e80000100800 */
        /* <DEDUP_REMOVED lines=66> */
[C---:B------:R-:W-:Y:S01]  /*b6e0*/  IMAD.SHL.U32 R2, R76.reuse, 0x10, RZ ;  /* 0x000000104c027824 */ /* 0x040fe200078e00ff */
        /* <DEDUP_REMOVED lines=104> */
[----:B------:R-:W-:Y:S01]  /*bd70*/  IMAD.WIDE R16, R16, 0x2, R10 ;  /* 0x0000000210107825 */ /* 0x000fe200078e020a */
[----:B------:R-:W-:Y:S03]  /*bd80*/  STL [R1+0x137c], R12 ;  /* 0x00137c0c01007387 */ /* 0x000fe60000100800 */
[--C-:B--2---:R-:W-:Y:S01]  /*bd90*/  IMAD.WIDE R14, R76, 0x2, R8.reuse ;  /* 0x000000024c0e7825 */ /* 0x104fe200078e0208 */
[----:B------:R1:W-:Y:S04]  /*bda0*/  STL [R1+0x1378], R13 ;  /* 0x0013780d01007387 */ /* 0x0003e80000100800 */
[----:B------:R-:W-:Y:S04]  /*bdb0*/  STL [R1+0x1384], R16 ;  /* 0x0013841001007387 */ /* 0x000fe80000100800 */
[----:B------:R2:W-:Y:S01]  /*bdc0*/  STL [R1+0x1380], R17 ;  /* 0x0013801101007387 */ /* 0x0005e20000100800 */
[----:B-1----:R-:W-:-:S05]  /*bdd0*/  IMAD.WIDE R12, R2, 0x2, R8 ;  /* 0x00000002020c7825 */ /* 0x002fca00078e0208 */
[----:B------:R1:W-:Y:S01]  /*bde0*/  STL [R1+0x138c], R12 ;  /* 0x00138c0c01007387 */ /* 0x0003e20000100800 */
[----:B--2---:R-:W-:-:S03]  /*bdf0*/  IMAD.WIDE R16, R2, 0x2, R10 ;  /* 0x0000000202107825 */ /* 0x004fc600078e020a */
[----:B------:R2:W-:Y:S01]  /*be00*/  STL [R1+0x1388], R13 ;  /* 0x0013880d01007387 */ /* 0x0005e20000100800 */
[----:B------:R-:W-:-:S03]  /*be10*/  IMAD.WIDE R10, R76, 0x2, R10 ;  /* 0x000000024c0a7825 */ /* 0x000fc600078e020a */
[----:B------:R-:W-:Y:S04]  /*be20*/  STL [R1+0x1394], R16 ;  /* 0x0013941001007387 */ /* 0x000fe80000100800 */
[----:B------:R-:W-:Y:S01]  /*be30*/  STL [R1+0x1390], R17 ;  /* 0x0013901101007387 */ /* 0x000fe20000100800 */
[C---:B-1----:R-:W-:Y:S02]  /*be40*/  LOP3.LUT R12, R6.reuse, 0x10, RZ, 0x3c, !PT ;  /* 0x00000010060c7812 */ /* 0x042fe400078e3cff */
[----:B--2---:R-:W-:Y:S01]  /*be50*/  LOP3.LUT R13, R6, 0x30, RZ, 0x3c, !PT ;  /* 0x00000030060d7812 */ /* 0x004fe200078e3cff */
[----:B------:R-:W-:Y:S04]  /*be60*/  STL [R1+0x139c], R14 ;  /* 0x00139c0e01007387 */ /* 0x000fe80000100800 */
[----:B------:R-:W-:Y:S04]  /*be70*/  STL [R1+0x1398], R15 ;  /* 0x0013980f01007387 */ /* 0x000fe80000100800 */
[----:B------:R1:W-:Y:S04]  /*be80*/  STL [R1+0x13a4], R10 ;  /* 0x0013a40a01007387 */ /* 0x0003e80000100800 */
[----:B------:R2:W-:Y:S04]  /*be90*/  STL [R1+0x13a0], R11 ;  /* 0x0013a00b01007387 */ /* 0x0005e80000100800 */
[----:B------:R-:W-:Y:S04]  /*bea0*/  STL [R1+0xc00], RZ ;  /* 0x000c00ff01007387 */ /* 0x000fe80000100800 */
[----:B------:R-:W-:Y:S01]  /*beb0*/  STL [R1+0xc04], RZ ;  /* 0x000c04ff01007387 */ /* 0x000fe20000100800 */
[----:B-1----:R-:W-:Y:S01]  /*bec0*/  IMAD.SHL.U32 R10, R76, 0x20, RZ ;  /* 0x000000204c0a7824 */ /* 0x002fe200078e00ff */
[----:B------:R-:W-:Y:S01]  /*bed0*/  CS2R R76, SRZ ;  /* 0x00000000004c7805 */ /* 0x000fe2000001ff00 */
[----:B--2---:R-:W-:Y:S01]  /*bee0*/  IMAD.MOV.U32 R11, RZ, RZ, RZ ;  /* 0x000000ffff0b7224 */ /* 0x004fe200078e00ff */
[----:B------:R-:W-:Y:S02]  /*bef0*/  STL [R1+0xc08], RZ ;  /* 0x000c08ff01007387 */ /* 0x000fe40000100800 */
[----:B------:R-:W-:-:S02]  /*bf00*/  SHF.R.S32.HI R2, RZ, 0x1f, R10 ;  /* 0x0000001fff027819 */ /* 0x000fc4000001140a */
[----:B------:R-:W-:Y:S02]  /*bf10*/  STL [R1+0xc0c], RZ ;  /* 0x000c0cff01007387 */ /* 0x000fe40000100800 */
[C---:B------:R-:W-:Y:S01]  /*bf20*/  SHF.L.U64.HI R2, R10.reuse, 0x1, R2 ;  /* 0x000000010a027819 */ /* 0x040fe20000010202 */
[----:B------:R-:W-:Y:S01]  /*bf30*/  IMAD.SHL.U32 R10, R10, 0x2, RZ ;  /* 0x000000020a0a7824 */ /* 0x000fe200078e00ff */
[----:B------:R-:W-:Y:S04]  /*bf40*/  STL [R1+0xc10], RZ ;  /* 0x000c10ff01007387 */ /* 0x000fe80000100800 */
        /* <DEDUP_REMOVED lines=763> */
[----:B------:R-:W-:Y:S04]  /*ef00*/  STL [R1], RZ ;  /* 0x000000ff01007387 */ /* 0x000fe80000100800 */
        /* <DEDUP_REMOVED lines=127> */
[----:B------:R1:W-:Y:S04]  /*f700*/  STL [R1+0x13e0], R7 ;  /* 0x0013e00701007387 */ /* 0x0003e80000100800 */
[----:B------:R2:W-:Y:S01]  /*f710*/  STL [R1+0x13fc], R12 ;  /* 0x0013fc0c01007387 */ /* 0x0005e20000100800 */
[----:B-1----:R-:W-:-:S02]  /*f720*/  LOP3.LUT R7, R6, 0x20, RZ, 0x3c, !PT ;  /* 0x0000002006077812 */ /* 0x002fc400078e3cff */
[----:B--2---:R-:W-:-:S03]  /*f730*/  LOP3.LUT R12, R6, 0x40, RZ, 0x3c, !PT ;  /* 0x00000040060c7812 */ /* 0x004fc600078e3cff */
[----:B------:R1:W-:Y:S04]  /*f740*/  STL [R1+0x13f8], R7 ;  /* 0x0013f80701007387 */ /* 0x0003e80000100800 */
[----:B------:R2:W-:Y:S04]  /*f750*/  STL [R1+0x13f4], R13 ;  /* 0x0013f40d01007387 */ /* 0x0005e80000100800 */
[----:B------:R3:W-:Y:S01]  /*f760*/  STL [R1+0x13f0], R12 ;  /* 0x0013f00c01007387 */ /* 0x0007e20000100800 */
[C---:B-1----:R-:W-:Y:S02]  /*f770*/  LOP3.LUT R7, R6.reuse, 0x50, RZ, 0x3c, !PT ;  /* 0x0000005006077812 */ /* 0x042fe400078e3cff */
[----:B--2---:R-:W-:-:S03]  /*f780*/  LOP3.LUT R13, R6, 0x60, RZ, 0x3c, !PT ;  /* 0x00000060060d7812 */ /* 0x004fc600078e3cff */
[----:B------:R1:W-:Y:S01]  /*f790*/  STL [R1+0x13ec], R7 ;  /* 0x0013ec0701007387 */ /* 0x0003e20000100800 */
[----:B---3--:R-:W-:-:S03]  /*f7a0*/  LOP3.LUT R12, R6, 0x70, RZ, 0x3c, !PT ;  /* 0x00000070060c7812 */ /* 0x008fc600078e3cff */
[----:B------:R2:W-:Y:S04]  /*f7b0*/  STL [R1+0x13e8], R13 ;  /* 0x0013e80d01007387 */ /* 0x0005e80000100800 */
[----:B------:R2:W-:Y:S01]  /*f7c0*/  STL [R1+0x13e4], R12 ;  /* 0x0013e40c01007387 */ /* 0x0005e20000100800 */
[----:B-1----:R-:W-:-:S07]  /*f7d0*/  LOP3.LUT R7, R0, 0x20, RZ, 0x3c, !PT ;  /* 0x0000002000077812 */ /* 0x002fce00078e3cff */
.L_x_1:
[----:B------:R1:W-:Y:S01]  /*f7e0*/  STL [R1+0x1504], R125 ;  /* 0x0015047d01007387 */ /* 0x0003e20000100800 */
[----:B------:R-:W3:Y:S03]  /*f7f0*/  LDC R7, c[0x0][0x230] ;  /* 0x00008c00ff077b82 */ /* 0x000ee60000000800 */
[----:B-1----:R-:W4:Y:S04]  /*f800*/  LDL.LU R125, [R1+0x134c] ;  /* 0x00134c00017d7983 */ /* 0x002f280000300800 */
[----:B------:R1:W-:Y:S04]  /*f810*/  STL [R1+0x1500], R126 ;  /* 0x0015007e01007387 */ /* 0x0003e80000100800 */
        /* <DEDUP_REMOVED lines=25> */
[----:B------:R1:W-:Y:S01]  /*f9b0*/  STL [R1+0x14cc], R139 ;  /* 0x0014cc8b01007387 */ /* 0x0003e20000100800 */
[----:B---3--:R-:W-:-:S03]  /*f9c0*/  IMAD R7, R11, -0x20, R7 ;  /* 0xffffffe00b077824 */ /* 0x008fc600078e0207 */
[----:B-1----:R-:W3:Y:S04]  /*f9d0*/  LDL.LU R139, [R1+0x1314] ;  /* 0x00131400018b7983 */ /* 0x002ee80000300800 */
[----:B------:R1:W-:Y:S04]  /*f9e0*/  STL [R1+0x14c8], R140 ;  /* 0x0014c88c01007387 */ /* 0x0003e80000100800 */
[----:B-1----:R-:W3:Y:S04]  /*f9f0*/  LDL.LU R140, [R1+0x1338] ;  /* 0x00133800018c7983 */ /* 0x002ee80000300800 */
[----:B------:R1:W-:Y:S04]  /*fa00*/  STL [R1+0x14c4], R141 ;  /* 0x0014c48d01007387 */ /* 0x0003e80000100800 */
[----:B-1----:R-:W3:Y:S04]  /*fa10*/  LDL.LU R141, [R1+0x130c] ;  /* 0x00130c00018d7983 */ /* 0x002ee80000300800 */
[----:B------:R1:W-:Y:S01]  /*fa20*/  STL [R1+0x14c0], R142 ;  /* 0x0014c08e01007387 */ /* 0x0003e20000100800 */
[----:B------:R-:W-:-:S03]  /*fa30*/  ISETP.GT.AND P0, PT, R7, RZ, PT ;  /* 0x000000ff0700720c */ /* 0x000fc60003f04270 */
[----:B-1----:R-:W3:Y:S04]  /*fa40*/  LDL.LU R142, [R1+0x1330] ;  /* 0x00133000018e7983 */ /* 0x002ee80000300800 */
[----:B------:R1:W-:Y:S04]  /*fa50*/  STL [R1+0x14bc], R143 ;  /* 0x0014bc8f01007387 */ /* 0x0003e80000100800 */
        /* <DEDUP_REMOVED lines=9> */
[----:B------:R1:W-:Y:S01]  /*faf0*/  STL [R1+0x14a8], R148 ;  /* 0x0014a89401007387 */ /* 0x0003e20000100800 */
[----:B------:R-:W-:-:S03]  /*fb00*/  PRMT R175, RZ, 0x7610, R175 ;  /* 0x00007610ffaf7816 */ /* 0x000fc600000000af */
[----:B-1----:R-:W3:Y:S04]  /*fb10*/  LDL.LU R148, [R1+0x1318] ;  /* 0x0013180001947983 */ /* 0x002ee80000300800 */
[----:B------:R1:W-:Y:S01]  /*fb20*/  STL [R1+0x14a4], R149 ;  /* 0x0014a49501007387 */ /* 0x0003e20000100800 */
[----:B--2---:R-:W-:Y:S02]  /*fb30*/  @P0 IMAD.MOV.U32 R12, RZ, RZ, R247 ;  /* 0x000000ffff0c0224 */ /* 0x004fe400078e00f7 */
[----:B------:R-:W-:-:S05]  /*fb40*/  @P0 IMAD.MOV.U32 R13, RZ, RZ, R246 ;  /* 0x000000ffff0d0224 */ /* 0x000fca00078e00f6 */
[----:B------:R2:W3:Y:S04]  /*fb50*/  @P0 LDG.E.U16 R175, desc[UR58][R12.64] ;  /* 0x0000003a0caf0981 */ /* 0x0004e8000c1e1500 */
[----:B-1----:R-:W3:Y:S04]  /*fb60*/  LDL.LU R149, [R1+0x12ec] ;  /* 0x0012ec0001957983 */ /* 0x002ee80000300800 */
[----:B------:R1:W-:Y:S04]  /*fb70*/  STL [R1+0x14a0], R150 ;  /* 0x0014a09601007387 */ /* 0x0003e80000100800 */
[----:B-1----:R-:W3:Y:S04]  /*fb80*/  LDL.LU R150, [R1+0x1310] ;  /* 0x0013100001967983 */ /* 0x002ee80000300800 */
[----:B------:R1:W-:Y:S04]  /*fb90*/  STL [R1+0x149c], R151 ;  /* 0x00149c9701007387 */ /* 0x0003e80000100800 */
[----:B-1----:R-:W3:Y:S04]  /*fba0*/  LDL.LU R151, [R1+0x12e4] ;  /* 0x0012e40001977983 */ /* 0x002ee80000300800 */
[----:B-----5:R1:W-:Y:S04]  /*fbb0*/  STL [R1+0x1408], R5 ;  /* 0x0014080501007387 */ /* 0x0203e80000100800 */
[----:B-1----:R-:W2:Y:S04]  /*fbc0*/  LDL.LU R5, [R1+0x13a4] ;  /* 0x0013a40001057983 */ /* 0x002ea80000300800 */
[----:B------:R1:W-:Y:S04]  /*fbd0*/  STL [R1+0x1404], R4 ;  /* 0x0014040401007387 */ /* 0x0003e80000100800 */
[----:B-1----:R-:W4:Y:S04]  /*fbe0*/  LDL R4, [R1+0x1380] ;  /* 0x0013800001047983 */ /* 0x002f280000100800 */
[----:B------:R1:W-:Y:S04]  /*fbf0*/  STL [R1+0x1400], R3 ;  /* 0x0014000301007387 */ /* 0x0003e80000100800 */
[----:B-1----:R-:W3:Y:S04]  /*fc00*/  LDL R3, [R1+0x139c] ;  /* 0x00139c0001037983 */ /* 0x002ee80000100800 */
[----:B------:R1:W-:Y:S04]  /*fc10*/  STL [R1+0x1708], R246 ;  /* 0x001708f601007387 */ /* 0x0003e80000100800 */
[----:B-1----:R-:W4:Y:S04]  /*fc20*/  LDL.LU R246, [R1+0x1384] ;  /* 0x0013840001f67983 */ /* 0x002f280000300800 */
[----:B------:R-:W3:Y:S01]  /*fc30*/  LDL R13, [R1+0x13a0] ;  /* 0x0013a000010d7983 */ /* 0x000ee20000100800 */
[----:B------:R-:W-:-:S02]  /*fc40*/  ISETP.GT.AND P1, PT, R7, 0x1, PT ;  /* 0x000000010700780c */ /* 0x000fc40003f24270 */
[----:B------:R-:W-:-:S11]  /*fc50*/  PRMT R188, RZ, 0x7610, R188 ;  /* 0x00007610ffbc7816 */ /* 0x000fd600000000bc */
[----:B--2---:R-:W-:-:S05]  /*fc60*/  @P1 IMAD.MOV.U32 R12, RZ, RZ, R5 ;  /* 0x000000ffff0c1224 */ /* 0x004fca00078e0005 */
[----:B---3--:R1:W2:Y:S04]  /*fc70*/  @P1 LDG.E.U16 R188, desc[UR58][R12.64] ;  /* 0x0000003a0cbc1981 */ /* 0x0082a8000c1e1500 */
[----:B------:R-:W3:Y:S01]  /*fc80*/  LDL R13, [R1+0x1398] ;  /* 0x00139800010d7983 */ /* 0x000ee20000100800 */
[----:B------:R-:W-:Y:S01]  /*fc90*/  PRMT R187, RZ, 0x7610, R187 ;  /* 0x00007610ffbb7816 */ /* 0x000fe200000000bb */
[----:B-1----:R-:W-:Y:S01]  /*fca0*/  @P1 IMAD.MOV.U32 R12, RZ, RZ, R3 ;  /* 0x000000ffff0c1224 */ /* 0x002fe200078e0003 */
[----:B------:R-:W-:Y:S01]  /*fcb0*/  PRMT R174, RZ, 0x7610, R174 ;  /* 0x00007610ffae7816 */ /* 0x000fe200000000ae */
[----:B------:R-:W2:Y:S05]  /*fcc0*/  LDL R3, [R1+0x1378] ;  /* 0x0013780001037983 */ /* 0x000eaa0000100800 */
[----:B------:R-:W2:Y:S01]  /*fcd0*/  @P0 LDG.E.U16 R174, desc[UR58][R8.64] ;  /* 0x0000003a08ae0981 */ /* 0x000ea2000c1e1500 */
[----:B------:R-:W-:-:S03]  /*fce0*/  ISETP.GT.AND P0, PT, R7, 0x2, PT ;  /* 0x000000020700780c */ /* 0x000fc60003f04270 */
[----:B---3--:R1:W3:Y:S04]  /*fcf0*/  @P1 LDG.E.U16 R187, desc[UR58][R12.64] ;  /* 0x0000003a0cbb1981 */ /* 0x0082e8000c1e1500 */
[----:B------:R-:W1:Y:S04]  /*fd00*/  LDL R12, [R1+0x1390] ;  /* 0x00139000010c7983 */ /* 0x000e680000100800 */
[----:B------:R-:W1:Y:S01]  /*fd10*/  LDL R13, [R1+0x1394] ;  /* 0x00139400010d7983 */ /* 0x000e620000100800 */
[----:B------:R-:W-:Y:S02]  /*fd20*/  PRMT R191, RZ, 0x7610, R191 ;  /* 0x00007610ffbf7816 */ /* 0x000fe400000000bf */
[----:B-1----:R-:W-:-:S04]  /*fd30*/  @P0 LOP3.LUT R13, R13, R12, RZ, 0x3c, !PT ;  /* 0x0000000c0d0d0212 */ /* 0x002fc800078e3cff */
[----:B------:R-:W-:-:S04]  /*fd40*/  @P0 LOP3.LUT R12, R13, R12, RZ, 0x3c, !PT ;  /* 0x0000000c0d0c0212 */ /* 0x000fc800078e3cff */
[----:B------:R-:W-:-:S05]  /*fd50*/  @P0 LOP3.LUT R13, R13, R12, RZ, 0x3c, !PT ;  /* 0x0000000c0d0d0212 */ /* 0x000fca00078e3cff */
[----:B------:R1:W3:Y:S04]  /*fd60*/  @P0 LDG.E.U16 R191, desc[UR58][R12.64] ;  /* 0x0000003a0cbf0981 */ /* 0x0002e8000c1e1500 */
[----:B------:R-:W1:Y:S04]  /*fd70*/  LDL R12, [R1+0x1388] ;  /* 0x00138800010c7983 */ /* 0x000e680000100800 */
[----:B------:R-:W1:Y:S01]  /*fd80*/  LDL R13, [R1+0x138c] ;  /* 0x00138c00010d7983 */ /* 0x000e620000100800 */
[----:B------:R-:W-:Y:S02]  /*fd90*/  ISETP.GT.AND P1, PT, R7, 0x3, PT ;  /* 0x000000030700780c */ /* 0x000fe40003f24270 */
[----:B------:R-:W-:-:S02]  /*fda0*/  PRMT R192, RZ, 0x7610, R192 ;  /* 0x00007610ffc07816 */ /* 0x000fc400000000c0 */
[----:B-1----:R-:W-:-:S04]  /*fdb0*/  @P0 LOP3.LUT R13, R13, R12, RZ, 0x3c, !PT ;  /* 0x0000000c0d0d0212 */ /* 0x002fc800078e3cff */
[----:B------:R-:W-:-:S04]  /*fdc0*/  @P0 LOP3.LUT R12, R13, R12, RZ, 0x3c, !PT ;  /* 0x0000000c0d0c0212 */ /* 0x000fc800078e3cff */
[----:B------:R-:W-:-:S05]  /*fdd0*/  @P0 LOP3.LUT R13, R13, R12, RZ, 0x3c, !PT ;  /* 0x0000000c0d0d0212 */ /* 0x000fca00078e3cff */
[----:B------:R4:W3:Y:S02]  /*fde0*/  @P0 LDG.E.U16 R192, desc[UR58][R12.64] ;  /* 0x0000003a0cc00981 */ /* 0x0008e4000c1e1500 */
[----:B----4-:R-:W-:Y:S02]  /*fdf0*/  @P1 IMAD.MOV.U32 R13, RZ, RZ, R4 ;  /* 0x000000ffff0d1224 */ /* 0x010fe400078e0004 */
[----:B------:R-:W4:Y:S01]  /*fe00*/  LDL R4, [R1+0x135c] ;  /* 0x00135c0001047983 */ /* 0x000f220000100800 */
[----:B------:R-:W-:-:S03]  /*fe10*/  @P1 IMAD.MOV.U32 R12, RZ, RZ, R246 ;  /* 0x000000ffff0c1224 */ /* 0x000fc600078e00f6 */
[----:B------:R1:W-:Y:S04]  /*fe20*/  STL [R1+0x170c], R246 ;  /* 0x00170cf601007387 */ /* 0x0003e80000100800 */
[----:B-1----:R-:W3:Y:S01]  /*fe30*/  LDL.LU R246, [R1+0x137c] ;  /* 0x00137c0001f67983 */ /* 0x002ee20000300800 */
[----:B------:R-:W-:Y:S02]  /*fe40*/  PRMT R195, RZ, 0x7610, R195 ;  /* 0x00007610ffc37816 */ /* 0x000fe400000000c3 */
[----:B------:R-:W-:-:S04]  /*fe50*/  PRMT R196, RZ, 0x7610, R196 ;  /* 0x00007610ffc47816 */ /* 0x000fc800000000c4 */
[----:B------:R2:W4:Y:S02]  /*fe60*/  @P1 LDG.E.U16 R195, desc[UR58][R12.64] ;  /* 0x0000003a0cc31981 */ /* 0x000524000c1e1500 */
[----:B--2---:R-:W-:Y:S01]  /*fe70*/  @P1 IMAD.MOV.U32 R13, RZ, RZ, R3 ;  /* 0x000000ffff0d1224 */ /* 0x004fe200078e0003 */
[----:B------:R-:W-:Y:S01]  /*fe80*/  ISETP.GT.AND P0, PT, R7, 0x4, PT ;  /* 0x000000040700780c */ /* 0x000fe20003f04270 */
[----:B------:R-:W2:Y:S01]  /*fe90*/  LDL R3, [R1+0x1354] ;  /* 0x0013540001037983 */ /* 0x000ea20000100800 */
[----:B---3--:R-:W-:-:S05]  /*fea0*/  @P1 IMAD.MOV.U32 R12, RZ, RZ, R246 ;  /* 0x000000ffff0c1224 */ /* 0x008fca00078e00f6 */
[----:B------:R1:W3:Y:S04]  /*feb0*/  @P1 LDG.E.U16 R196, desc[UR58][R12.64] ;  /* 0x0000003a0cc41981 */ /* 0x0002e8000c1e1500 */
[----:B------:R-:W1:Y:S01]  /*fec0*/  LDL R13, [R1+0x1374] ;  /* 0x00137400010d7983 */ /* 0x000e620000100800 */
[----:B------:R-:W-:Y:S01]  /*fed0*/  PRMT R200, RZ, 0x7610, R200 ;  /* 0x00007610ffc87816 */ /* 0x000fe200000000c8 */
[----:B-1----:R-:W-:Y:S02]  /*fee0*/  @P0 IMAD.MOV.U32 R12, RZ, RZ, R13 ;  /* 0x000000ffff0c0224 */ /* 0x002fe400078e000d */
[----:B------:R-:W-:-:S05]  /*fef0*/  @P0 IMAD.MOV.U32 R13, RZ, RZ, R126 ;  /* 0x000000ffff0d0224 */ /* 0x000fca00078e007e */
[----:B------:R1:W3:Y:S04]  /*ff00*/  @P0 LDG.E.U16 R200, desc[UR58][R12.64] ;  /* 0x0000003a0cc80981 */ /* 0x0002e8000c1e1500 */
[----:B------:R-:W1:Y:S01]  /*ff10*/  LDL R13, [R1+0x136c] ;  /* 0x00136c00010d7983 */ /* 0x000e620000100800 */
[----:B------:R-:W-:Y:S02]  /*ff20*/  PRMT R201, RZ, 0x7610, R201 ;  /* 0x00007610ffc97816 */ /* 0x000fe400000000c9 */
[----:B------:R-:W-:Y:S01]  /*ff30*/  ISETP.GT.AND P1, PT, R7, 0x5, PT ;  /* 0x000000050700780c */ /* 0x000fe20003f24270 */
[----:B-1----:R-:W-:Y:S02]  /*ff40*/  @P0 IMAD.MOV.U32 R12, RZ, RZ, R13 ;  /* 0x000000ffff0c0224 */ /* 0x002fe400078e000d */
[----:B------:R-:W-:-:S05]  /*ff50*/  @P0 IMAD.MOV.U32 R13, RZ, RZ, R128 ;  /* 0x000000ffff0d0224 */ /* 0x000fca00078e0080 */
[----:B------:R1:W3:Y:S04]  /*ff60*/  @P0 LDG.E.U16 R201, desc[UR58][R12.64] ;  /* 0x0000003a0cc90981 */ /* 0x0002e8000c1e1500 */
[----:B------:R-:W1:Y:S01]  /*ff70*/  LDL R13, [R1+0x1364] ;  /* 0x00136400010d7983 */ /* 0x000e620000100800 */
[----:B------:R-:W-:Y:S02]  /*ff80*/  PRMT R204, RZ, 0x7610, R204 ;  /* 0x00007610ffcc7816 */ /* 0x000fe400000000cc */
[----:B------:R-:W-:Y:S02]  /*ff90*/  ISETP.GT.AND P0, PT, R7, 0x6, PT ;  /* 0x000000060700780c */ /* 0x000fe40003f04270 */
[----:B------:R-:W-:Y:S02]  /*ffa0*/  PRMT R205, RZ, 0x7610, R205 ;  /* 0x00007610ffcd7816 */ /* 0x000fe400000000cd */
[----:B------:R-:W-:-:S02]  /*ffb0*/  PRMT R213, RZ, 0x7610, R213 ;  /* 0x00007610ffd57816 */ /* 0x000fc400000000d5 */
[----:B------:R-:W-:Y:S02]  /*ffc0*/  PRMT R214, RZ, 0x7610, R214 ;  /* 0x00007610ffd67816 */ /* 0x000fe400000000d6 */
[----:B------:R-:W-:Y:S02]  /*ffd0*/  PRMT R243, RZ, 0x7610, R243 ;  /* 0x00007610fff37816 */ /* 0x000fe400000000f3 */
[----:B------:R-:W-:Y:S02]  /*ffe0*/  PRMT R244, RZ, 0x7610, R244 ;  /* 0x00007610fff47816 */ /* 0x000fe400000000f4 */
[----:B------:R-:W-:Y:S01]  /*fff0*/  PRMT R160, RZ, 0x7610, R160 ;  /* 0x00007610ffa07816 */ /* 0x000fe200000000a0 */
[----:B-1----:R-:W-:Y:S02]  /*10000*/  @P1 IMAD.MOV.U32 R12, RZ, RZ, R13 ;  /* 0x000000ffff0c1224 */ /* 0x002fe400078e000d */
[----:B------:R-:W-:-:S05]  /*10010*/  @P1 IMAD.MOV.U32 R13, RZ, RZ, R130 ;  /* 0x000000ffff0d1224 */ /* 0x000fca00078e0082 */
[----:B------:R4:W3:Y:S02]  /*10020*/  @P1 LDG.E.U16 R204, desc[UR58][R12.64] ;  /* 0x0000003a0ccc1981 */ /* 0x0008e4000c1e1500 */
[----:B----4-:R-:W-:Y:S02]  /*10030*/  @P1 IMAD.MOV.U32 R12, RZ, RZ, R4 ;  /* 0x000000ffff0c1224 */ /* 0x010fe400078e0004 */
[----:B------:R-:W-:-:S05]  /*10040*/  @P1 IMAD.MOV.U32 R13, RZ, RZ, R132 ;  /* 0x000000ffff0d1224 */ /* 0x000fca00078e0084 */
[----:B------:R2:W4:Y:S02]  /*10050*/  @P1 LDG.E.U16 R205, desc[UR58][R12.64] ;  /* 0x0000003a0ccd1981 */ /* 0x000524000c1e1500 */
[----:B--2---:R-:W-:Y:S02]  /*10060*/  @P0 IMAD.MOV.U32 R12, RZ, RZ, R3 ;  /* 0x000000ffff0c0224 */ /* 0x004fe400078e0003 */
[----:B------:R-:W2:Y:S04]  /*10070*/  LDL R3, [R1+0x12e0] ;  /* 0x0012e00001037983 */ /* 0x000ea80000100800 */
[----:B------:R-:W3:Y:S01]  /*10080*/  LDL.LU R4, [R1+0x1308] ;  /* 0x0013080001047983 */ /* 0x000ee20000300800 */
[----:B------:R-:W-:Y:S01]  /*10090*/  @P0 IMAD.MOV.U32 R13, RZ, RZ, R134 ;  /* 0x000000ffff0d0224 */ /* 0x000fe200078e0086 */
[----:B------:R-:W-:-:S04]  /*100a0*/  ISETP.GT.AND P1, PT, R7, 0x7, PT ;  /* 0x000000070700780c */ /* 0x000fc80003f24270 */
[----:B------:R1:W4:Y:S02]  /*100b0*/  @P0 LDG.E.U16 R213, desc[UR58][R12.64] ;  /* 0x0000003a0cd50981 */ /* 0x000324000c1e1500 */
[----:B-1----:R-:W-:Y:S02]  /*100c0*/  @P0 IMAD.MOV.U32 R12, RZ, RZ, R125 ;  /* 0x000000ffff0c0224 */ /* 0x002fe400078e007d */
[----:B------:R-:W-:-:S05]  /*100d0*/  @P0 IMAD.MOV.U32 R13, RZ, RZ, R136 ;  /* 0x000000ffff0d0224 */ /* 0x000fca00078e0088 */
[----:B------:R1:W4:Y:S01]  /*100e0*/  @P0 LDG.E.U16 R214, desc[UR58][R12.64] ;  /* 0x0000003a0cd60981 */ /* 0x000322000c1e1500 */
[----:B------:R-:W-:Y:S01]  /*100f0*/  ISETP.GT.AND P0, PT, R7, 0x8, PT ;  /* 0x000000080700780c */ /* 0x000fe20003f04270 */
[----:B-1----:R-:W-:Y:S02]  /*10100*/  @P1 IMAD.MOV.U32 R12, RZ, RZ, R127 ;  /* 0x000000ffff0c1224 */ /* 0x002fe400078e007f */
[----:B------:R-:W-:-:S05]  /*10110*/  @P1 IMAD.MOV.U32 R13, RZ, RZ, R138 ;  /* 0x000000ffff0d1224 */ /* 0x000fca00078e008a */
[----:B------:R1:W4:Y:S02]  /*10120*/  @P1 LDG.E.U16 R243, desc[UR58][R12.64] ;  /* 0x0000003a0cf31981 */ /* 0x000324000c1e1500 */
[----:B-1----:R-:W-:Y:S02]  /*10130*/  @P1 IMAD.MOV.U32 R12, RZ, RZ, R129 ;  /* 0x000000ffff0c1224 */ /* 0x002fe400078e0081 */
[----:B------:R-:W-:-:S05]  /*10140*/  @P1 IMAD.MOV.U32 R13, RZ, RZ, R140 ;  /* 0x000000ffff0d1224 */ /* 0x000fca00078e008c */
[----:B------:R1:W4:Y:S01]  /*10150*/  @P1 LDG.E.U16 R244, desc[UR58][R12.64] ;  /* 0x0000003a0cf41981 */ /* 0x000322000c1e1500 */
[----:B------:R-:W-:Y:S02]  /*10160*/  ISETP.GT.AND P1, PT, R7, 0x9, PT ;  /* 0x000000090700780c */ /* 0x000fe40003f24270 */
[----:B------:R-:W-:Y:S01]  /*10170*/  PRMT R159, RZ, 0x7610, R159 ;  /* 0x00007610ff9f7816 */ /* 0x000fe2000000009f */
[----:B-1----:R-:W-:Y:S02]  /*10180*/  @P0 IMAD.MOV.U32 R12, RZ, RZ, R131 ;  /* 0x000000ffff0c0224 */ /* 0x002fe400078e0083 */
[----:B------:R-:W-:-:S05]  /*10190*/  @P0 IMAD.MOV.U32 R13, RZ, RZ, R142 ;  /* 0x000000ffff0d0224 */ /* 0x000fca00078e008e */
[----:B------:R1:W4:Y:S01]  /*101a0*/  @P0 LDG.E.U16 R160, desc[UR58][R12.64] ;  /* 0x0000003a0ca00981 */ /* 0x000322000c1e1500 */
[----:B------:R-:W-:Y:S01]  /*101b0*/  PRMT R167, RZ, 0x7610, R167 ;  /* 0x00007610ffa77816 */ /* 0x000fe200000000a7 */
        /* <DEDUP_REMOVED lines=12> */
[----:B------:R-:W-:Y:S01]  /*10280*/  PRMT R172, RZ, 0x7610, R172 ;  /* 0x00007610ffac7816 */ /* 0x000fe200000000ac */
[----:B-1----:R-:W-:Y:S02]  /*10290*/  @P0 IMAD.MOV.U32 R12, RZ, RZ, R139 ;  /* 0x000000ffff0c0224 */ /* 0x002fe400078e008b */
[----:B------:R-:W-:-:S05]  /*102a0*/  @P0 IMAD.MOV.U32 R13, RZ, RZ, R150 ;  /* 0x000000ffff0d0224 */ /* 0x000fca00078e0096 */
[----:B------:R1:W4:Y:S02]  /*102b0*/  @P0 LDG.E.U16 R173, desc[UR58][R12.64] ;  /* 0x0000003a0cad0981 */ /* 0x000324000c1e1500 */
[----:B-1----:R-:W-:Y:S02]  /*102c0*/  @P0 IMAD.MOV.U32 R12, RZ, RZ, R141 ;  /* 0x000000ffff0c0224 */ /* 0x002fe400078e008d */
[----:B---3--:R-:W-:-:S05]  /*102d0*/  @P0 IMAD.MOV.U32 R13, RZ, RZ, R4 ;  /* 0x000000ffff0d0224 */ /* 0x008fca00078e0004 */
[----:B------:R1:W3:Y:S04]  /*102e0*/  @P0 LDG.E.U16 R172, desc[UR58][R12.64] ;  /* 0x0000003a0cac0981 */ /* 0x0002e8000c1e1500 */
[----:B------:R-:W2:Y:S01]  /*102f0*/  LDL R13, [R1+0x1300] ;  /* 0x00130000010d7983 */ /* 0x000ea20000100800 */
[----:B------:R-:W-:Y:S02]  /*10300*/  ISETP.GT.AND P1, PT, R7, 0xb, PT ;  /* 0x0000000b0700780c */ /* 0x000fe40003f24270 */
[----:B------:R-:W-:-:S11]  /*10310*/  PRMT R184, RZ, 0x7610, R184 ;  /* 0x00007610ffb87816 */ /* 0x000fd600000000b8 */
[----:B-1----:R-:W-:-:S05]  /*10320*/  @P1 IMAD.MOV.U32 R12, RZ, RZ, R143 ;  /* 0x000000ffff0c1224 */ /* 0x002fca00078e008f */
[----:B--2---:R1:W2:Y:S04]  /*10330*/  @P1 LDG.E.U16 R184, desc[UR58][R12.64] ;  /* 0x0000003a0cb81981 */ /* 0x0042a8000c1e1500 */
[----:B------:R-:W4:Y:S01]  /*10340*/  LDL R13, [R1+0x12f8] ;  /* 0x0012f800010d7983 */ /* 0x000f220000100800 */
[----:B------:R-:W-:Y:S01]  /*10350*/  PRMT R183, RZ, 0x7610, R183 ;  /* 0x00007610ffb77816 */ /* 0x000fe200000000b7 */
[----:B-1----:R-:W-:Y:S01]  /*10360*/  @P1 IMAD.MOV.U32 R12, RZ, RZ, R145 ;  /* 0x000000ffff0c1224 */ /* 0x002fe200078e0091 */
[C---:B------:R-:W-:Y:S02]  /*10370*/  ISETP.GT.AND P0, PT, R7.reuse, 0xc, PT ;  /* 0x0000000c0700780c */ /* 0x040fe40003f04270 */
[----:B------:R-:W-:Y:S02]  /*10380*/  PRMT R194, RZ, 0x7610, R194 ;  /* 0x00007610ffc27816 */ /* 0x000fe400000000c2 */
[----:B----4-:R1:W4:Y:S04]  /*10390*/  @P1 LDG.E.U16 R183, desc[UR58][R12.64] ;  /* 0x0000003a0cb71981 */ /* 0x010328000c1e1500 */
[----:B------:R-:W3:Y:S05]  /*103a0*/  LDL R13, [R1+0x12f0] ;  /* 0x0012f000010d7983 */ /* 0x000eea0000100800 */
[----:B-1----:R-:W-:Y:S01]  /*103b0*/  @P0 IMAD.MOV.U32 R12, RZ, RZ, R147 ;  /* 0x000000ffff0c0224 */ /* 0x002fe200078e0093 */
[----:B------:R-:W-:-:S02]  /*103c0*/  ISETP.GT.AND P1, PT, R7, 0xd, PT ;  /* 0x0000000d0700780c */ /* 0x000fc40003f24270 */
[----:B------:R-:W-:Y:S02]  /*103d0*/  PRMT R193, RZ, 0x7610, R193 ;  /* 0x00007610ffc17816 */ /* 0x000fe400000000c1 */
[----:B---3--:R1:W3:Y:S04]  /*103e0*/  @P0 LDG.E.U16 R194, desc[UR58][R12.64] ;  /* 0x0000003a0cc20981 */ /* 0x0082e8000c1e1500 */
[----:B------:R-:W2:Y:S01]  /*103f0*/  LDL R13, [R1+0x12e8] ;  /* 0x0012e800010d7983 */ /* 0x000ea20000100800 */
[----:B-1----:R-:W-:-:S05]  /*10400*/  @P0 IMAD.MOV.U32 R12, RZ, RZ, R149 ;  /* 0x000000ffff0c0224 */ /* 0x002fca00078e0095 */
[----:B--2---:R1:W2:Y:S02]  /*10410*/  @P0 LDG.E.U16 R193, desc[UR58][R12.64] ;  /* 0x0000003a0cc10981 */ /* 0x0042a4000c1e1500 */
[----:B-1----:R-:W-:Y:S02]  /*10420*/  @P1 IMAD.MOV.U32 R13, RZ, RZ, R3 ;  /* 0x000000ffff0d1224 */ /* 0x002fe400078e0003 */
[----:B------:R-:W4:Y:S01]  /*10430*/  LDL R3, [R1+0x12b4] ;  /* 0x0012b40001037983 */ /* 0x000f220000100800 */
[----:B------:R-:W-:-:S03]  /*10440*/  @P1 IMAD.MOV.U32 R12, RZ, RZ, R151 ;  /* 0x000000ffff0c1224 */ /* 0x000fc600078e0097 */
[----:B------:R1:W-:Y:S04]  /*10450*/  STL.64 [R1+0x1700], R150 ;  /* 0x0017009601007387 */ /* 0x0003e80000100a00 */
[----:B-1----:R-:W3:Y:S04]  /*10460*/  LDL R150, [R1+0x12bc] ;  /* 0x0012bc0001967983 */ /* 0x002ee80000100800 */
[----:B------:R-:W2:Y:S04]  /*10470*/  LDL R151, [R1+0x12b0] ;  /* 0x0012b00001977983 */ /* 0x000ea80000100800 */
[----:B------:R1:W-:Y:S04]  /*10480*/  STL.64 [R1+0x16f8], R148 ;  /* 0x0016f89401007387 */ /* 0x0003e80000100a00 */
[----:B-1----:R-:W4:Y:S04]  /*10490*/  LDL R148, [R1+0x12c4] ;  /* 0x0012c40001947983 */ /* 0x002f280000100800 */
[----:B------:R-:W2:Y:S04]  /*104a0*/  LDL R149, [R1+0x12b8] ;  /* 0x0012b80001957983 */ /* 0x000ea80000100800 */
        /* <DEDUP_REMOVED lines=11> */
[----:B------:R-:W-:Y:S04]  /*10560*/  STL.64 [R1+0x16d0], R138 ;  /* 0x0016d08a01007387 */ /* 0x000fe80000100a00 */
        /* <DEDUP_REMOVED lines=53> */
[----:B------:R1:W-:Y:S04]  /*108c0*/  STL.64 [R1+0x1520], R30 ;  /* 0x0015201e01007387 */ /* 0x0003e80000100a00 */
[----:B------:R-:W-:Y:S04]  /*108d0*/  STL.64 [R1+0x1518], R28 ;  /* 0x0015181c01007387 */ /* 0x000fe80000100a00 */
[----:B------:R0:W-:Y:S04]  /*108e0*/  STL.64 [R1+0x1510], R26 ;  /* 0x0015101a01007387 */ /* 0x0001e80000100a00 */
[----:B------:R0:W-:Y:S04]  /*108f0*/  STL.64 [R1+0x1508], R24 ;  /* 0x0015081801007387 */ /* 0x0001e80000100a00 */
[----:B-1----:R-:W2:Y:S04]  /*10900*/  LDL R30, [R1+0x12a8] ;  /* 0x0012a800011e7983 */ /* 0x002ea80000100800 */
[----:B0-----:R-:W2:Y:S04]  /*10910*/  LDL R26, [R1+0x12ac] ;  /* 0x0012ac00011a7983 */ /* 0x001ea80000100800 */
[----:B------:R-:W2:Y:S04]  /*10920*/  LDL R34, [R1+0x1230] ;  /* 0x0012300001227983 */ /* 0x000ea80000100800 */
[----:B------:R-:W2:Y:S04]  /*10930*/  LDL R33, [R1+0x1234] ;  /* 0x0012340001217983 */ /* 0x000ea80000100800 */
[----:B------:R-:W2:Y:S04]  /*10940*/  LDL R29, [R1+0x1228] ;  /* 0x00122800011d7983 */ /* 0x000ea80000100800 */
[----:B------:R-:W2:Y:S01]  /*10950*/  LDL R25, [R1+0x122c] ;  /* 0x00122c0001197983 */ /* 0x000ea20000100800 */
[----:B------:R-:W-:-:S02]  /*10960*/  PRMT R197, RZ, 0x7610, R197 ;  /* 0x00007610ffc57816 */ /* 0x000fc400000000c5 */
[----:B------:R-:W-:Y:S01]  /*10970*/  ISETP.GT.AND P0, PT, R7, 0xe, PT ;  /* 0x0000000e0700780c */ /* 0x000fe20003f04270 */
[----:B------:R-:W2:Y:S04]  /*10980*/  LDL R32, [R1+0x12a0] ;  /* 0x0012a00001207983 */ /* 0x000ea80000100800 */
[----:B------:R-:W2:Y:S01]  /*10990*/  LDL R31, [R1+0x12a4] ;  /* 0x0012a400011f7983 */ /* 0x000ea20000100800 */
[----:B------:R-:W-:-:S03]  /*109a0*/  PRMT R198, RZ, 0x7610, R198 ;  /* 0x00007610ffc67816 */ /* 0x000fc600000000c6 */
[----:B------:R3:W2:Y:S04]  /*109b0*/  @P1 LDG.E.U16 R197, desc[UR58][R12.64] ;  /* 0x0000003a0cc51981 */ /* 0x0006a8000c1e1500 */
[----:B------:R-:W2:Y:S04]  /*109c0*/  LDL R28, [R1+0x1298] ;  /* 0x00129800011c7983 */ /* 0x000ea80000100800 */
[----:B------:R-:W2:Y:S01]  /*109d0*/  LDL R27, [R1+0x129c] ;  /* 0x00129c00011b7983 */ /* 0x000ea20000100800 */
[----:B---3--:R-:W-:Y:S01]  /*109e0*/  @P1 IMAD.MOV.U32 R12, RZ, RZ, R142 ;  /* 0x000000ffff0c1224 */ /* 0x008fe200078e008e */
[----:B------:R-:W-:-:S02]  /*109f0*/  PRMT R202, RZ, 0x7610, R202 ;  /* 0x00007610ffca7816 */ /* 0x000fc400000000ca */
[----:B------:R-:W3:Y:S01]  /*10a00*/  LDL R24, [R1+0x1290] ;  /* 0x0012900001187983 */ /* 0x000ee20000100800 */
[----:B------:R-:W-:Y:S02]  /*10a10*/  PRMT R203, RZ, 0x7610, R203 ;  /* 0x00007610ffcb7816 */ /* 0x000fe400000000cb */
[----:B------:R-:W-:Y:S01]  /*10a20*/  PRMT R241, RZ, 0x7610, R241 ;  /* 0x00007610fff17816 */ /* 0x000fe200000000f1 */
[----:B------:R-:W3:Y:S01]  /*10a30*/  LDL R36, [R1+0x1218] ;  /* 0x0012180001247983 */ /* 0x000ee20000100800 */
[----:B------:R-:W-:Y:S02]  /*10a40*/  PRMT R242, RZ, 0x7610, R242 ;  /* 0x00007610fff27816 */ /* 0x000fe400000000f2 */
[----:B------:R-:W-:Y:S01]  /*10a50*/  PRMT R17, RZ, 0x7610, R17 ;  /* 0x00007610ff117816 */ /* 0x000fe20000000011 */
[----:B------:R-:W3:Y:S01]  /*10a60*/  LDL R35, [R1+0x121c] ;  /* 0x00121c0001237983 */ /* 0x000ee20000100800 */
[----:B------:R-:W-:Y:S02]  /*10a70*/  PRMT R16, RZ, 0x7610, R16 ;  /* 0x00007610ff107816 */ /* 0x000fe40000000010 */
[----:B------:R-:W-:Y:S01]  /*10a80*/  PRMT R15, RZ, 0x7610, R15 ;  /* 0x00007610ff0f7816 */ /* 0x000fe2000000000f */
[----:B------:R-:W3:Y:S01]  /*10a90*/  LDL R38, [R1+0x1238] ;  /* 0x0012380001267983 */ /* 0x000ee20000100800 */
[----:B------:R-:W-:-:S02]  /*10aa0*/  PRMT R14, RZ, 0x7610, R14 ;  /* 0x00007610ff0e7816 */ /* 0x000fc4000000000e */
[----:B------:R-:W-:Y:S01]  /*10ab0*/  PRMT R153, RZ, 0x7610, R153 ;  /* 0x00007610ff997816 */ /* 0x000fe20000000099 */
[----:B------:R-:W3:Y:S01]  /*10ac0*/  LDL R37, [R1+0x123c] ;  /* 0x00123c0001257983 */ /* 0x000ee20000100800 */
[----:B----4-:R-:W-:-:S05]  /*10ad0*/  @P1 IMAD.MOV.U32 R13, RZ, RZ, R141 ;  /* 0x000000ffff0d1224 */ /* 0x010fca00078e008d */
[----:B------:R0:W4:Y:S01]  /*10ae0*/  @P1 LDG.E.U16 R198, desc[UR58][R12.64] ;  /* 0x0000003a0cc61981 */ /* 0x000122000c1e1500 */
[----:B------:R-:W-:Y:S01]  /*10af0*/  ISETP.GT.AND P1, PT, R7, 0xf, PT ;  /* 0x0000000f0700780c */ /* 0x000fe20003f24270 */
[----:B0-----:R-:W-:Y:S02]  /*10b00*/  @P0 IMAD.MOV.U32 R12, RZ, RZ, R144 ;  /* 0x000000ffff0c0224 */ /* 0x001fe400078e0090 */
[----:B--2---:R-:W-:-:S05]  /*10b10*/  @P0 IMAD.MOV.U32 R13, RZ, RZ, R143 ;  /* 0x000000ffff0d0224 */ /* 0x004fca00078e008f */
[----:B------:R0:W2:Y:S02]  /*10b20*/  @P0 LDG.E.U16 R202, desc[UR58][R12.64] ;  /* 0x0000003a0cca0981 */ /* 0x0000a4000c1e1500 */
[----:B0-----:R-:W-:Y:S02]  /*10b30*/  @P0 IMAD.MOV.U32 R12, RZ, RZ, R146 ;  /* 0x000000ffff0c0224 */ /* 0x001fe400078e0092 */
[----:B------:R-:W-:-:S05]  /*10b40*/  @P0 IMAD.MOV.U32 R13, RZ, RZ, R145 ;  /* 0x000000ffff0d0224 */ /* 0x000fca00078e0091 */
[----:B------:R0:W2:Y:S01]  /*10b50*/  @P0 LDG.E.U16 R203, desc[UR58][R12.64] ;  /* 0x0000003a0ccb0981 */ /* 0x0000a2000c1e1500 */
[----:B------:R-:W-:Y:S01]  /*10b60*/  ISETP.GT.AND P0, PT, R7, 0x10, PT ;  /* 0x000000100700780c */ /* 0x000fe20003f04270 */
[----:B0-----:R-:W-:Y:S02]  /*10b70*/  @P1 IMAD.MOV.U32 R12, RZ, RZ, R148 ;  /* 0x000000ffff0c1224 */ /* 0x001fe400078e0094 */
[----:B------:R-:W-:-:S05]  /*10b80*/  @P1 IMAD.MOV.U32 R13, RZ, RZ, R147 ;  /* 0x000000ffff0d1224 */ /* 0x000fca00078e0093 */
[----:B------:R0:W2:Y:S02]  /*10b90*/  @P1 LDG.E.U16 R241, desc[UR58][R12.64] ;  /* 0x0000003a0cf11981 */ /* 0x0000a4000c1e1500 */
[----:B0-----:R-:W-:Y:S02]  /*10ba0*/  @P1 IMAD.MOV.U32 R12, RZ, RZ, R150 ;  /* 0x000000ffff0c1224 */ /* 0x001fe400078e0096 */
[----:B------:R-:W-:-:S05]  /*10bb0*/  @P1 IMAD.MOV.U32 R13, RZ, RZ, R149 ;  /* 0x000000ffff0d1224 */ /* 0x000fca00078e0095 */
[----:B------:R0:W2:Y:S02]  /*10bc0*/  @P1 LDG.E.U16 R242, desc[UR58][R12.64] ;  /* 0x0000003a0cf21981 */ /* 0x0000a4000c1e1500 */
[----:B0-----:R-:W-:Y:S02]  /*10bd0*/  @P0 IMAD.MOV.U32 R12, RZ, RZ, R3 ;  /* 0x000000ffff0c0224 */ /* 0x001fe400078e0003 */
[----:B------:R-:W4:Y:S01]  /*10be0*/  LDL R3, [R1+0x1294] ;  /* 0x0012940001037983 */ /* 0x000f220000100800 */
[----:B------:R-:W-:Y:S01]  /*10bf0*/  @P0 IMAD.MOV.U32 R13, RZ, RZ, R151 ;  /* 0x000000ffff0d0224 */ /* 0x000fe200078e0097 */
[----:B------:R-:W-:-:S04]  /*10c00*/  ISETP.GT.AND P1, PT, R7, 0x18, PT ;  /* 0x000000180700780c */ /* 0x000fc80003f24270 */
[----:B------:R0:W2:Y:S01]  /*10c10*/  @P0 LDG.E.U16 R17, desc[UR58][R12.64] ;  /* 0x0000003a0c110981 */ /* 0x0000a2000c1e1500 */
[----:B------:R-:W-:Y:S01]  /*10c20*/  PRMT R152, RZ, 0x7610, R152 ;  /* 0x00007610ff987816 */ /* 0x000fe20000000098 */
[----:B0-----:R-:W-:Y:S02]  /*10c30*/  @P0 IMAD.MOV.U32 R13, RZ, RZ, R30 ;  /* 0x000000ffff0d0224 */ /* 0x001fe400078e001e */
[----:B------:R-:W2:Y:S01]  /*10c40*/  LDL R30, [R1+0x1288] ;  /* 0x00128800011e7983 */ /* 0x000ea20000100800 */
[----:B------:R-:W-:-:S03]  /*10c50*/  @P0 IMAD.MOV.U32 R12, RZ, RZ, R26 ;  /* 0x000000ffff0c0224 */ /* 0x000fc600078e001a */
[----:B------:R-:W2:Y:S04]  /*10c60*/  LDL R26, [R1+0x128c] ;  /* 0x00128c00011a7983 */ /* 0x000ea80000100800 */
[----:B------:R0:W2:Y:S01]  /*10c70*/  @P0 LDG.E.U16 R16, desc[UR58][R12.64] ;  /* 0x0000003a0c100981 */ /* 0x0000a2000c1e1500 */
[----:B------:R-:W-:Y:S01]  /*10c80*/  ISETP.GT.AND P0, PT, R7, 0x11, PT ;  /* 0x000000110700780c */ /* 0x000fe20003f04270 */
[----:B0-----:R-:W-:Y:S02]  /*10c90*/  @P1 IMAD.MOV.U32 R12, RZ, RZ, R33 ;  /* 0x000000ffff0c1224 */ /* 0x001fe400078e0021 */
[----:B------:R-:W-:Y:S01]  /*10ca0*/  @P1 IMAD.MOV.U32 R13, RZ, RZ, R34 ;  /* 0x000000ffff0d1224 */ /* 0x000fe200078e0022 */
[----:B------:R-:W2:Y:S04]  /*10cb0*/  LDL R33, [R1+0x1284] ;  /* 0x0012840001217983 */ /* 0x000ea80000100800 */
[----:B------:R-:W2:Y:S04]  /*10cc0*/  LDL R34, [R1+0x1280] ;  /* 0x0012800001227983 */ /* 0x000ea80000100800 */
[----:B------:R0:W2:Y:S02]  /*10cd0*/  @P1 LDG.E.U16 R15, desc[UR58][R12.64] ;  /* 0x0000003a0c0f1981 */ /* 0x0000a4000c1e1500 */
[----:B0-----:R-:W-:-:S02]  /*10ce0*/  @P1 IMAD.MOV.U32 R12, RZ, RZ, R25 ;  /* 0x000000ffff0c1224 */ /* 0x001fc400078e0019 */
[----:B------:R-:W-:Y:S01]  /*10cf0*/  @P1 IMAD.MOV.U32 R13, RZ, RZ, R29 ;  /* 0x000000ffff0d1224 */ /* 0x000fe200078e001d */
[----:B------:R-:W2:Y:S04]  /*10d00*/  LDL R25, [R1+0x1224] ;  /* 0x0012240001197983 */ /* 0x000ea80000100800 */
[----:B------:R-:W2:Y:S04]  /*10d10*/  LDL R29, [R1+0x1220] ;  /* 0x00122000011d7983 */ /* 0x000ea80000100800 */
[----:B------:R0:W2:Y:S01]  /*10d20*/  @P1 LDG.E.U16 R14, desc[UR58][R12.64] ;  /* 0x0000003a0c0e1981 */ /* 0x0000a2000c1e1500 */
[----:B------:R-:W-:Y:S01]  /*10d30*/  ISETP.GT.AND P1, PT, R7, 0x12, PT ;  /* 0x000000120700780c */ /* 0x000fe20003f24270 */
[----:B0-----:R-:W-:-:S02]  /*10d40*/  @P0 IMAD.MOV.U32 R12, RZ, RZ, R31 ;  /* 0x000000ffff0c0224 */ /* 0x001fc400078e001f */
[----:B------:R-:W-:Y:S01]  /*10d50*/  @P0 IMAD.MOV.U32 R13, RZ, RZ, R32 ;  /* 0x000000ffff0d0224 */ /* 0x000fe200078e0020 */
[----:B------:R-:W-:Y:S01]  /*10d60*/  PRMT R157, RZ, 0x7610, R157 ;  /* 0x00007610ff9d7816 */ /* 0x000fe2000000009d */
[----:B------:R-:W2:Y:S04]  /*10d70*/  LDL R31, [R1+0x126c] ;  /* 0x00126c00011f7983 */ /* 0x000ea80000100800 */
[----:B------:R0:W2:Y:S01]  /*10d80*/  @P0 LDG.E.U16 R153, desc[UR58][R12.64] ;  /* 0x0000003a0c990981 */ /* 0x0000a2000c1e1500 */
[----:B------:R-:W-:-:S03]  /*10d90*/  PRMT R156, RZ, 0x7610, R156 ;  /* 0x00007610ff9c7816 */ /* 0x000fc6000000009c */
[----:B------:R-:W2:Y:S01]  /*10da0*/  LDL R32, [R1+0x1268] ;  /* 0x0012680001207983 */ /* 0x000ea20000100800 */
[----:B0-----:R-:W-:Y:S02]  /*10db0*/  @P0 IMAD.MOV.U32 R12, RZ, RZ, R27 ;  /* 0x000000ffff0c0224 */ /* 0x001fe400078e001b */
[----:B------:R-:W-:Y:S01]  /*10dc0*/  @P0 IMAD.MOV.U32 R13, RZ, RZ, R28 ;  /* 0x000000ffff0d0224 */ /* 0x000fe200078e001c */
[----:B------:R-:W2:Y:S04]  /*10dd0*/  LDL R27, [R1+0x127c] ;  /* 0x00127c00011b7983 */ /* 0x000ea80000100800 */
[----:B------:R-:W2:Y:S04]  /*10de0*/  LDL R28, [R1+0x1278] ;  /* 0x00127800011c7983 */ /* 0x000ea80000100800 */
[----:B------:R3:W2:Y:S02]  /*10df0*/  @P0 LDG.E.U16 R152, desc[UR58][R12.64] ;  /* 0x0000003a0c980981 */ /* 0x0006a4000c1e1500 */
[----:B---3--:R-:W-:-:S02]  /*10e00*/  @P1 IMAD.MOV.U32 R13, RZ, RZ, R24 ;  /* 0x000000ffff0d1224 */ /* 0x008fc400078e0018 */
[----:B------:R-:W3:Y:S01]  /*10e10*/  LDL R24, [R1+0x1270] ;  /* 0x0012700001187983 */ /* 0x000ee20000100800 */
[----:B----4-:R-:W-:-:S03]  /*10e20*/  @P1 IMAD.MOV.U32 R12, RZ, RZ, R3 ;  /* 0x000000ffff0c1224 */ /* 0x010fc600078e0003 */
[----:B------:R-:W4:Y:S01]  /*10e30*/  LDL R3, [R1+0x1274] ;  /* 0x0012740001037983 */ /* 0x000f220000100800 */
[----:B------:R-:W-:-:S03]  /*10e40*/  ISETP.GT.AND P0, PT, R7, 0x13, PT ;  /* 0x000000130700780c */ /* 0x000fc60003f04270 */
[----:B------:R2:W4:Y:S01]  /*10e50*/  @P1 LDG.E.U16 R157, desc[UR58][R12.64] ;  /* 0x0000003a0c9d1981 */ /* 0x000522000c1e1500 */
[----:B------:R-:W-:Y:S02]  /*10e60*/  PRMT R163, RZ, 0x7610, R163 ;  /* 0x00007610ffa37816 */ /* 0x000fe400000000a3 */
[----:B------:R-:W-:Y:S02]  /*10e70*/  PRMT R21, RZ, 0x7610, R21 ;  /* 0x00007610ff157816 */ /* 0x000fe40000000015 */
[----:B------:R-:W-:Y:S02]  /*10e80*/  PRMT R20, RZ, 0x7610, R20 ;  /* 0x00007610ff147816 */ /* 0x000fe40000000014 */
[----:B------:R-:W-:Y:S01]  /*10e90*/  PRMT R158, RZ, 0x7610, R158 ;  /* 0x00007610ff9e7816 */ /* 0x000fe2000000009e */
[----:B--2---:R-:W-:Y:S02]  /*10ea0*/  @P1 IMAD.MOV.U32 R13, RZ, RZ, R30 ;  /* 0x000000ffff0d1224 */ /* 0x004fe400078e001e */
[----:B------:R-:W2:Y:S01]  /*10eb0*/  LDL R30, [R1+0x1260] ;  /* 0x00126000011e7983 */ /* 0x000ea20000100800 */
[----:B------:R-:W-:-:S03]  /*10ec0*/  @P1 IMAD.MOV.U32 R12, RZ, RZ, R26 ;  /* 0x000000ffff0c1224 */ /* 0x000fc600078e001a */
[----:B------:R-:W2:Y:S04]  /*10ed0*/  LDL R26, [R1+0x1264] ;  /* 0x00126400011a7983 */ /* 0x000ea80000100800 */
[----:B------:R0:W2:Y:S01]  /*10ee0*/  @P1 LDG.E.U16 R156, desc[UR58][R12.64] ;  /* 0x0000003a0c9c1981 */ /* 0x0000a2000c1e1500 */
[----:B------:R-:W-:Y:S01]  /*10ef0*/  ISETP.GT.AND P1, PT, R7, 0x19, PT ;  /* 0x000000190700780c */ /* 0x000fe20003f24270 */
[----:B0-----:R-:W-:Y:S02]  /*10f00*/  @P0 IMAD.MOV.U32 R12, RZ, RZ, R33 ;  /* 0x000000ffff0c0224 */ /* 0x001fe400078e0021 */
[----:B------:R-:W2:Y:S01]  /*10f10*/  LDL R33, [R1+0x125c] ;  /* 0x00125c0001217983 */ /* 0x000ea20000100800 */
[----:B------:R-:W-:-:S03]  /*10f20*/  @P0 IMAD.MOV.U32 R13, RZ, RZ, R34 ;  /* 0x000000ffff0d0224 */ /* 0x000fc600078e0022 */
[----:B------:R-:W2:Y:S04]  /*10f30*/  LDL R34, [R1+0x1258] ;  /* 0x0012580001227983 */ /* 0x000ea80000100800 */
[----:B------:R0:W2:Y:S02]  /*10f40*/  @P0 LDG.E.U16 R163, desc[UR58][R12.64] ;  /* 0x0000003a0ca30981 */ /* 0x0000a4000c1e1500 */
[----:B0-----:R-:W-:Y:S02]  /*10f50*/  @P1 IMAD.MOV.U32 R12, RZ, RZ, R25 ;  /* 0x000000ffff0c1224 */ /* 0x001fe400078e0019 */
[----:B------:R-:W2:Y:S01]  /*10f60*/  LDL R25, [R1+0x1254] ;  /* 0x0012540001197983 */ /* 0x000ea20000100800 */
[----:B------:R-:W-:-:S03]  /*10f70*/  @P1 IMAD.MOV.U32 R13, RZ, RZ, R29 ;  /* 0x000000ffff0d1224 */ /* 0x000fc600078e001d */
[----:B------:R-:W2:Y:S04]  /*10f80*/  LDL R29, [R1+0x1250] ;  /* 0x00125000011d7983 */ /* 0x000ea80000100800 */
[----:B------:R0:W2:Y:S02]  /*10f90*/  @P1 LDG.E.U16 R21, desc[UR58][R12.64] ;  /* 0x0000003a0c151981 */ /* 0x0000a4000c1e1500 */
[----:B0-----:R-:W-:Y:S02]  /*10fa0*/  @P1 IMAD.MOV.U32 R12, RZ, RZ, R35 ;  /* 0x000000ffff0c1224 */ /* 0x001fe400078e0023 */
[----:B------:R-:W-:Y:S01]  /*10fb0*/  @P1 IMAD.MOV.U32 R13, RZ, RZ, R36 ;  /* 0x000000ffff0d1224 */ /* 0x000fe200078e0024 */
[----:B------:R-:W-:Y:S01]  /*10fc0*/  PRMT R165, RZ, 0x7610, R165 ;  /* 0x00007610ffa57816 */ /* 0x000fe200000000a5 */
[----:B------:R-:W2:Y:S04]  /*10fd0*/  LDL R36, [R1+0x11e8] ;  /* 0x0011e80001247983 */ /* 0x000ea80000100800 */
[----:B------:R0:W2:Y:S01]  /*10fe0*/  @P1 LDG.E.U16 R20, desc[UR58][R12.64] ;  /* 0x0000003a0c141981 */ /* 0x0000a2000c1e1500 */
[----:B------:R-:W-:-:S02]  /*10ff0*/  ISETP.GT.AND P1, PT, R7, 0x14, PT ;  /* 0x000000140700780c */ /* 0x000fc40003f24270 */
[----:B------:R-:W-:Y:S01]  /*11000*/  PRMT R164, RZ, 0x7610, R164 ;  /* 0x00007610ffa47816 */ /* 0x000fe200000000a4 */
[----:B------:R-:W2:Y:S01]  /*11010*/  LDL R35, [R1+0x11ec] ;  /* 0x0011ec0001237983 */ /* 0x000ea20000100800 */
[----:B0-----:R-:W-:-:S03]  /*11020*/  @P0 IMAD.MOV.U32 R12, RZ, RZ, R27 ;  /* 0x000000ffff0c0224 */ /* 0x001fc600078e001b */
[----:B------:R-:W2:Y:S01]  /*11030*/  LDL R27, [R1+0x1214] ;  /* 0x00121400011b7983 */ /* 0x000ea20000100800 */
[----:B------:R-:W-:-:S03]  /*11040*/  @P0 IMAD.MOV.U32 R13, RZ, RZ, R28 ;  /* 0x000000ffff0d0224 */ /* 0x000fc600078e001c */
[----:B------:R-:W2:Y:S04]  /*11050*/  LDL R28, [R1+0x1210] ;  /* 0x00121000011c7983 */ /* 0x000ea80000100800 */
[----:B------:R3:W2:Y:S02]  /*11060*/  @P0 LDG.E.U16 R158, desc[UR58][R12.64] ;  /* 0x0000003a0c9e0981 */ /* 0x0006a4000c1e1500 */
[----:B---3--:R-:W-:Y:S02]  /*11070*/  @P1 IMAD.MOV.U32 R13, RZ, RZ, R24 ;  /* 0x000000ffff0d1224 */ /* 0x008fe400078e0018 */
[----:B------:R-:W3:Y:S01]  /*11080*/  LDL R24, [R1+0x1208] ;  /* 0x0012080001187983 */ /* 0x000ee20000100800 */
[----:B----4-:R-:W-:-:S03]  /*11090*/  @P1 IMAD.MOV.U32 R12, RZ, RZ, R3 ;  /* 0x000000ffff0c1224 */ /* 0x010fc600078e0003 */
[----:B------:R-:W4:Y:S01]  /*110a0*/  LDL R3, [R1+0x120c] ;  /* 0x00120c0001037983 */ /* 0x000f220000100800 */
[----:B------:R-:W-:-:S03]  /*110b0*/  ISETP.GT.AND P0, PT, R7, 0x15, PT ;  /* 0x000000150700780c */ /* 0x000fc60003f04270 */
[----:B------:R0:W4:Y:S02]  /*110c0*/  @P1 LDG.E.U16 R165, desc[UR58][R12.64] ;  /* 0x0000003a0ca51981 */ /* 0x000124000c1e1500 */
[----:B0-----:R-:W-:Y:S02]  /*110d0*/  @P1 IMAD.MOV.U32 R12, RZ, RZ, R31 ;  /* 0x000000ffff0c1224 */ /* 0x001fe400078e001f */
[----:B------:R-:W4:Y:S01]  /*110e0*/  LDL R31, [R1+0x124c] ;  /* 0x00124c00011f7983 */ /* 0x000f220000100800 */
[----:B------:R-:W-:-:S03]  /*110f0*/  @P1 IMAD.MOV.U32 R13, RZ, RZ, R32 ;  /* 0x000000ffff0d1224 */ /* 0x000fc600078e0020 */
[----:B------:R-:W4:Y:S01]  /*11100*/  LDL R32, [R1+0x1248] ;  /* 0x0012480001207983 */ /* 0x000f220000100800 */
[----:B------:R-:W-:-:S03]  /*11110*/  PRMT R171, RZ, 0x7610, R171 ;  /* 0x00007610ffab7816 */ /* 0x000fc600000000ab */
[----:B------:R2:W4:Y:S01]  /*11120*/  @P1 LDG.E.U16 R164, desc[UR58][R12.64] ;  /* 0x0000003a0ca41981 */ /* 0x000522000c1e1500 */
[----:B------:R-:W-:Y:S02]  /*11130*/  ISETP.GT.AND P1, PT, R7, 0x16, PT ;  /* 0x000000160700780c */ /* 0x000fe40003f24270 */
[----:B------:R-:W-:Y:S02]  /*11140*/  PRMT R170, RZ, 0x7610, R170 ;  /* 0x00007610ffaa7816 */ /* 0x000fe400000000aa */
[----:B------:R-:W-:Y:S02]  /*11150*/  PRMT R182, RZ, 0x7610, R182 ;  /* 0x00007610ffb67816 */ /* 0x000fe400000000b6 */
[----:B------:R-:W-:Y:S01]  /*11160*/  PRMT R19, RZ, 0x7610, R19 ;  /* 0x00007610ff137816 */ /* 0x000fe20000000013 */
[----:B--2---:R-:W-:Y:S02]  /*11170*/  @P0 IMAD.MOV.U32 R13, RZ, RZ, R30 ;  /* 0x000000ffff0d0224 */ /* 0x004fe400078e001e */
[----:B------:R-:W2:Y:S01]  /*11180*/  LDL R30, [R1+0x1240] ;  /* 0x00124000011e7983 */ /* 0x000ea20000100800 */
[----:B------:R-:W-:-:S03]  /*11190*/  @P0 IMAD.MOV.U32 R12, RZ, RZ, R26 ;  /* 0x000000ffff0c0224 */ /* 0x000fc600078e001a */
[----:B------:R-:W2:Y:S04]  /*111a0*/  LDL R26, [R1+0x1244] ;  /* 0x00124400011a7983 */ /* 0x000ea80000100800 */
[----:B------:R0:W2:Y:S02]  /*111b0*/  @P0 LDG.E.U16 R171, desc[UR58][R12.64] ;  /* 0x0000003a0cab0981 */ /* 0x0000a4000c1e1500 */
[----:B0-----:R-:W-:Y:S01]  /*111c0*/  @P0 IMAD.MOV.U32 R12, RZ, RZ, R33 ;  /* 0x000000ffff0c0224 */ /* 0x001fe200078e0021 */
[----:B------:R-:W-:Y:S01]  /*111d0*/  PRMT R18, RZ, 0x7610, R18 ;  /* 0x00007610ff127816 */ /* 0x000fe20000000012 */
        /* <DEDUP_REMOVED lines=15> */
[----:B---3--:R-:W-:Y:S02]  /*112d0*/  @P0 IMAD.MOV.U32 R13, RZ, RZ, R24 ;  /* 0x000000ffff0d0224 */ /* 0x008fe400078e0018 */
[----:B------:R-:W3:Y:S01]  /*112e0*/  LDL R24, [R1+0x11f0] ;  /* 0x0011f00001187983 */ /* 0x000ee20000100800 */
[----:B----4-:R-:W-:-:S03]  /*112f0*/  @P0 IMAD.MOV.U32 R12, RZ, RZ, R3 ;  /* 0x000000ffff0c0224 */ /* 0x010fc600078e0003 */
[----:B------:R-:W4:Y:S04]  /*11300*/  LDL R3, [R1+0x11f4] ;  /* 0x0011f40001037983 */ /* 0x000f280000100800 */
[----:B------:R0:W4:Y:S01]  /*11310*/  @P0 LDG.E.U16 R18, desc[UR58][R12.64] ;  /* 0x0000003a0c120981 */ /* 0x000122000c1e1500 */
[----:B------:R-:W-:Y:S02]  /*11320*/  ISETP.GT.AND P0, PT, R7, 0x17, PT ;  /* 0x000000170700780c */ /* 0x000fe40003f04270 */
[----:B------:R-:W-:Y:S01]  /*11330*/  PRMT R180, RZ, 0x7610, R180 ;  /* 0x00007610ffb47816 */ /* 0x000fe200000000b4 */
        /* <DEDUP_REMOVED lines=15> */
[----:B0-----:R-:W-:Y:S02]  /*11430*/  @P0 IMAD.MOV.U32 R12, RZ, RZ, R37 ;  /* 0x000000ffff0c0224 */ /* 0x001fe400078e0025 */
[----:B------:R-:W-:-:S05]  /*11440*/  @P0 IMAD.MOV.U32 R13, RZ, RZ, R38 ;  /* 0x000000ffff0d0224 */ /* 0x000fca00078e0026 */
        /* <DEDUP_REMOVED lines=16> */
[----:B------:R-:W-:Y:S02]  /*11550*/  PRMT R155, RZ, 0x7610, R155 ;  /* 0x00007610ff9b7816 */ /* 0x000fe4000000009b */
[C---:B------:R-:W-:Y:S02]  /*11560*/  ISETP.GT.AND P1, PT, R7.reuse, 0x1d, PT ;  /* 0x0000001d0700780c */ /* 0x040fe40003f24270 */
[----:B------:R-:W-:Y:S02]  /*11570*/  PRMT R154, RZ, 0x7610, R154 ;  /* 0x00007610ff9a7816 */ /* 0x000fe4000000009a */
[----:B------:R0:W4:Y:S01]  /*11580*/  @P0 LDG.E.U16 R155, desc[UR58][R12.64] ;  /* 0x0000003a0c9b0981 */ /* 0x000122000c1e1500 */
[----:B------:R-:W-:Y:S01]  /*11590*/  PRMT R162, RZ, 0x7610, R162 ;  /* 0x00007610ffa27816 */ /* 0x000fe200000000a2 */
[----:B0-----:R-:W-:Y:S02]  /*115a0*/  @P0 IMAD.MOV.U32 R12, RZ, RZ, R35 ;  /* 0x000000ffff0c0224 */ /* 0x001fe400078e0023 */
[----:B------:R-:W-:Y:S01]  /*115b0*/  @P0 IMAD.MOV.U32 R13, RZ, RZ, R36 ;  /* 0x000000ffff0d0224 */ /* 0x000fe200078e0024 */
[----:B------:R-:W-:Y:S01]  /*115c0*/  PRMT R161, RZ, 0x7610, R161 ;  /* 0x00007610ffa17816 */ /* 0x000fe200000000a1 */
[----:B------:R-:W4:Y:S04]  /*115d0*/  LDL R35, [R1+0x13b4] ;  /* 0x0013b40001237983 */ /* 0x000f280000100800 */
[----:B------:R0:W4:Y:S01]  /*115e0*/  @P0 LDG.E.U16 R154, desc[UR58][R12.64] ;  /* 0x0000003a0c9a0981 */ /* 0x000122000c1e1500 */
[----:B------:R-:W-:-:S02]  /*115f0*/  ISETP.GT.AND P0, PT, R7, 0x1e, PT ;  /* 0x0000001e0700780c */ /* 0x000fc40003f04270 */
[----:B------:R-:W-:Y:S01]  /*11600*/  PRMT R169, RZ, 0x7610, R169 ;  /* 0x00007610ffa97816 */ /* 0x000fe200000000a9 */
[----:B------:R-:W4:Y:S01]  /*11610*/  LDL R36, [R1+0x11b0] ;  /* 0x0011b00001247983 */ /* 0x000f220000100800 */
[----:B0-----:R-:W-:Y:S02]  /*11620*/  @P1 IMAD.MOV.U32 R12, RZ, RZ, R33 ;  /* 0x000000ffff0c1224 */ /* 0x001fe400078e0021 */
[----:B------:R-:W-:Y:S01]  /*11630*/  @P1 IMAD.MOV.U32 R13, RZ, RZ, R34 ;  /* 0x000000ffff0d1224 */ /* 0x000fe200078e0022 */
[----:B------:R-:W-:Y:S01]  /*11640*/  PRMT R168, RZ, 0x7610, R168 ;  /* 0x00007610ffa87816 */ /* 0x000fe200000000a8 */
[----:B------:R-:W4:Y:S04]  /*11650*/  LDL R34, [R1+0x13d0] ;  /* 0x0013d00001227983 */ /* 0x000f280000100800 */
[----:B------:R0:W4:Y:S04]  /*11660*/  @P1 LDG.E.U16 R162, desc[UR58][R12.64] ;  /* 0x0000003a0ca21981 */ /* 0x000128000c1e1500 */
[----:B------:R-:W4:Y:S01]  /*11670*/  LDL R33, [R1+0x13c0] ;  /* 0x0013c00001217983 */ /* 0x000f220000100800 */
[----:B0-----:R-:W-:-:S02]  /*11680*/  @P1 IMAD.MOV.U32 R12, RZ, RZ, R31 ;  /* 0x000000ffff0c1224 */ /* 0x001fc400078e001f */
[----:B------:R-:W0:Y:S01]  /*11690*/  S2R R31, SR_TID.X ;  /* 0x00000000001f7919 */ /* 0x000e220000002100 */
[----:B------:R-:W-:Y:S01]  /*116a0*/  @P1 IMAD.MOV.U32 R13, RZ, RZ, R32 ;  /* 0x000000ffff0d1224 */ /* 0x000fe200078e0020 */
[----:B------:R-:W-:Y:S01]  /*116b0*/  PRMT R176, RZ, 0x7610, R176 ;  /* 0x00007610ffb07816 */ /* 0x000fe200000000b0 */
[----:B------:R-:W4:Y:S04]  /*116c0*/  LDL R32, [R1+0x1184] ;  /* 0x0011840001207983 */ /* 0x000f280000100800 */
[----:B------:R2:W4:Y:S01]  /*116d0*/  @P1 LDG.E.U16 R161, desc[UR58][R12.64] ;  /* 0x0000003a0ca11981 */ /* 0x000522000c1e1500 */
[----:B------:R-:W-:Y:S02]  /*116e0*/  ISETP.GT.AND P1, PT, R7, 0x1f, PT ;  /* 0x0000001f0700780c */ /* 0x000fe40003f24270 */
[----:B0-----:R-:W-:Y:S01]  /*116f0*/  LOP3.LUT R31, R31, 0x1f, RZ, 0xc0, !PT ;  /* 0x0000001f1f1f7812 */ /* 0x001fe200078ec0ff */
[----:B--2---:R-:W-:-:S02]  /*11700*/  @P0 IMAD.MOV.U32 R13, RZ, RZ, R30 ;  /* 0x000000ffff0d0224 */ /* 0x004fc400078e001e */
        /* <DEDUP_REMOVED lines=8> */
[----:B------:R0:W2:Y:S01]  /*11790*/  @P0 LDG.E.U16 R168, desc[UR58][R12.64] ;  /* 0x0000003a0ca80981 */ /* 0x0000a2000c1e1500 */
[----:B------:R-:W-:-:S03]  /*117a0*/  ISETP.GE.AND P0, PT, R31, R7, PT ;  /* 0x000000071f00720c */ /* 0x000fc60003f06270 */
        /* <DEDUP_REMOVED lines=10> */
[----:B------:R-:W-:-:S06]  /*11850*/  PRMT R178, RZ, 0x7610, R178 ;  /* 0x00007610ffb27816 */ /* 0x000fcc00000000b2 */
[----:B------:R0:W4:Y:S01]  /*11860*/  @P1 LDG.E.U16 R178, desc[UR58][R12.64] ;  /* 0x0000003a0cb21981 */ /* 0x000122000c1e1500 */
[----:B------:R-:W-:Y:S01]  /*11870*/  BAR.SYNC.DEFER_BLOCKING 0x0 ;  /* 0x0000000000007b1d */ /* 0x000fe20000010000 */
[----:B------:R-:W-:Y:S01]  /*11880*/  PRMT R245, RZ, 0x7610, R245 ;  /* 0x00007610fff57816 */ /* 0x000fe200000000f5 */
[----:B0-----:R-:W-:Y:S02]  /*11890*/  @!P0 IMAD.MOV.U32 R12, RZ, RZ, R249 ;  /* 0x000000ffff0c8224 */ /* 0x001fe400078e00f9 */
[----:B------:R-:W-:Y:S02]  /*118a0*/  @!P0 IMAD.MOV.U32 R13, RZ, RZ, R248 ;  /* 0x000000ffff0d8224 */ /* 0x000fe400078e00f8 */
[----:B------:R-:W-:Y:S01]  /*118b0*/  STL [R1+0x1410], R249 ;  /* 0x001410f901007387 */ /* 0x000fe20000100800 */
[----:B------:R-:W-:-:S03]  /*118c0*/  PRMT R7, RZ, 0x7610, R7 ;  /* 0x00007610ff077816 */ /* 0x000fc60000000007 */
[----:B------:R-:W-:Y:S01]  /*118d0*/  STL [R1+0x140c], R248 ;  /* 0x00140cf801007387 */ /* 0x000fe20000100800 */
[----:B------:R-:W-:-:S03]  /*118e0*/  PRMT R177, RZ, 0x7610, R177 ;  /* 0x00007610ffb17816 */ /* 0x000fc600000000b1 */
[----:B------:R2:W4:Y:S01]  /*118f0*/  @!P0 LDG.E.U16 R245, desc[UR58][R12.64] ;  /* 0x0000003a0cf58981 */ /* 0x000522000c1e1500 */
[----:B------:R-:W-:Y:S02]  /*11900*/  PRMT R179, RZ, 0x7610, R179 ;  /* 0x00007610ffb37816 */ /* 0x000fe400000000b3 */
[----:B------:R-:W-:Y:S02]  /*11910*/  PRMT R181, RZ, 0x7610, R181 ;  /* 0x00007610ffb57816 */ /* 0x000fe400000000b5 */
[----:B------:R-:W-:Y:S02]  /*11920*/  PRMT R185, RZ, 0x7610, R185 ;  /* 0x00007610ffb97816 */ /* 0x000fe400000000b9 */
[----:B------:R-:W-:Y:S01]  /*11930*/  PRMT R186, RZ, 0x7610, R186 ;  /* 0x00007610ffba7816 */ /* 0x000fe200000000ba */
[----:B--2---:R-:W-:Y:S02]  /*11940*/  @!P0 IMAD.MOV.U32 R13, RZ, RZ, R30 ;  /* 0x000000ffff0d8224 */ /* 0x004fe400078e001e */
[----:B------:R-:W2:Y:S01]  /*11950*/  LDL R30, [R1+0x1174] ;  /* 0x00117400011e7983 */ /* 0x000ea20000100800 */
[----:B------:R-:W-:-:S03]  /*11960*/  @!P0 IMAD.MOV.U32 R12, RZ, RZ, R26 ;  /* 0x000000ffff0c8224 */ /* 0x000fc600078e001a */
[----:B------:R-:W2:Y:S04]  /*11970*/  LDL R26, [R1+0x1178] ;  /* 0x00117800011a7983 */ /* 0x000ea80000100800 */
[----:B------:R0:W2:Y:S02]  /*11980*/  @!P0 LDG.E.U16 R7, desc[UR58][R12.64] ;  /* 0x0000003a0c078981 */ /* 0x0000a4000c1e1500 */
[----:B0-----:R-:W-:Y:S02]  /*11990*/  @!P0 IMAD.MOV.U32 R12, RZ, RZ, R34 ;  /* 0x000000ffff0c8224 */ /* 0x001fe400078e0022 */
[----:B------:R-:W-:Y:S01]  /*119a0*/  @!P0 IMAD.MOV.U32 R13, RZ, RZ, R35 ;  /* 0x000000ffff0d8224 */ /* 0x000fe200078e0023 */
[----:B------:R-:W2:Y:S04]  /*119b0*/  LDL R34, [R1+0x1168] ;  /* 0x0011680001227983 */ /* 0x000ea80000100800 */
[----:B------:R-:W2:Y:S04]  /*119c0*/  LDL R35, [R1+0x1164] ;  /* 0x0011640001237983 */ /* 0x000ea80000100800 */
[----:B------:R0:W2:Y:S02]  /*119d0*/  @!P0 LDG.E.U16 R177, desc[UR58][R12.64] ;  /* 0x0000003a0cb18981 */ /* 0x0000a4000c1e1500 */
[----:B0-----:R-:W-:-:S02]  /*119e0*/  @!P0 IMAD.MOV.U32 R12, RZ, RZ, R25 ;  /* 0x000000ffff0c8224 */ /* 0x001fc400078e0019 */
[----:B------:R-:W2:Y:S01]  /*119f0*/  LDL R25, [R1+0x1158] ;  /* 0x0011580001197983 */ /* 0x000ea20000100800 */
[----:B------:R-:W-:-:S03]  /*11a00*/  @!P0 IMAD.MOV.U32 R13, RZ, RZ, R29 ;  /* 0x000000ffff0d8224 */ /* 0x000fc600078e001d */
[----:B------:R-:W2:Y:S04]  /*11a10*/  LDL R29, [R1+0x1154] ;  /* 0x00115400011d7983 */ /* 0x000ea80000100800 */
[----:B------:R0:W2:Y:S02]  /*11a20*/  @!P0 LDG.E.U16 R179, desc[UR58][R12.64] ;  /* 0x0000003a0cb38981 */ /* 0x0000a4000c1e1500 */
[----:B0-----:R-:W-:Y:S02]  /*11a30*/  @!P0 IMAD.MOV.U32 R12, RZ, RZ, R33 ;  /* 0x000000ffff0c8224 */ /* 0x001fe400078e0021 */
[----:B------:R-:W-:Y:S01]  /*11a40*/  @!P0 IMAD.MOV.U32 R13, RZ, RZ, R36 ;  /* 0x000000ffff0d8224 */ /* 0x000fe200078e0024 */
[----:B------:R-:W-:Y:S01]  /*11a50*/  PRMT R190, RZ, 0x7610, R190 ;  /* 0x00007610ffbe7816 */ /* 0x000fe200000000be */
[----:B------:R-:W2:Y:S04]  /*11a60*/  LDL R33, [R1+0x1114] ;  /* 0x0011140001217983 */ /* 0x000ea80000100800 */
[----:B------:R0:W2:Y:S01]  /*11a70*/  @!P0 LDG.E.U16 R181, desc[UR58][R12.64] ;  /* 0x0000003a0cb58981 */ /* 0x0000a2000c1e1500 */
[----:B------:R-:W-:-:S02]  /*11a80*/  PRMT R189, RZ, 0x7610, R189 ;  /* 0x00007610ffbd7816 */ /* 0x000fc400000000bd */
[----:B------:R-:W-:Y:S01]  /*11a90*/  PRMT R212, RZ, 0x7610, R212 ;  /* 0x00007610ffd47816 */ /* 0x000fe200000000d4 */
[----:B------:R-:W2:Y:S01]  /*11aa0*/  LDL R36, [R1+0x10c4] ;  /* 0x0010c40001247983 */ /* 0x000ea20000100800 */
[----:B0-----:R-:W-:Y:S02]  /*11ab0*/  @!P0 IMAD.MOV.U32 R13, RZ, RZ, R31 ;  /* 0x000000ffff0d8224 */ /* 0x001fe400078e001f */
[----:B------:R-:W-:Y:S01]  /*11ac0*/  @!P0 IMAD.MOV.U32 R12, RZ, RZ, R27 ;  /* 0x000000ffff0c8224 */ /* 0x000fe200078e001b */
[----:B------:R-:W2:Y:S04]  /*11ad0*/  LDL R31, [R1+0x1144] ;  /* 0x00114400011f7983 */ /* 0x000ea80000100800 */
[----:B------:R-:W2:Y:S04]  /*11ae0*/  LDL R27, [R1+0x1148] ;  /* 0x00114800011b7983 */ /* 0x000ea80000100800 */
[----:B------:R3:W2:Y:S02]  /*11af0*/  @!P0 LDG.E.U16 R185, desc[UR58][R12.64] ;  /* 0x0000003a0cb98981 */ /* 0x0006a4000c1e1500 */
[----:B---3--:R-:W-:-:S02]  /*11b00*/  @!P0 IMAD.MOV.U32 R13, RZ, RZ, R24 ;  /* 0x000000ffff0d8224 */ /* 0x008fc400078e0018 */
[----:B------:R-:W3:Y:S01]  /*11b10*/  LDL R24, [R1+0x1134] ;  /* 0x0011340001187983 */ /* 0x000ee20000100800 */
[----:B----4-:R-:W-:-:S03]  /*11b20*/  @!P0 IMAD.MOV.U32 R12, RZ, RZ, R3 ;  /* 0x000000ffff0c8224 */ /* 0x010fc600078e0003 */
[----:B------:R-:W4:Y:S04]  /*11b30*/  LDL R3, [R1+0x1138] ;  /* 0x0011380001037983 */ /* 0x000f280000100800 */
[----:B------:R0:W4:Y:S02]  /*11b40*/  @!P0 LDG.E.U16 R186, desc[UR58][R12.64] ;  /* 0x0000003a0cba8981 */ /* 0x000124000c1e1500 */
[----:B0-----:R-:W-:Y:S02]  /*11b50*/  @!P0 IMAD.MOV.U32 R12, RZ, RZ, R28 ;  /* 0x000000ffff0c8224 */ /* 0x001fe400078e001c */
[----:B------:R-:W-:Y:S01]  /*11b60*/  @!P0 IMAD.MOV.U32 R13, RZ, RZ, R32 ;  /* 0x000000ffff0d8224 */ /* 0x000fe200078e0020 */
[----:B------:R-:W4:Y:S04]  /*11b70*/  LDL R28, [R1+0x1128] ;  /* 0x00112800011c7983 */ /* 0x000f280000100800 */
[----:B------:R-:W4:Y:S04]  /*11b80*/  LDL R32, [R1+0x1124] ;  /* 0x0011240001207983 */ /* 0x000f280000100800 */
[----:B------:R2:W4:Y:S01]  /*11b90*/  @!P0 LDG.E.U16 R190, desc[UR58][R12.64] ;  /* 0x0000003a0cbe8981 */ /* 0x000522000c1e1500 */
[----:B------:R-:W-:-:S02]  /*11ba0*/  PRMT R211, RZ, 0x7610, R211 ;  /* 0x00007610ffd37816 */ /* 0x000fc400000000d3 */
[----:B------:R-:W-:Y:S02]  /*11bb0*/  PRMT R210, RZ, 0x7610, R210 ;  /* 0x00007610ffd27816 */ /* 0x000fe400000000d2 */
[----:B------:R-:W-:Y:S01]  /*11bc0*/  PRMT R209, RZ, 0x7610, R209 ;  /* 0x00007610ffd17816 */ /* 0x000fe200000000d1 */
[----:B--2---:R-:W-:Y:S02]  /*11bd0*/  @!P0 IMAD.MOV.U32 R13, RZ, RZ, R30 ;  /* 0x000000ffff0d8224 */ /* 0x004fe400078e001e */
[----:B------:R-:W2:Y:S01]  /*11be0*/  LDL R30, [R1+0x1118] ;  /* 0x00111800011e7983 */ /* 0x000ea20000100800 */
[----:B------:R-:W-:Y:S01]  /*11bf0*/  @!P0 IMAD.MOV.U32 R12, RZ, RZ, R26 ;  /* 0x000000ffff0c8224 */ /* 0x000fe200078e001a */
[----:B------:R-:W-:Y:S02]  /*11c00*/  PRMT R208, RZ, 0x7610, R208 ;  /* 0x00007610ffd07816 */ /* 0x000fe400000000d0 */
[----:B------:R-:W2:Y:S04]  /*11c10*/  LDL R26, [R1+0x13fc] ;  /* 0x0013fc00011a7983 */ /* 0x000ea80000100800 */
[----:B------:R0:W2:Y:S02]  /*11c20*/  @!P0 LDG.E.U16 R189, desc[UR58][R12.64] ;  /* 0x0000003a0cbd8981 */ /* 0x0000a4000c1e1500 */
[----:B0-----:R-:W-:Y:S01]  /*11c30*/  @!P0 IMAD.MOV.U32 R12, RZ, RZ, R34 ;  /* 0x000000ffff0c8224 */ /* 0x001fe200078e0022 */
[----:B------:R-:W-:Y:S01]  /*11c40*/  PRMT R207, RZ, 0x7610, R207 ;  /* 0x00007610ffcf7816 */ /* 0x000fe200000000cf */
[----:B------:R-:W2:Y:S01]  /*11c50*/  LDL R34, [R1+0x10b4] ;  /* 0x0010b40001227983 */ /* 0x000ea20000100800 */
[----:B------:R-:W-:-:S03]  /*11c60*/  @!P0 IMAD.MOV.U32 R13, RZ, RZ, R35 ;  /* 0x000000ffff0d8224 */ /* 0x000fc600078e0023 */
[----:B------:R-:W2:Y:S04]  /*11c70*/  LDL R35, [R1+0x10c8] ;  /* 0x0010c80001237983 */ /* 0x000ea80000100800 */
[----:B------:R0:W2:Y:S02]  /*11c80*/  @!P0 LDG.E.U16 R212, desc[UR58][R12.64] ;  /* 0x0000003a0cd48981 */ /* 0x0000a4000c1e1500 */
[----:B0-----:R-:W-:Y:S02]  /*11c90*/  @!P0 IMAD.MOV.U32 R12, RZ, RZ, R25 ;  /* 0x000000ffff0c8224 */ /* 0x001fe400078e0019 */
        /* <DEDUP_REMOVED lines=9> */
[----:B---3--:R-:W-:Y:S02]  /*11d30*/  @!P0 IMAD.MOV.U32 R13, RZ, RZ, R24 ;  /* 0x000000ffff0d8224 */ /* 0x008fe400078e0018 */
[----:B------:R-:W3:Y:S01]  /*11d40*/  LDL R24, [R1+0x10e4] ;  /* 0x0010e40001187983 */ /* 0x000ee20000100800 */
[----:B----4-:R-:W-:-:S03]  /*11d50*/  @!P0 IMAD.MOV.U32 R12, RZ, RZ, R3 ;  /* 0x000000ffff0c8224 */ /* 0x010fc600078e0003 */
[----:B------:R-:W4:Y:S04]  /*11d60*/  LDL R3, [R1+0x10e8] ;  /* 0x0010e80001037983 */ /* 0x000f280000100800 */
[----:B------:R0:W4:Y:S02]  /*11d70*/  @!P0 LDG.E.U16 R209, desc[UR58][R12.64] ;  /* 0x0000003a0cd18981 */ /* 0x000124000c1e1500 */
[----:B0-----:R-:W-:Y:S02]  /*11d80*/  @!P0 IMAD.MOV.U32 R12, RZ, RZ, R28 ;  /* 0x000000ffff0c8224 */ /* 0x001fe400078e001c */
[----:B------:R-:W4:Y:S01]  /*11d90*/  LDL R28, [R1+0x10d8] ;  /* 0x0010d800011c7983 */ /* 0x000f220000100800 */
[----:B------:R-:W-:-:S03]  /*11da0*/  @!P0 IMAD.MOV.U32 R13, RZ, RZ, R32 ;  /* 0x000000ffff0d8224 */ /* 0x000fc600078e0020 */
[----:B------:R-:W4:Y:S04]  /*11db0*/  LDL R32, [R1+0x10d4] ;  /* 0x0010d40001207983 */ /* 0x000f280000100800 */
[----:B------:R0:W4:Y:S02]  /*11dc0*/  @!P0 LDG.E.U16 R208, desc[UR58][R12.64] ;  /* 0x0000003a0cd08981 */ /* 0x000124000c1e1500 */
[----:B0-----:R-:W-:Y:S01]  /*11dd0*/  @!P0 IMAD.MOV.U32 R13, RZ, RZ, R33 ;  /* 0x000000ffff0d8224 */ /* 0x001fe200078e0021 */
[----:B------:R-:W-:Y:S01]  /*11de0*/  PRMT R206, RZ, 0x7610, R206 ;  /* 0x00007610ffce7816 */ /* 0x000fe200000000ce */
[----:B------:R0:W-:Y:S02]  /*11df0*/  STS.U16 [R6+UR4+0x8000], R175 ;  /* 0x008000af06007988 */ /* 0x0001e40008000404 */
[----:B0-----:R-:W-:-:S02]  /*11e00*/  PRMT R175, RZ, 0x7610, R175 ;  /* 0x00007610ffaf7816 */ /* 0x001fc400000000af */
[----:B------:R0:W-:Y:S02]  /*11e10*/  STS.U16 [R6+UR4+0xa000], R174 ;  /* 0x00a000ae06007988 */ /* 0x0001e40008000404 */
[----:B0-----:R-:W-:Y:S02]  /*11e20*/  PRMT R174, RZ, 0x7610, R174 ;  /* 0x00007610ffae7816 */ /* 0x001fe400000000ae */
[----:B------:R-:W-:Y:S04]  /*11e30*/  STS.U16 [R6+UR4+0x8400], R160 ;  /* 0x008400a006007988 */ /* 0x000fe80008000404 */
[----:B------:R-:W-:Y:S04]  /*11e40*/  STS.U16 [R6+UR4+0xa400], R159 ;  /* 0x00a4009f06007988 */ /* 0x000fe80008000404 */
[----:B------:R-:W-:Y:S04]  /*11e50*/  STS.U16 [R6+UR4+0x8800], R17 ;  /* 0x0088001106007988 */ /* 0x000fe80008000404 */
[----:B------:R-:W-:Y:S04]  /*11e60*/  STS.U16 [R6+UR4+0xa800], R16 ;  /* 0x00a8001006007988 */ /* 0x000fe80008000404 */
[----:B------:R-:W-:Y:S04]  /*11e70*/  STS.U16 [R6+UR4+0x8c00], R15 ;  /* 0x008c000f06007988 */ /* 0x000fe80008000404 */
[----:B------:R-:W-:Y:S01]  /*11e80*/  STS.U16 [R6+UR4+0xac00], R14 ;  /* 0x00ac000e06007988 */ /* 0x000fe20008000404 */
[----:B--2---:R-:W-:-:S03]  /*11e90*/  @!P0 IMAD.MOV.U32 R12, RZ, RZ, R30 ;  /* 0x000000ffff0c8224 */ /* 0x004fc600078e001e */
[----:B------:R-:W2:Y:S04]  /*11ea0*/  LDL R30, [R1+0x10b8] ;  /* 0x0010b800011e7983 */ /* 0x000ea80000100800 */
[----:B------:R0:W2:Y:S04]  /*11eb0*/  @!P0 LDG.E.U16 R207, desc[UR58][R12.64] ;  /* 0x0000003a0ccf8981 */ /* 0x0000a8000c1e1500 */
[----:B------:R1:W-:Y:S04]  /*11ec0*/  STL [R1+0x1414], R6 ;  /* 0x0014140601007387 */ /* 0x0003e80000100800 */
[----:B------:R-:W2:Y:S04]  /*11ed0*/  LDL R33, [R1+0x1094] ;  /* 0x0010940001217983 */ /* 0x000ea80000100800 */
[----:B-1----:R-:W2:Y:S01]  /*11ee0*/  LDL R6, [R1+0x1068] ;  /* 0x0010680001067983 */ /* 0x002ea20000100800 */
[----:B0-----:R-:W-:-:S03]  /*11ef0*/  @!P0 IMAD.MOV.U32 R12, RZ, RZ, R25 ;  /* 0x000000ffff0c8224 */ /* 0x001fc600078e0019 */
[----:B------:R-:W2:Y:S01]  /*11f00*/  LDL R25, [R1+0x10a8] ;  /* 0x0010a80001197983 */ /* 0x000ea20000100800 */
[----:B------:R-:W-:-:S03]  /*11f10*/  @!P0 IMAD.MOV.U32 R13, RZ, RZ, R29 ;  /* 0x000000ffff0d8224 */ /* 0x000fc600078e001d */
[----:B------:R-:W2:Y:S04]  /*11f20*/  LDL R29, [R1+0x10a4] ;  /* 0x0010a400011d7983 */ /* 0x000ea80000100800 */
[----:B------:R0:W2:Y:S02]  /*11f30*/  @!P0 LDG.E.U16 R206, desc[UR58][R12.64] ;  /* 0x0000003a0cce8981 */ /* 0x0000a4000c1e1500 */
[----:B0-----:R-:W-:Y:S01]  /*11f40*/  @!P0 IMAD.MOV.U32 R13, RZ, RZ, R31 ;  /* 0x000000ffff0d8224 */ /* 0x001fe200078e001f */
[----:B------:R-:W-:Y:S02]  /*11f50*/  PRMT R160, RZ, 0x7610, R160 ;  /* 0x00007610ffa07816 */ /* 0x000fe400000000a0 */
[----:B------:R-:W-:Y:S01]  /*11f60*/  PRMT R159, RZ, 0x7610, R159 ;  /* 0x00007610ff9f7816 */ /* 0x000fe2000000009f */
[----:B------:R-:W-:Y:S01]  /*11f70*/  @!P0 IMAD.MOV.U32 R12, RZ, RZ, R27 ;  /* 0x000000ffff0c8224 */ /* 0x000fe200078e001b */
[----:B------:R-:W-:Y:S01]  /*11f80*/  PRMT R17, RZ, 0x7610, R17 ;  /* 0x00007610ff117816 */ /* 0x000fe20000000011 */
[----:B------:R-:W2:Y:S04]  /*11f90*/  LDL R27, [R1+0x1098] ;  /* 0x00109800011b7983 */ /* 0x000ea80000100800 */
[----:B------:R3:W2:Y:S01]  /*11fa0*/  @!P0 LDG.E.U16 R175, desc[UR58][R12.64] ;  /* 0x0000003a0caf8981 */ /* 0x0006a2000c1e1500 */
[----:B------:R-:W-:-:S03]  /*11fb0*/  PRMT R16, RZ, 0x7610, R16 ;  /* 0x00007610ff107816 */ /* 0x000fc60000000010 */
[----:B------:R-:W-:Y:S01]  /*11fc0*/  STS.U16 [R26+UR4+0x8080], R188 ;  /* 0x008080bc1a007988 */ /* 0x000fe20008000404 */
[----:B------:R-:W-:Y:S02]  /*11fd0*/  PRMT R15, RZ, 0x7610, R15 ;  /* 0x00007610ff0f7816 */ /* 0x000fe4000000000f */
[----:B------:R-:W-:Y:S01]  /*11fe0*/  PRMT R14, RZ, 0x7610, R14 ;  /* 0x00007610ff0e7816 */ /* 0x000fe2000000000e */
[----:B------:R-:W2:Y:S01]  /*11ff0*/  LDL R31, [R1+0x13f8] ;  /* 0x0013f800011f7983 */ /* 0x000ea20000100800 */
[----:B---3--:R-:W-:-:S03]  /*12000*/  @!P0 IMAD.MOV.U32 R13, RZ, RZ, R24 ;  /* 0x000000ffff0d8224 */ /* 0x008fc600078e0018 */
        /* <DEDUP_REMOVED lines=9> */
[----:B0-----:R-:W-:Y:S02]  /*120a0*/  @!P0 IMAD.MOV.U32 R12, RZ, RZ, R35 ;  /* 0x000000ffff0c8224 */ /* 0x001fe400078e0023 */
[----:B------:R-:W-:Y:S01]  /*120b0*/  @!P0 IMAD.MOV.U32 R13, RZ, RZ, R36 ;  /* 0x000000ffff0d8224 */ /* 0x000fe200078e0024 */
[----:B------:R-:W-:Y:S04]  /*120c0*/  STS.U16 [R26+UR4+0xa080], R187 ;  /* 0x00a080bb1a007988 */ /* 0x000fe80008000404 */
[----:B------:R0:W4:Y:S04]  /*120d0*/  @!P0 LDG.E.U16 R159, desc[UR58][R12.64] ;  /* 0x0000003a0c9f8981 */ /* 0x000128000c1e1500 */
[----:B------:R-:W4:Y:S01]  /*120e0*/  LDL R35, [R1+0x1044] ;  /* 0x0010440001237983 */ /* 0x000f220000100800 */
[----:B0-----:R-:W-:-:S03]  /*120f0*/  @!P0 IMAD.MOV.U32 R13, RZ, RZ, R34 ;  /* 0x000000ffff0d8224 */ /* 0x001fc600078e0022 */
[----:B------:R-:W-:Y:S04]  /*12100*/  STS.U16 [R26+UR4+0x8480], R167 ;  /* 0x008480a71a007988 */ /* 0x000fe80008000404 */
[----:B------:R-:W4:Y:S04]  /*12110*/  LDL R34, [R1+0x1048] ;  /* 0x0010480001227983 */ /* 0x000f280000100800 */
[----:B------:R-:W-:Y:S04]  /*12120*/  STS.U16 [R26+UR4+0xa480], R166 ;  /* 0x00a480a61a007988 */ /* 0x000fe80008000404 */
[----:B------:R-:W-:Y:S04]  /*12130*/  STS.U16 [R26+UR4+0x8880], R153 ;  /* 0x008880991a007988 */ /* 0x000fe80008000404 */
[----:B------:R-:W-:Y:S04]  /*12140*/  STS.U16 [R26+UR4+0xa880], R152 ;  /* 0x00a880981a007988 */ /* 0x000fe80008000404 */
[----:B------:R-:W-:Y:S04]  /*12150*/  STS.U16 [R26+UR4+0x8c80], R21 ;  /* 0x008c80151a007988 */ /* 0x000fe80008000404 */
[----:B------:R0:W-:Y:S04]  /*12160*/  STS.U16 [R26+UR4+0xac80], R20 ;  /* 0x00ac80141a007988 */ /* 0x0001e80008000404 */
[----:B0-----:R-:W4:Y:S01]  /*12170*/  LDL R26, [R1+0x1038] ;  /* 0x00103800011a7983 */ /* 0x001f220000100800 */
[----:B------:R-:W-:Y:S01]  /*12180*/  PRMT R20, RZ, 0x7610, R20 ;  /* 0x00007610ff147816 */ /* 0x000fe20000000014 */
[----:B--2---:R-:W-:-:S02]  /*12190*/  @!P0 IMAD.MOV.U32 R12, RZ, RZ, R30 ;  /* 0x000000ffff0c8224 */ /* 0x004fc400078e001e */
        /* <DEDUP_REMOVED lines=17> */
[----:B0-----:R-:W-:Y:S01]  /*122b0*/  @!P0 IMAD.MOV.U32 R12, RZ, RZ, R28 ;  /* 0x000000ffff0c8224 */ /* 0x001fe200078e001c */
[----:B------:R-:W-:Y:S02]  /*122c0*/  PRMT R167, RZ, 0x7610, R167 ;  /* 0x00007610ffa77816 */ /* 0x000fe400000000a7 */
[----:B------:R-:W-:Y:S01]  /*122d0*/  PRMT R166, RZ, 0x7610, R166 ;  /* 0x00007610ffa67816 */ /* 0x000fe200000000a6 */
[----:B------:R-:W-:Y:S01]  /*122e0*/  @!P0 IMAD.MOV.U32 R13, RZ, RZ, R32 ;  /* 0x000000ffff0d8224 */ /* 0x000fe200078e0020 */
[----:B------:R-:W-:Y:S01]  /*122f0*/  PRMT R153, RZ, 0x7610, R153 ;  /* 0x00007610ff997816 */ /* 0x000fe20000000099 */
[----:B------:R-:W4:Y:S04]  /*12300*/  LDL R32, [R1+0x1018] ;  /* 0x0010180001207983 */ /* 0x000f280000100800 */
[----:B------:R0:W4:Y:S01]  /*12310*/  @!P0 LDG.E.U16 R20, desc[UR58][R12.64] ;  /* 0x0000003a0c148981 */ /* 0x000122000c1e1500 */
[----:B------:R-:W-:-:S02]  /*12320*/  PRMT R152, RZ, 0x7610, R152 ;  /* 0x00007610ff987816 */ /* 0x000fc40000000098 */
[----:B------:R-:W-:Y:S01]  /*12330*/  PRMT R21, RZ, 0x7610, R21 ;  /* 0x00007610ff157816 */ /* 0x000fe20000000015 */
[----:B------:R-:W-:Y:S04]  /*12340*/  STS.U16 [R31+UR4+0x8100], R191 ;  /* 0x008100bf1f007988 */ /* 0x000fe80008000404 */
[----:B------:R-:W4:Y:S01]  /*12350*/  LDL R28, [R1+0x13f4] ;  /* 0x0013f400011c7983 */ /* 0x000f220000100800 */
[----:B0-----:R-:W-:-:S03]  /*12360*/  @!P0 IMAD.MOV.U32 R12, RZ, RZ, R6 ;  /* 0x000000ffff0c8224 */ /* 0x001fc600078e0006 */
[----:B------:R-:W4:Y:S04]  /*12370*/  LDL R6, [R1+0x1008] ;  /* 0x0010080001067983 */ /* 0x000f280000100800 */
[----:B------:R-:W-:Y:S04]  /*12380*/  STS.U16 [R31+UR4+0xa100], R192 ;  /* 0x00a100c01f007988 */ /* 0x000fe80008000404 */
[----:B------:R-:W-:Y:S04]  /*12390*/  STS.U16 [R31+UR4+0x8500], R173 ;  /* 0x008500ad1f007988 */ /* 0x000fe80008000404 */
[----:B------:R-:W-:Y:S04]  /*123a0*/  STS.U16 [R31+UR4+0xa500], R172 ;  /* 0x00a500ac1f007988 */ /* 0x000fe80008000404 */
[----:B------:R-:W-:Y:S04]  /*123b0*/  STS.U16 [R31+UR4+0x8900], R157 ;  /* 0x0089009d1f007988 */ /* 0x000fe80008000404 */
[----:B------:R-:W-:Y:S04]  /*123c0*/  STS.U16 [R31+UR4+0xa900], R156 ;  /* 0x00a9009c1f007988 */ /* 0x000fe80008000404 */
[----:B------:R0:W-:Y:S02]  /*123d0*/  STS.U16 [R31+UR4+0x8d00], R19 ;  /* 0x008d00131f007988 */ /* 0x0001e40008000404 */
[----:B0-----:R-:W-:Y:S01]  /*123e0*/  PRMT R19, RZ, 0x7610, R19 ;  /* 0x00007610ff137816 */ /* 0x001fe20000000013 */
        /* <DEDUP_REMOVED lines=9> */
[----:B------:R-:W-:Y:S01]  /*12480*/  @!P0 IMAD.MOV.U32 R13, RZ, RZ, R35 ;  /* 0x000000ffff0d8224 */ /* 0x000fe200078e0023 */
[----:B------:R0:W-:Y:S04]  /*12490*/  STS.U16 [R31+UR4+0xad00], R18 ;  /* 0x00ad00121f007988 */ /* 0x0001e80008000404 */
[----:B------:R1:W2:Y:S04]  /*124a0*/  @!P0 LDG.E.U16 R153, desc[UR58][R12.64] ;  /* 0x0000003a0c998981 */ /* 0x0002a8000c1e1500 */
[----:B------:R-:W2:Y:S04]  /*124b0*/  LDL R35, [R1+0xfa4] ;  /* 0x000fa40001237983 */ /* 0x000ea80000100800 */
[----:B0-----:R-:W2:Y:S01]  /*124c0*/  LDL R31, [R1+0xfb4] ;  /* 0x000fb400011f7983 */ /* 0x001ea20000100800 */
[----:B-1----:R-:W-:-:S03]  /*124d0*/  @!P0 IMAD.MOV.U32 R12, RZ, RZ, R26 ;  /* 0x000000ffff0c8224 */ /* 0x002fc600078e001a */
[----:B------:R-:W2:Y:S01]  /*124e0*/  LDL R26, [R1+0xfe8] ;  /* 0x000fe800011a7983 */ /* 0x000ea20000100800 */
[----:B------:R-:W-:-:S03]  /*124f0*/  @!P0 IMAD.MOV.U32 R13, RZ, RZ, R27 ;  /* 0x000000ffff0d8224 */ /* 0x000fc600078e001b */
        /* <DEDUP_REMOVED lines=14> */
[----:B------:R-:W4:Y:S01]  /*125e0*/  LDL R6, [R1+0xfb8] ;  /* 0x000fb80001067983 */ /* 0x000f220000100800 */
[----:B------:R-:W-:Y:S02]  /*125f0*/  PRMT R18, RZ, 0x7610, R18 ;  /* 0x00007610ff127816 */ /* 0x000fe40000000012 */
[----:B------:R-:W-:-:S02]  /*12600*/  PRMT R156, RZ, 0x7610, R156 ;  /* 0x00007610ff9c7816 */ /* 0x000fc4000000009c */
[----:B------:R-:W-:Y:S02]  /*12610*/  PRMT R218, RZ, 0x7610, R218 ;  /* 0x00007610ffda7816 */ /* 0x000fe400000000da */
[----:B------:R-:W-:Y:S02]  /*12620*/  PRMT R217, RZ, 0x7610, R217 ;  /* 0x00007610ffd97816 */ /* 0x000fe400000000d9 */
[----:B------:R-:W-:Y:S01]  /*12630*/  PRMT R216, RZ, 0x7610, R216 ;  /* 0x00007610ffd87816 */ /* 0x000fe200000000d8 */
[----:B--2---:R-:W-:Y:S02]  /*12640*/  @!P0 IMAD.MOV.U32 R13, RZ, RZ, R30 ;  /* 0x000000ffff0d8224 */ /* 0x004fe400078e001e */
[----:B------:R-:W2:Y:S04]  /*12650*/  LDL R30, [R1+0xf94] ;  /* 0x000f9400011e7983 */ /* 0x000ea80000100800 */
[----:B------:R0:W2:Y:S02]  /*12660*/  @!P0 LDG.E.U16 R18, desc[UR58][R12.64] ;  /* 0x0000003a0c128981 */ /* 0x0000a4000c1e1500 */
[----:B0-----:R-:W-:Y:S01]  /*12670*/  @!P0 IMAD.MOV.U32 R12, RZ, RZ, R25 ;  /* 0x000000ffff0c8224 */ /* 0x001fe200078e0019 */
[----:B------:R-:W-:Y:S01]  /*12680*/  PRMT R215, RZ, 0x7610, R215 ;  /* 0x00007610ffd77816 */ /* 0x000fe200000000d7 */
[----:B------:R-:W-:Y:S01]  /*12690*/  STS.U16 [R28+UR4+0x8180], R195 ;  /* 0x008180c31c007988 */ /* 0x000fe20008000404 */
[----:B------:R-:W-:-:S03]  /*126a0*/  @!P0 IMAD.MOV.U32 R13, RZ, RZ, R29 ;  /* 0x000000ffff0d8224 */ /* 0x000fc600078e001d */
[----:B------:R-:W2:Y:S04]  /*126b0*/  LDL R29, [R1+0xf98] ;  /* 0x000f9800011d7983 */ /* 0x000ea80000100800 */
[----:B------:R0:W2:Y:S01]  /*126c0*/  @!P0 LDG.E.U16 R156, desc[UR58][R12.64] ;  /* 0x0000003a0c9c8981 */ /* 0x0000a2000c1e1500 */
[----:B------:R-:W-:Y:S02]  /*126d0*/  PRMT R157, RZ, 0x7610, R157 ;  /* 0x00007610ff9d7816 */ /* 0x000fe4000000009d */
[----:B------:R-:W-:Y:S01]  /*126e0*/  PRMT R219, RZ, 0x7610, R219 ;  /* 0x00007610ffdb7816 */ /* 0x000fe200000000db */
[----:B------:R-:W2:Y:S01]  /*126f0*/  LDL R25, [R1+0x13f0] ;  /* 0x0013f00001197983 */ /* 0x000ea20000100800 */
[----:B0-----:R-:W-:-:S03]  /*12700*/  @!P0 IMAD.MOV.U32 R12, RZ, RZ, R26 ;  /* 0x000000ffff0c8224 */ /* 0x001fc600078e001a */
        /* <DEDUP_REMOVED lines=16> */
[----:B------:R-:W-:-:S03]  /*12810*/  @!P0 IMAD.MOV.U32 R13, RZ, RZ, R31 ;  /* 0x000000ffff0d8224 */ /* 0x000fc600078e001f */
[----:B------:R-:W-:Y:S04]  /*12820*/  STS.U16 [R28+UR4+0xa180], R196 ;  /* 0x00a180c41c007988 */ /* 0x000fe80008000404 */
[----:B------:R0:W4:Y:S04]  /*12830*/  @!P0 LDG.E.U16 R215, desc[UR58][R12.64] ;  /* 0x0000003a0cd78981 */ /* 0x000128000c1e1500 */
[----:B------:R-:W-:Y:S04]  /*12840*/  STS.U16 [R28+UR4+0x8580], R184 ;  /* 0x008580b81c007988 */ /* 0x000fe80008000404 */
[----:B------:R-:W-:Y:S01]  /*12850*/  STS.U16 [R28+UR4+0xa580], R183 ;  /* 0x00a580b71c007988 */ /* 0x000fe20008000404 */
[----:B0-----:R-:W-:-:S02]  /*12860*/  @!P0 IMAD.MOV.U32 R12, RZ, RZ, R34 ;  /* 0x000000ffff0c8224 */ /* 0x001fc400078e0022 */
[----:B------:R-:W-:Y:S01]  /*12870*/  @!P0 IMAD.MOV.U32 R13, RZ, RZ, R35 ;  /* 0x000000ffff0d8224 */ /* 0x000fe200078e0023 */
[----:B------:R-:W4:Y:S04]  /*12880*/  LDL R31, [R1+0xf54] ;  /* 0x000f5400011f7983 */ /* 0x000f280000100800 */
[----:B------:R-:W-:Y:S04]  /*12890*/  STS.U16 [R28+UR4+0x8980], R163 ;  /* 0x008980a31c007988 */ /* 0x000fe80008000404 */
[----:B------:R-:W-:Y:S04]  /*128a0*/  STS.U16 [R28+UR4+0xa980], R158 ;  /* 0x00a9809e1c007988 */ /* 0x000fe80008000404 */
[----:B------:R0:W-:Y:S04]  /*128b0*/  STS.U16 [R28+UR4+0x8d80], R23 ;  /* 0x008d80171c007988 */ /* 0x0001e80008000404 */
[----:B------:R2:W4:Y:S01]  /*128c0*/  @!P0 LDG.E.U16 R157, desc[UR58][R12.64] ;  /* 0x0000003a0c9d8981 */ /* 0x000522000c1e1500 */
[----:B------:R-:W-:-:S03]  /*128d0*/  PRMT R227, RZ, 0x7610, R227 ;  /* 0x00007610ffe37816 */ /* 0x000fc600000000e3 */
[----:B------:R-:W4:Y:S01]  /*128e0*/  LDL R34, [R1+0xf14] ;  /* 0x000f140001227983 */ /* 0x000f220000100800 */
[----:B0-----:R-:W-:-:S03]  /*128f0*/  PRMT R23, RZ, 0x7610, R23 ;  /* 0x00007610ff177816 */ /* 0x001fc60000000017 */
[----:B------:R0:W-:Y:S02]  /*12900*/  STS.U16 [R28+UR4+0xad80], R22 ;  /* 0x00ad80161c007988 */ /* 0x0001e40008000404 */
[----:B0-----:R-:W-:Y:S02]  /*12910*/  PRMT R22, RZ, 0x7610, R22 ;  /* 0x00007610ff167816 */ /* 0x001fe40000000016 */
[----:B------:R-:W4:Y:S01]  /*12920*/  LDL R28, [R1+0xf34] ;  /* 0x000f3400011c7983 */ /* 0x000f220000100800 */
[----:B------:R-:W-:Y:S02]  /*12930*/  IMAD.MOV.U32 R151, RZ, RZ, R246 ;  /* 0x000000ffff977224 */ /* 0x000fe400078e00f6 */
[----:B------:R-:W-:Y:S02]  /*12940*/  IMAD.MOV.U32 R246, RZ, RZ, R5 ;  /* 0x000000fffff67224 */ /* 0x000fe400078e0005 */
[----:B------:R-:W4:Y:S01]  /*12950*/  LDL R5, [R1+0xef8] ;  /* 0x000ef80001057983 */ /* 0x000f220000100800 */
[----:B--2---:R-:W-:-:S03]  /*12960*/  @!P0 IMAD.MOV.U32 R13, RZ, RZ, R30 ;  /* 0x000000ffff0d8224 */ /* 0x004fc600078e001e */
        /* <DEDUP_REMOVED lines=11> */
[----:B----4-:R-:W-:Y:S01]  /*12a20*/  @!P0 IMAD.MOV.U32 R12, RZ, RZ, R3 ;  /* 0x000000ffff0c8224 */ /* 0x010fe200078e0003 */
[----:B------:R-:W-:-:S02]  /*12a30*/  PRMT R226, RZ, 0x7610, R226 ;  /* 0x00007610ffe27816 */ /* 0x000fc400000000e2 */
[----:B------:R-:W-:Y:S02]  /*12a40*/  PRMT R225, RZ, 0x7610, R225 ;  /* 0x00007610ffe17816 */ /* 0x000fe400000000e1 */
[----:B------:R-:W-:Y:S01]  /*12a50*/  PRMT R224, RZ, 0x7610, R224 ;  /* 0x00007610ffe07816 */ /* 0x000fe200000000e0 */
[----:B------:R0:W4:Y:S01]  /*12a60*/  @!P0 LDG.E.U16 R219, desc[UR58][R12.64] ;  /* 0x0000003a0cdb8981 */ /* 0x000122000c1e1500 */
[----:B------:R-:W-:Y:S02]  /*12a70*/  PRMT R223, RZ, 0x7610, R223 ;  /* 0x00007610ffdf7816 */ /* 0x000fe400000000df */
[----:B------:R-:W-:Y:S01]  /*12a80*/  PRMT R222, RZ, 0x7610, R222 ;  /* 0x00007610ffde7816 */ /* 0x000fe200000000de */
[----:B------:R-:W-:Y:S01]  /*12a90*/  STS.U16 [R25+UR4+0x8200], R200 ;  /* 0x008200c819007988 */ /* 0x000fe20008000404 */
[----:B------:R-:W-:-:S03]  /*12aa0*/  PRMT R221, RZ, 0x7610, R221 ;  /* 0x00007610ffdd7816 */ /* 0x000fc600000000dd */
[----:B------:R-:W4:Y:S01]  /*12ab0*/  LDL R3, [R1+0x13ec] ;  /* 0x0013ec0001037983 */ /* 0x000f220000100800 */
[----:B0-----:R-:W-:-:S03]  /*12ac0*/  @!P0 IMAD.MOV.U32 R13, RZ, RZ, R33 ;  /* 0x000000ffff0d8224 */ /* 0x001fc600078e0021 */
[----:B------:R-:W4:Y:S01]  /*12ad0*/  LDL R33, [R1+0xf18] ;  /* 0x000f180001217983 */ /* 0x000f220000100800 */
[----:B------:R-:W-:-:S03]  /*12ae0*/  @!P0 IMAD.MOV.U32 R12, RZ, RZ, R32 ;  /* 0x000000ffff0c8224 */ /* 0x000fc600078e0020 */
[----:B------:R-:W4:Y:S04]  /*12af0*/  LDL R32, [R1+0xf04] ;  /* 0x000f040001207983 */ /* 0x000f280000100800 */
[----:B------:R0:W4:Y:S02]  /*12b00*/  @!P0 LDG.E.U16 R227, desc[UR58][R12.64] ;  /* 0x0000003a0ce38981 */ /* 0x000124000c1e1500 */
[----:B0-----:R-:W-:Y:S02]  /*12b10*/  @!P0 IMAD.MOV.U32 R12, RZ, RZ, R6 ;  /* 0x000000ffff0c8224 */ /* 0x001fe400078e0006 */
[----:B------:R-:W4:Y:S01]  /*12b20*/  LDL R6, [R1+0xf08] ;  /* 0x000f080001067983 */ /* 0x000f220000100800 */
[----:B------:R-:W-:-:S03]  /*12b30*/  @!P0 IMAD.MOV.U32 R13, RZ, RZ, R31 ;  /* 0x000000ffff0d8224 */ /* 0x000fc600078e001f */
[----:B------:R-:W4:Y:S04]  /*12b40*/  LDL R31, [R1+0xef4] ;  /* 0x000ef400011f7983 */ /* 0x000f280000100800 */
[----:B------:R2:W4:Y:S04]  /*12b50*/  @!P0 LDG.E.U16 R226, desc[UR58][R12.64] ;  /* 0x0000003a0ce28981 */ /* 0x000528000c1e1500 */
[----:B------:R-:W-:Y:S04]  /*12b60*/  STS.U16 [R25+UR4+0xa200], R201 ;  /* 0x00a200c919007988 */ /* 0x000fe80008000404 */
[----:B------:R-:W-:Y:S04]  /*12b70*/  STS.U16 [R25+UR4+0x8600], R194 ;  /* 0x008600c219007988 */ /* 0x000fe80008000404 */
[----:B------:R-:W-:Y:S04]  /*12b80*/  STS.U16 [R25+UR4+0xa600], R193 ;  /* 0x00a600c119007988 */ /* 0x000fe80008000404 */
[----:B------:R-:W-:Y:S04]  /*12b90*/  STS.U16 [R25+UR4+0x8a00], R165 ;  /* 0x008a00a519007988 */ /* 0x000fe80008000404 */
[----:B------:R-:W-:Y:S04]  /*12ba0*/  STS.U16 [R25+UR4+0xaa00], R164 ;  /* 0x00aa00a419007988 */ /* 0x000fe80008000404 */
[----:B------:R-:W-:Y:S04]  /*12bb0*/  STS.U16 [R25+UR4+0x8e00], R155 ;  /* 0x008e009b19007988 */ /* 0x000fe80008000404 */
[----:B------:R0:W-:Y:S04]  /*12bc0*/  STS.U16 [R25+UR4+0xae00], R154 ;  /* 0x00ae009a19007988 */ /* 0x0001e80008000404 */
[----:B0-----:R-:W4:Y:S01]  /*12bd0*/  LDL R25, [R1+0xeb8] ;  /* 0x000eb80001197983 */ /* 0x001f220000100800 */
        /* <DEDUP_REMOVED lines=12> */
[----:B------:R-:W-:-:S03]  /*12ca0*/  @!P0 IMAD.MOV.U32 R13, RZ, RZ, R26 ;  /* 0x000000ffff0d8224 */ /* 0x000fc600078e001a */
[----:B------:R-:W3:Y:S04]  /*12cb0*/  LDL R26, [R1+0xec4] ;  /* 0x000ec400011a7983 */ /* 0x000ee80000100800 */
[----:B------:R0:W3:Y:S02]  /*12cc0*/  @!P0 LDG.E.U16 R223, desc[UR58][R12.64] ;  /* 0x0000003a0cdf8981 */ /* 0x0000e4000c1e1500 */
[----:B0-----:R-:W-:Y:S02]  /*12cd0*/  @!P0 IMAD.MOV.U32 R13, RZ, RZ, R34 ;  /* 0x000000ffff0d8224 */ /* 0x001fe400078e0022 */
[----:B----4-:R-:W-:-:S05]  /*12ce0*/  @!P0 IMAD.MOV.U32 R12, RZ, RZ, R33 ;  /* 0x000000ffff0c8224 */ /* 0x010fca00078e0021 */
[----:B------:R0:W4:Y:S02]  /*12cf0*/  @!P0 LDG.E.U16 R222, desc[UR58][R12.64] ;  /* 0x0000003a0cde8981 */ /* 0x000124000c1e1500 */
[----:B0-----:R-:W-:Y:S02]  /*12d00*/  @!P0 IMAD.MOV.U32 R13, RZ, RZ, R32 ;  /* 0x000000ffff0d8224 */ /* 0x001fe400078e0020 */
[----:B------:R-:W-:Y:S02]  /*12d10*/  @!P0 IMAD.MOV.U32 R12, RZ, RZ, R6 ;  /* 0x000000ffff0c8224 */ /* 0x000fe400078e0006 */
[----:B------:R-:W4:Y:S04]  /*12d20*/  LDL R6, [R1+0xea8] ;  /* 0x000ea80001067983 */ /* 0x000f280000100800 */
[----:B------:R0:W4:Y:S02]  /*12d30*/  @!P0 LDG.E.U16 R221, desc[UR58][R12.64] ;  /* 0x0000003a0cdd8981 */ /* 0x000124000c1e1500 */
[----:B0-----:R-:W-:-:S02]  /*12d40*/  @!P0 IMAD.MOV.U32 R12, RZ, RZ, R5 ;  /* 0x000000ffff0c8224 */ /* 0x001fc400078e0005 */
[----:B------:R-:W4:Y:S04]  /*12d50*/  LDL R5, [R1+0xe98] ;  /* 0x000e980001057983 */ /* 0x000f280000100800 */
[----:B------:R-:W4:Y:S04]  /*12d60*/  LDL.LU R33, [R1+0xeb4] ;  /* 0x000eb40001217983 */ /* 0x000f280000300800 */
[----:B------:R-:W4:Y:S01]  /*12d70*/  LDL.LU R38, [R1+0xea4] ;  /* 0x000ea40001267983 */ /* 0x000f220000300800 */
[----:B------:R-:W-:Y:S01]  /*12d80*/  PRMT R228, RZ, 0x7610, R228 ;  /* 0x00007610ffe47816 */ /* 0x000fe200000000e4 */
[----:B------:R-:W-:Y:S01]  /*12d90*/  @!P0 IMAD.MOV.U32 R13, RZ, RZ, R31 ;  /* 0x000000ffff0d8224 */ /* 0x000fe200078e001f */
[----:B------:R-:W-:-:S04]  /*12da0*/  PRMT R230, RZ, 0x7610, R230 ;  /* 0x00007610ffe67816 */ /* 0x000fc800000000e6 */
[----:B------:R2:W4:Y:S01]  /*12db0*/  @!P0 LDG.E.U16 R228, desc[UR58][R12.64] ;  /* 0x0000003a0ce48981 */ /* 0x000522000c1e1500 */
[----:B------:R-:W-:Y:S02]  /*12dc0*/  PRMT R231, RZ, 0x7610, R231 ;  /* 0x00007610ffe77816 */ /* 0x000fe400000000e7 */
[----:B------:R-:W-:Y:S02]  /*12dd0*/  PRMT R237, RZ, 0x7610, R237 ;  /* 0x00007610ffed7816 */ /* 0x000fe400000000ed */
[----:B------:R-:W-:Y:S01]  /*12de0*/  PRMT R236, RZ, 0x7610, R236 ;  /* 0x00007610ffec7816 */ /* 0x000fe200000000ec */
[----:B------:R-:W-:Y:S01]  /*12df0*/  STS.U16 [R3+UR4+0x8280], R204 ;  /* 0x008280cc03007988 */ /* 0x000fe20008000404 */
[----:B------:R-:W-:-:S03]  /*12e00*/  PRMT R235, RZ, 0x7610, R235 ;  /* 0x00007610ffeb7816 */ /* 0x000fc600000000eb */
[----:B------:R-:W-:Y:S04]  /*12e10*/  STS.U16 [R3+UR4+0xa280], R205 ;  /* 0x00a280cd03007988 */ /* 0x000fe80008000404 */
[----:B------:R-:W-:Y:S04]  /*12e20*/  STS.U16 [R3+UR4+0x8680], R197 ;  /* 0x008680c503007988 */ /* 0x000fe80008000404 */
[----:B------:R-:W-:Y:S01]  /*12e30*/  STS.U16 [R3+UR4+0xa680], R198 ;  /* 0x00a680c603007988 */ /* 0x000fe20008000404 */
[----:B--2---:R-:W-:Y:S02]  /*12e40*/  @!P0 IMAD.MOV.U32 R13, RZ, RZ, R30 ;  /* 0x000000ffff0d8224 */ /* 0x004fe400078e001e */
[----:B------:R-:W-:-:S05]  /*12e50*/  @!P0 IMAD.MOV.U32 R12, RZ, RZ, R29 ;  /* 0x000000ffff0c8224 */ /* 0x000fca00078e001d */
[----:B------:R0:W2:Y:S02]  /*12e60*/  @!P0 LDG.E.U16 R230, desc[UR58][R12.64] ;  /* 0x0000003a0ce68981 */ /* 0x0000a4000c1e1500 */
[----:B0-----:R-:W-:Y:S02]  /*12e70*/  @!P0 IMAD.MOV.U32 R13, RZ, RZ, R28 ;  /* 0x000000ffff0d8224 */ /* 0x001fe400078e001c */
[----:B------:R-:W2:Y:S04]  /*12e80*/  LDL R28, [R1+0x13e8] ;  /* 0x0013e800011c7983 */ /* 0x000ea80000100800 */
[----:B------:R-:W2:Y:S04]  /*12e90*/  LDL.LU R36, [R1+0xe94] ;  /* 0x000e940001247983 */ /* 0x000ea80000300800 */
[----:B------:R-:W2:Y:S01]  /*12ea0*/  LDL R29, [R1+0xe68] ;  /* 0x000e6800011d7983 */ /* 0x000ea20000100800 */
[----:B------:R-:W-:-:S05]  /*12eb0*/  @!P0 IMAD.MOV.U32 R12, RZ, RZ, R27 ;  /* 0x000000ffff0c8224 */ /* 0x000fca00078e001b */
[----:B------:R3:W2:Y:S02]  /*12ec0*/  @!P0 LDG.E.U16 R231, desc[UR58][R12.64] ;  /* 0x0000003a0ce78981 */ /* 0x0006a4000c1e1500 */
[----:B---3--:R-:W-:Y:S02]  /*12ed0*/  @!P0 IMAD.MOV.U32 R12, RZ, RZ, R24 ;  /* 0x000000ffff0c8224 */ /* 0x008fe400078e0018 */
[----:B------:R-:W3:Y:S04]  /*12ee0*/  LDL R24, [R1+0xe78] ;  /* 0x000e780001187983 */ /* 0x000ee80000100800 */
[----:B------:R-:W3:Y:S04]  /*12ef0*/  LDL.LU R31, [R1+0xe84] ;  /* 0x000e8400011f7983 */ /* 0x000ee80000300800 */
[----:B------:R-:W3:Y:S01]  /*12f00*/  LDL.LU R44, [R1+0xe88] ;  /* 0x000e8800012c7983 */ /* 0x000ee20000300800 */
[----:B------:R-:W-:-:S03]  /*12f10*/  @!P0 IMAD.MOV.U32 R13, RZ, RZ, R26 ;  /* 0x000000ffff0d8224 */ /* 0x000fc600078e001a */
[----:B------:R-:W3:Y:S04]  /*12f20*/  LDL.LU R26, [R1+0xe74] ;  /* 0x000e7400011a7983 */ /* 0x000ee80000300800 */
[----:B------:R0:W3:Y:S02]  /*12f30*/  @!P0 LDG.E.U16 R237, desc[UR58][R12.64] ;  /* 0x0000003a0ced8981 */ /* 0x0000e4000c1e1500 */
[----:B0-----:R-:W-:Y:S02]  /*12f40*/  @!P0 IMAD.MOV.U32 R12, RZ, RZ, R25 ;  /* 0x000000ffff0c8224 */ /* 0x001fe400078e0019 */
[----:B------:R-:W3:Y:S04]  /*12f50*/  LDL.LU R25, [R1+0xe64] ;  /* 0x000e640001197983 */ /* 0x000ee80000300800 */
[----:B------:R-:W3:Y:S04]  /*12f60*/  LDL.LU R41, [R1+0xe54] ;  /* 0x000e540001297983 */ /* 0x000ee80000300800 */
[----:B------:R-:W-:Y:S04]  /*12f70*/  STS.U16 [R3+UR4+0x8a80], R171 ;  /* 0x008a80ab03007988 */ /* 0x000fe80008000404 */
[----:B------:R-:W3:Y:S04]  /*12f80*/  LDL.LU R30, [R1+0xe58] ;  /* 0x000e5800011e7983 */ /* 0x000ee80000300800 */
[----:B------:R-:W-:Y:S04]  /*12f90*/  STS.U16 [R3+UR4+0xaa80], R170 ;  /* 0x00aa80aa03007988 */ /* 0x000fe80008000404 */
[----:B------:R-:W3:Y:S04]  /*12fa0*/  LDL.LU R27, [R1+0xe48] ;  /* 0x000e4800011b7983 */ /* 0x000ee80000300800 */
[----:B------:R-:W-:Y:S04]  /*12fb0*/  STS.U16 [R3+UR4+0x8e80], R162 ;  /* 0x008e80a203007988 */ /* 0x000fe80008000404 */
[----:B------:R0:W-:Y:S01]  /*12fc0*/  STS.U16 [R3+UR4+0xae80], R161 ;  /* 0x00ae80a103007988 */ /* 0x0001e20008000404 */
[----:B----4-:R-:W-:-:S05]  /*12fd0*/  @!P0 IMAD.MOV.U32 R13, RZ, RZ, R33 ;  /* 0x000000ffff0d8224 */ /* 0x010fca00078e0021 */
[----:B------:R1:W4:Y:S02]  /*12fe0*/  @!P0 LDG.E.U16 R236, desc[UR58][R12.64] ;  /* 0x0000003a0cec8981 */ /* 0x000324000c1e1500 */
[----:B-1----:R-:W-:Y:S02]  /*12ff0*/  @!P0 IMAD.MOV.U32 R12, RZ, RZ, R6 ;  /* 0x000000ffff0c8224 */ /* 0x002fe400078e0006 */
[----:B------:R-:W-:Y:S01]  /*13000*/  @!P0 IMAD.MOV.U32 R13, RZ, RZ, R38 ;  /* 0x000000ffff0d8224 */ /* 0x000fe200078e0026 */
[----:B------:R-:W4:Y:S04]  /*13010*/  LDL.LU R6, [R1+0xe08] ;  /* 0x000e080001067983 */ /* 0x000f280000300800 */
[----:B------:R1:W4:Y:S02]  /*13020*/  @!P0 LDG.E.U16 R235, desc[UR58][R12.64] ;  /* 0x0000003a0ceb8981 */ /* 0x000324000c1e1500 */
[----:B-1----:R-:W-:-:S02]  /*13030*/  @!P0 IMAD.MOV.U32 R12, RZ, RZ, R5 ;  /* 0x000000ffff0c8224 */ /* 0x002fc400078e0005 */
[----:B------:R-:W4:Y:S04]  /*13040*/  LDL.LU R5, [R1+0xe24] ;  /* 0x000e240001057983 */ /* 0x000f280000300800 */
[----:B0-----:R-:W4:Y:S01]  /*13050*/  LDL.LU R3, [R1+0xe14] ;  /* 0x000e140001037983 */ /* 0x001f220000300800 */
[----:B------:R-:W-:Y:S02]  /*13060*/  PRMT R234, RZ, 0x7610, R234 ;  /* 0x00007610ffea7816 */ /* 0x000fe400000000ea */
[----:B------:R-:W-:Y:S01]  /*13070*/  PRMT R233, RZ, 0x7610, R233 ;  /* 0x00007610ffe97816 */ /* 0x000fe200000000e9 */
[----:B------:R-:W4:Y:S01]  /*13080*/  LDL.LU R45, [R1+0xe44] ;  /* 0x000e4400012d7983 */ /* 0x000f220000300800 */
[----:B------:R-:W-:-:S04]  /*13090*/  IMAD.MOV.U32 R150, RZ, RZ, R246 ;  /* 0x000000ffff967224 */ /* 0x000fc800078e00f6 */
[----:B------:R-:W-:Y:S02]  /*130a0*/  IMAD.MOV.U32 R149, RZ, RZ, R150 ;  /* 0x000000ffff957224 */ /* 0x000fe400078e0096 */
[----:B------:R-:W-:Y:S02]  /*130b0*/  IMAD.MOV.U32 R150, RZ, RZ, R151 ;  /* 0x000000ffff967224 */ /* 0x000fe400078e0097 */
[----:B------:R-:W-:Y:S02]  /*130c0*/  IMAD.MOV.U32 R151, RZ, RZ, R4 ;  /* 0x000000ffff977224 */ /* 0x000fe400078e0004 */
[----:B--2---:R-:W-:-:S05]  /*130d0*/  @!P0 IMAD.MOV.U32 R13, RZ, RZ, R36 ;  /* 0x000000ffff0d8224 */ /* 0x004fca00078e0024 */
[----:B------:R3:W2:Y:S02]  /*130e0*/  @!P0 LDG.E.U16 R234, desc[UR58][R12.64] ;  /* 0x0000003a0cea8981 */ /* 0x0006a4000c1e1500 */
[----:B---3--:R-:W-:Y:S02]  /*130f0*/  @!P0 IMAD.MOV.U32 R13, RZ, RZ, R31 ;  /* 0x000000ffff0d8224 */ /* 0x008fe400078e001f */
[----:B------:R-:W-:-:S05]  /*13100*/  @!P0 IMAD.MOV.U32 R12, RZ, RZ, R44 ;  /* 0x000000ffff0c8224 */ /* 0x000fca00078e002c */
[----:B------:R0:W3:Y:S02]  /*13110*/  @!P0 LDG.E.U16 R233, desc[UR58][R12.64] ;  /* 0x0000003a0ce98981 */ /* 0x0000e4000c1e1500 */
[----:B0-----:R-:W-:Y:S02]  /*13120*/  @!P0 IMAD.MOV.U32 R12, RZ, RZ, R24 ;  /* 0x000000ffff0c8224 */ /* 0x001fe400078e0018 */
[----:B------:R-:W2:Y:S04]  /*13130*/  LDL.LU R24, [R1+0xe38] ;  /* 0x000e380001187983 */ /* 0x000ea80000300800 */
[----:B------:R-:W3:Y:S04]  /*13140*/  LDL.LU R246, [R1+0xe34] ;  /* 0x000e340001f67983 */ /* 0x000ee80000300800 */
[----:B------:R-:W3:Y:S04]  /*13150*/  LDL R48, [R1+0x11b4] ;  /* 0x0011b40001307983 */ /* 0x000ee80000100800 */
[----:B------:R-:W3:Y:S04]  /*13160*/  LDL R47, [R1+0x13b8] ;  /* 0x0013b800012f7983 */ /* 0x000ee80000100800 */
[----:B------:R-:W3:Y:S04]  /*13170*/  LDL R43, [R1+0x13b0] ;  /* 0x0013b000012b7983 */ /* 0x000ee80000100800 */
[----:B------:R-:W3:Y:S04]  /*13180*/  LDL R40, [R1+0x13cc] ;  /* 0x0013cc0001287983 */ /* 0x000ee80000100800 */
[----:B------:R-:W3:Y:S04]  /*13190*/  LDL R39, [R1+0x13a8] ;  /* 0x0013a80001277983 */ /* 0x000ee80000100800 */
[----:B------:R-:W3:Y:S04]  /*131a0*/  LDL R37, [R1+0x13c4] ;  /* 0x0013c40001257983 */ /* 0x000ee80000100800 */
[----:B------:R-:W3:Y:S04]  /*131b0*/  LDL R4, [R1+0x13e4] ;  /* 0x0013e40001047983 */ /* 0x000ee80000100800 */
[----:B------:R-:W3:Y:S04]  /*131c0*/  LDL.LU R46, [R1+0xe18] ;  /* 0x000e1800012e7983 */ /* 0x000ee80000300800 */
[----:B------:R-:W3:Y:S04]  /*131d0*/  LDL.LU R42, [R1+0xe28] ;  /* 0x000e2800012a7983 */ /* 0x000ee80000300800 */
[----:B------:R-:W3:Y:S04]  /*131e0*/  LDL.LU R32, [R1+0xe04] ;  /* 0x000e040001207983 */ /* 0x000ee80000300800 */
[----:B------:R-:W-:Y:S04]  /*131f0*/  STS.U16 [R28+UR4+0x8300], R213 ;  /* 0x008300d51c007988 */ /* 0x000fe80008000404 */
[----:B------:R-:W-:Y:S04]  /*13200*/  STS.U16 [R28+UR4+0xa300], R214 ;  /* 0x00a300d61c007988 */ /* 0x000fe80008000404 */
[----:B------:R-:W-:Y:S04]  /*13210*/  STS.U16 [R28+UR4+0x8700], R202 ;  /* 0x008700ca1c007988 */ /* 0x000fe80008000404 */
[----:B------:R-:W-:Y:S04]  /*13220*/  STS.U16 [R28+UR4+0xa700], R203 ;  /* 0x00a700cb1c007988 */ /* 0x000fe80008000404 */
[----:B------:R-:W-:Y:S04]  /*13230*/  STS.U16 [R28+UR4+0x8b00], R182 ;  /* 0x008b00b61c007988 */ /* 0x000fe80008000404 */
[----:B------:R-:W-:Y:S04]  /*13240*/  STS.U16 [R28+UR4+0xab00], R180 ;  /* 0x00ab00b41c007988 */ /* 0x000fe80008000404 */
[----:B------:R-:W-:Y:S04]  /*13250*/  STS.U16 [R28+UR4+0x8f00], R169 ;  /* 0x008f00a91c007988 */ /* 0x000fe80008000404 */
[----:B------:R0:W-:Y:S04]  /*13260*/  STS.U16 [R28+UR4+0xaf00], R168 ;  /* 0x00af00a81c007988 */ /* 0x0001e80008000404 */
[----:B----4-:R1:W-:Y:S04]  /*13270*/  STL [R1+0x1418], R5 ;  /* 0x0014180501007387 */ /* 0x0103e80000100800 */
[----:B------:R4:W-:Y:S04]  /*13280*/  STL [R1+0x141c], R3 ;  /* 0x00141c0301007387 */ /* 0x0009e80000100800 */
[----:B0-----:R-:W4:Y:S01]  /*13290*/  LDL R28, [R1+0x13bc] ;  /* 0x0013bc00011c7983 */ /* 0x001f220000100800 */
[----:B------:R-:W-:Y:S01]  /*132a0*/  PRMT R238, RZ, 0x7610, R238 ;  /* 0x00007610ffee7816 */ /* 0x000fe200000000ee */
[----:B------:R-:W-:Y:S01]  /*132b0*/  @!P0 IMAD.MOV.U32 R13, RZ, RZ, R26 ;  /* 0x000000ffff0d8224 */ /* 0x000fe200078e001a */
[----:B------:R-:W-:Y:S01]  /*132c0*/  PRMT R239, RZ, 0x7610, R239 ;  /* 0x00007610ffef7816 */ /* 0x000fe200000000ef */
[----:B------:R-:W4:Y:S04]  /*132d0*/  LDL R35, [R1+0x11ac] ;  /* 0x0011ac0001237983 */ /* 0x000f280000100800 */
[----:B------:R0:W4:Y:S01]  /*132e0*/  @!P0 LDG.E.U16 R238, desc[UR58][R12.64] ;  /* 0x0000003a0cee8981 */ /* 0x000122000c1e1500 */
[----:B------:R-:W-:-:S02]  /*132f0*/  PRMT R232, RZ, 0x7610, R232 ;  /* 0x00007610ffe87816 */ /* 0x000fc400000000e8 */
[----:B------:R-:W-:Y:S01]  /*13300*/  PRMT R229, RZ, 0x7610, R229 ;  /* 0x00007610ffe57816 */ /* 0x000fe200000000e5 */
[----:B------:R-:W4:Y:S01]  /*13310*/  LDL R34, [R1+0x119c] ;  /* 0x00119c0001227983 */ /* 0x000f220000100800 */
[----:B0-----:R-:W-:Y:S02]  /*13320*/  @!P0 IMAD.MOV.U32 R12, RZ, RZ, R29 ;  /* 0x000000ffff0c8224 */ /* 0x001fe400078e001d */
[----:B------:R-:W-:Y:S01]  /*13330*/  @!P0 IMAD.MOV.U32 R13, RZ, RZ, R25 ;  /* 0x000000ffff0d8224 */ /* 0x000fe200078e0019 */
[----:B------:R-:W-:Y:S01]  /*13340*/  PRMT R220, RZ, 0x7610, R220 ;  /* 0x00007610ffdc7816 */ /* 0x000fe200000000dc */
[----:B------:R-:W4:Y:S04]  /*13350*/  LDL R29, [R1+0x11a0] ;  /* 0x0011a000011d7983 */ /* 0x000f280000100800 */
[----:B------:R0:W4:Y:S02]  /*13360*/  @!P0 LDG.E.U16 R239, desc[UR58][R12.64] ;  /* 0x0000003a0cef8981 */ /* 0x000124000c1e1500 */
[----:B0-----:R-:W-:-:S02]  /*13370*/  @!P0 IMAD.MOV.U32 R12, RZ, RZ, R30 ;  /* 0x000000ffff0c8224 */ /* 0x001fc400078e001e */
[----:B------:R-:W-:-:S05]  /*13380*/  @!P0 IMAD.MOV.U32 R13, RZ, RZ, R41 ;  /* 0x000000ffff0d8224 */ /* 0x000fca00078e0029 */
[----:B------:R0:W4:Y:S02]  /*13390*/  @!P0 LDG.E.U16 R232, desc[UR58][R12.64] ;  /* 0x0000003a0ce88981 */ /* 0x000124000c1e1500 */
[----:B0-----:R-:W-:Y:S02]  /*133a0*/  @!P0 IMAD.MOV.U32 R12, RZ, RZ, R27 ;  /* 0x000000ffff0c8224 */ /* 0x001fe400078e001b */
[----:B------:R-:W-:-:S05]  /*133b0*/  @!P0 IMAD.MOV.U32 R13, RZ, RZ, R45 ;  /* 0x000000ffff0d8224 */ /* 0x000fca00078e002d */
[----:B------:R2:W4:Y:S01]  /*133c0*/  @!P0 LDG.E.U16 R229, desc[UR58][R12.64] ;  /* 0x0000003a0ce58981 */ /* 0x000522000c1e1500 */
[----:B------:R-:W-:Y:S02]  /*133d0*/  PRMT R214, RZ, 0x7610, R214 ;  /* 0x00007610ffd67816 */ /* 0x000fe400000000d6 */
[----:B------:R-:W-:Y:S02]  /*133e0*/  PRMT R213, RZ, 0x7610, R213 ;  /* 0x00007610ffd57816 */ /* 0x000fe400000000d5 */
[----:B------:R-:W-:Y:S02]  /*133f0*/  PRMT R205, RZ, 0x7610, R205 ;  /* 0x00007610ffcd7816 */ /* 0x000fe400000000cd */
[----:B------:R-:W-:Y:S02]  /*13400*/  PRMT R204, RZ, 0x7610, R204 ;  /* 0x00007610ffcc7816 */ /* 0x000fe400000000cc */
[----:B------:R-:W-:Y:S02]  /*13410*/  PRMT R203, RZ, 0x7610, R203 ;  /* 0x00007610ffcb7816 */ /* 0x000fe400000000cb */
[----:B------:R-:W-:-:S02]  /*13420*/  PRMT R202, RZ, 0x7610, R202 ;  /* 0x00007610ffca7816 */ /* 0x000fc400000000ca */
[----:B------:R-:W-:Y:S01]  /*13430*/  PRMT R201, RZ, 0x7610, R201 ;  /* 0x00007610ffc97816 */ /* 0x000fe200000000c9 */
[----:B--2---:R-:W-:Y:S02]  /*13440*/  @!P0 IMAD.MOV.U32 R12, RZ, RZ, R24 ;  /* 0x000000ffff0c8224 */ /* 0x004fe400078e0018 */
[----:B---3--:R-:W-:-:S05]  /*13450*/  @!P0 IMAD.MOV.U32 R13, RZ, RZ, R246 ;  /* 0x000000ffff0d8224 */ /* 0x008fca00078e00f6 */
[----:B------:R0:W2:Y:S02]  /*13460*/  @!P0 LDG.E.U16 R220, desc[UR58][R12.64] ;  /* 0x0000003a0cdc8981 */ /* 0x0000a4000c1e1500 */
[----:B0-----:R-:W-:Y:S02]  /*13470*/  @!P0 IMAD.MOV.U32 R13, RZ, RZ, R5 ;  /* 0x000000ffff0d8224 */ /* 0x001fe400078e0005 */
[----:B-1----:R-:W3:Y:S01]  /*13480*/  LDL R5, [R1+0x118c] ;  /* 0x00118c0001057983 */ /* 0x002ee20000100800 */
[----:B------:R-:W-:-:S05]  /*13490*/  @!P0 IMAD.MOV.U32 R12, RZ, RZ, R42 ;  /* 0x000000ffff0c8224 */ /* 0x000fca00078e002a */
[----:B------:R0:W2:Y:S02]  /*134a0*/  @!P0 LDG.E.U16 R214, desc[UR58][R12.64] ;  /* 0x0000003a0cd68981 */ /* 0x0000a4000c1e1500 */
[----:B0-----:R-:W-:Y:S02]  /*134b0*/  @!P0 IMAD.MOV.U32 R12, RZ, RZ, R46 ;  /* 0x000000ffff0c8224 */ /* 0x001fe400078e002e */
[----:B------:R-:W-:Y:S02]  /*134c0*/  @!P0 IMAD.MOV.U32 R13, RZ, RZ, R3 ;  /* 0x000000ffff0d8224 */ /* 0x000fe400078e0003 */
[----:B----4-:R-:W4:Y:S04]  /*134d0*/  LDL R3, [R1+0x1190] ;  /* 0x0011900001037983 */ /* 0x010f280000100800 */
[----:B------:R0:W2:Y:S02]  /*134e0*/  @!P0 LDG.E.U16 R213, desc[UR58][R12.64] ;  /* 0x0000003a0cd58981 */ /* 0x0000a4000c1e1500 */
[----:B0-----:R-:W-:-:S02]  /*134f0*/  @!P0 IMAD.MOV.U32 R12, RZ, RZ, R6 ;  /* 0x000000ffff0c8224 */ /* 0x001fc400078e0006 */
[----:B------:R-:W-:-:S05]  /*13500*/  @!P0 IMAD.MOV.U32 R13, RZ, RZ, R32 ;  /* 0x000000ffff0d8224 */ /* 0x000fca00078e0020 */
[----:B------:R0:W2:Y:S02]  /*13510*/  @!P0 LDG.E.U16 R205, desc[UR58][R12.64] ;  /* 0x0000003a0ccd8981 */ /* 0x0000a4000c1e1500 */
[----:B0-----:R-:W-:Y:S02]  /*13520*/  @!P0 IMAD.MOV.U32 R12, RZ, RZ, R251 ;  /* 0x000000ffff0c8224 */ /* 0x001fe400078e00fb */
[----:B------:R-:W-:-:S05]  /*13530*/  @!P0 IMAD.MOV.U32 R13, RZ, RZ, R250 ;  /* 0x000000ffff0d8224 */ /* 0x000fca00078e00fa */
[----:B------:R0:W2:Y:S02]  /*13540*/  @!P0 LDG.E.U16 R204, desc[UR58][R12.64] ;  /* 0x0000003a0ccc8981 */ /* 0x0000a4000c1e1500 */
[----:B0-----:R-:W-:Y:S02]  /*13550*/  @!P0 IMAD.MOV.U32 R12, RZ, RZ, R47 ;  /* 0x000000ffff0c8224 */ /* 0x001fe400078e002f */
[----:B------:R-:W-:-:S05]  /*13560*/  @!P0 IMAD.MOV.U32 R13, RZ, RZ, R48 ;  /* 0x000000ffff0d8224 */ /* 0x000fca00078e0030 */
[----:B------:R0:W2:Y:S04]  /*13570*/  @!P0 LDG.E.U16 R203, desc[UR58][R12.64] ;  /* 0x0000003a0ccb8981 */ /* 0x0000a8000c1e1500 */
[----:B------:R-:W-:Y:S01]  /*13580*/  STL [R1+0x1420], R6 ;  /* 0x0014200601007387 */ /* 0x000fe20000100800 */
[----:B0-----:R-:W-:Y:S02]  /*13590*/  @!P0 IMAD.MOV.U32 R12, RZ, RZ, R40 ;  /* 0x000000ffff0c8224 */ /* 0x001fe400078e0028 */
[----:B------:R-:W-:Y:S01]  /*135a0*/  @!P0 IMAD.MOV.U32 R13, RZ, RZ, R43 ;  /* 0x000000ffff0d8224 */ /* 0x000fe200078e002b */
[----:B------:R-:W-:Y:S04]  /*135b0*/  STL [R1+0x1428], R251 ;  /* 0x001428fb01007387 */ /* 0x000fe80000100800 */
[----:B------:R0:W2:Y:S04]  /*135c0*/  @!P0 LDG.E.U16 R202, desc[UR58][R12.64] ;  /* 0x0000003a0cca8981 */ /* 0x0000a8000c1e1500 */
[----:B------:R-:W-:Y:S04]  /*135d0*/  STL [R1+0x1424], R250 ;  /* 0x001424fa01007387 */ /* 0x000fe80000100800 */
[----:B------:R-:W2:Y:S01]  /*135e0*/  LDL R43, [R1+0x117c] ;  /* 0x00117c00012b7983 */ /* 0x000ea20000100800 */
[----:B0-----:R-:W-:-:S02]  /*135f0*/  @!P0 IMAD.MOV.U32 R12, RZ, RZ, R37 ;  /* 0x000000ffff0c8224 */ /* 0x001fc400078e0025 */
[----:B------:R-:W-:Y:S01]  /*13600*/  @!P0 IMAD.MOV.U32 R13, RZ, RZ, R39 ;  /* 0x000000ffff0d8224 */ /* 0x000fe200078e0027 */
[----:B------:R-:W2:Y:S04]  /*13610*/  LDL R40, [R1+0x116c] ;  /* 0x00116c0001287983 */ /* 0x000ea80000100800 */
[----:B------:R-:W2:Y:S04]  /*13620*/  LDL R39, [R1+0x1180] ;  /* 0x0011800001277983 */ /* 0x000ea80000100800 */
[----:B------:R0:W2:Y:S04]  /*13630*/  @!P0 LDG.E.U16 R201, desc[UR58][R12.64] ;  /* 0x0000003a0cc98981 */ /* 0x0000a8000c1e1500 */
[----:B------:R-:W2:Y:S01]  /*13640*/  LDL R37, [R1+0x115c] ;  /* 0x00115c0001257983 */ /* 0x000ea20000100800 */
[----:B------:R-:W-:-:S03]  /*13650*/  PRMT R200, RZ, 0x7610, R200 ;  /* 0x00007610ffc87816 */ /* 0x000fc600000000c8 */
[----:B------:R-:W-:Y:S01]  /*13660*/  STS.U16 [R4+UR4+0x8380], R243 ;  /* 0x008380f304007988 */ /* 0x000fe20008000404 */
[----:B0-----:R-:W-:-:S03]  /*13670*/  @!P0 IMAD.MOV.U32 R12, RZ, RZ, R28 ;  /* 0x000000ffff0c8224 */ /* 0x001fc600078e001c */
[----:B------:R-:W2:Y:S01]  /*13680*/  LDL R28, [R1+0x1170] ;  /* 0x00117000011c7983 */ /* 0x000ea20000100800 */
[----:B------:R-:W-:-:S03]  /*13690*/  @!P0 IMAD.MOV.U32 R13, RZ, RZ, R35 ;  /* 0x000000ffff0d8224 */ /* 0x000fc600078e0023 */
[----:B------:R-:W-:Y:S04]  /*136a0*/  STS.U16 [R4+UR4+0xa380], R244 ;  /* 0x00a380f404007988 */ /* 0x000fe80008000404 */
[----:B------:R-:W-:Y:S04]  /*136b0*/  STS.U16 [R4+UR4+0x8780], R241 ;  /* 0x008780f104007988 */ /* 0x000fe80008000404 */
[----:B------:R-:W-:Y:S04]  /*136c0*/  STS.U16 [R4+UR4+0xa780], R242 ;  /* 0x00a780f204007988 */ /* 0x000fe80008000404 */
[----:B------:R0:W-:Y:S04]  /*136d0*/  STS.U16 [R4+UR4+0x8b80], R199 ;  /* 0x008b80c704007988 */ /* 0x0001e80008000404 */
[----:B------:R1:W2:Y:S04]  /*136e0*/  @!P0 LDG.E.U16 R200, desc[UR58][R12.64] ;  /* 0x0000003a0cc88981 */ /* 0x0002a8000c1e1500 */
[----:B------:R-:W2:Y:S01]  /*136f0*/  LDL R35, [R1+0x1140] ;  /* 0x0011400001237983 */ /* 0x000ea20000100800 */
[----:B0-----:R-:W-:-:S02]  /*13700*/  PRMT R199, RZ, 0x7610, R199 ;  /* 0x00007610ffc77816 */ /* 0x001fc400000000c7 */
[----:B------:R-:W-:Y:S01]  /*13710*/  PRMT R198, RZ, 0x7610, R198 ;  /* 0x00007610ffc67816 */ /* 0x000fe200000000c6 */
[----:B------:R-:W2:Y:S01]  /*13720*/  LDL R47, [R1+0x113c] ;  /* 0x00113c00012f7983 */ /* 0x000ea20000100800 */
[----:B-1----:R-:W-:Y:S02]  /*13730*/  @!P0 IMAD.MOV.U32 R12, RZ, RZ, R29 ;  /* 0x000000ffff0c8224 */ /* 0x002fe400078e001d */
[----:B------:R-:W-:Y:S01]  /*13740*/  @!P0 IMAD.MOV.U32 R13, RZ, RZ, R34 ;  /* 0x000000ffff0d8224 */ /* 0x000fe200078e0022 */
[----:B------:R-:W2:Y:S04]  /*13750*/  LDL R29, [R1+0x114c] ;  /* 0x00114c00011d7983 */ /* 0x000ea80000100800 */
[----:B------:R-:W2:Y:S04]  /*13760*/  LDL R34, [R1+0x1160] ;  /* 0x0011600001227983 */ /* 0x000ea80000100800 */
[----:B------:R3:W2:Y:S01]  /*13770*/  @!P0 LDG.E.U16 R199, desc[UR58][R12.64] ;  /* 0x0000003a0cc78981 */ /* 0x0006a2000c1e1500 */
[----:B------:R-:W-:-:S03]  /*13780*/  PRMT R197, RZ, 0x7610, R197 ;  /* 0x00007610ffc57816 */ /* 0x000fc600000000c5 */
[----:B------:R-:W-:Y:S04]  /*13790*/  STS.U16 [R4+UR4+0xab80], R240 ;  /* 0x00ab80f004007988 */ /* 0x000fe80008000404 */
[----:B------:R-:W-:Y:S04]  /*137a0*/  STS.U16 [R4+UR4+0x8f80], R176 ;  /* 0x008f80b004007988 */ /* 0x000fe80008000404 */
[----:B------:R0:W-:Y:S01]  /*137b0*/  STS.U16 [R4+UR4+0xaf80], R178 ;  /* 0x00af80b204007988 */ /* 0x0001e20008000404 */
[----:B------:R-:W-:Y:S01]  /*137c0*/  PRMT R196, RZ, 0x7610, R196 ;  /* 0x00007610ffc47816 */ /* 0x000fe200000000c4 */
[----:B---3--:R-:W-:-:S02]  /*137d0*/  @!P0 IMAD.MOV.U32 R13, RZ, RZ, R5 ;  /* 0x000000ffff0d8224 */ /* 0x008fc400078e0005 */
[----:B------:R-:W3:Y:S04]  /*137e0*/  LDL R5, [R1+0x1150] ;  /* 0x0011500001057983 */ /* 0x000ee80000100800 */
[----:B------:R-:W3:Y:S01]  /*137f0*/  LDL.LU R6, [R1+0xe3c] ;  /* 0x000e3c0001067983 */ /* 0x000ee20000300800 */
[----:B----4-:R-:W-:-:S03]  /*13800*/  @!P0 IMAD.MOV.U32 R12, RZ, RZ, R3 ;  /* 0x000000ffff0c8224 */ /* 0x010fc600078e0003 */
[----:B------:R-:W4:Y:S04]  /*13810*/  LDL.LU R3, [R1+0xe10] ;  /* 0x000e100001037983 */ /* 0x000f280000300800 */
[----:B------:R-:W4:Y:S04]  /*13820*/  LDL.LU R249, [R1+0xe2c] ;  /* 0x000e2c0001f97983 */ /* 0x000f280000300800 */
[----:B------:R2:W4:Y:S04]  /*13830*/  @!P0 LDG.E.U16 R198, desc[UR58][R12.64] ;  /* 0x0000003a0cc68981 */ /* 0x000528000c1e1500 */
[----:B------:R-:W4:Y:S04]  /*13840*/  LDL.LU R248, [R1+0xe00] ;  /* 0x000e000001f87983 */ /* 0x000f280000300800 */
[----:B0-----:R-:W4:Y:S01]  /*13850*/  LDL.LU R4, [R1+0xe1c] ;  /* 0x000e1c0001047983 */ /* 0x001f220000300800 */
[----:B------:R-:W-:-:S02]  /*13860*/  PRMT R195, RZ, 0x7610, R195 ;  /* 0x00007610ffc37816 */ /* 0x000fc400000000c3 */
[----:B------:R-:W-:Y:S02]  /*13870*/  PRMT R194, RZ, 0x7610, R194 ;  /* 0x00007610ffc27816 */ /* 0x000fe400000000c2 */
[----:B------:R-:W-:Y:S02]  /*13880*/  PRMT R193, RZ, 0x7610, R193 ;  /* 0x00007610ffc17816 */ /* 0x000fe400000000c1 */
[----:B------:R-:W-:Y:S02]  /*13890*/  PRMT R192, RZ, 0x7610, R192 ;  /* 0x00007610ffc07816 */ /* 0x000fe400000000c0 */
[----:B------:R-:W-:Y:S01]  /*138a0*/  PRMT R191, RZ, 0x7610, R191 ;  /* 0x00007610ffbf7816 */ /* 0x000fe200000000bf */
[----:B------:R0:W-:Y:S04]  /*138b0*/  STS.U16 [R0+UR4+0xc00], R190 ;  /* 0x000c00be00007988 */ /* 0x0001e80008000404 */
[----:B------:R1:W-:Y:S01]  /*138c0*/  STS.U16 [R0+UR4+0xe00], R189 ;  /* 0x000e00bd00007988 */ /* 0x0003e20008000404 */
[----:B------:R-:W-:-:S02]  /*138d0*/  PRMT R188, RZ, 0x7610, R188 ;  /* 0x00007610ffbc7816 */ /* 0x000fc400000000bc */
[----:B------:R-:W-:Y:S01]  /*138e0*/  PRMT R187, RZ, 0x7610, R187 ;  /* 0x00007610ffbb7816 */ /* 0x000fe200000000bb */
[----:B------:R1:W-:Y:S01]  /*138f0*/  STS.U16 [R0+UR4+0xa00], R186 ;  /* 0x000a00ba00007988 */ /* 0x0003e20008000404 */
[----:B--2---:R-:W-:-:S03]  /*13900*/  @!P0 IMAD.MOV.U32 R13, RZ, RZ, R43 ;  /* 0x000000ffff0d8224 */ /* 0x004fc600078e002b */
[----:B------:R2:W-:Y:S04]  /*13910*/  STS.U16 [R0+UR4+0x800], R185 ;  /* 0x000800b900007988 */ /* 0x0005e80008000404 */
[----:B------:R-:W2:Y:S01]  /*13920*/  LDL R43, [R1+0x112c] ;  /* 0x00112c00012b7983 */ /* 0x000ea20000100800 */
[----:B------:R-:W-:Y:S01]  /*13930*/  @!P0 IMAD.MOV.U32 R12, RZ, RZ, R39 ;  /* 0x000000ffff0c8224 */ /* 0x000fe200078e0027 */
[----:B------:R-:W-:Y:S02]  /*13940*/  PRMT R184, RZ, 0x7610, R184 ;  /* 0x00007610ffb87816 */ /* 0x000fe400000000b8 */
[----:B------:R-:W4:Y:S04]  /*13950*/  LDL R39, [R1+0x1130] ;  /* 0x0011300001277983 */ /* 0x000f280000100800 */
[----:B------:R0:W4:Y:S01]  /*13960*/  @!P0 LDG.E.U16 R197, desc[UR58][R12.64] ;  /* 0x0000003a0cc58981 */ /* 0x000122000c1e1500 */
[----:B------:R-:W-:-:S02]  /*13970*/  PRMT R183, RZ, 0x7610, R183 ;  /* 0x00007610ffb77816 */ /* 0x000fc400000000b7 */
[----:B------:R-:W-:Y:S01]  /*13980*/  PRMT R182, RZ, 0x7610, R182 ;  /* 0x00007610ffb67816 */ /* 0x000fe200000000b6 */
[----:B------:R1:W-:Y:S01]  /*13990*/  STS.U16 [R0+UR4+0x600], R181 ;  /* 0x000600b500007988 */ /* 0x0003e20008000404 */
[----:B------:R-:W-:-:S03]  /*139a0*/  PRMT R180, RZ, 0x7610, R180 ;  /* 0x00007610ffb47816 */ /* 0x000fc600000000b4 */
[----:B------:R1:W-:Y:S01]  /*139b0*/  STS.U16 [R0+UR4+0x400], R179 ;  /* 0x000400b300007988 */ /* 0x0003e20008000404 */
[----:B0-----:R-:W-:Y:S02]  /*139c0*/  @!P0 IMAD.MOV.U32 R12, RZ, RZ, R28 ;  /* 0x000000ffff0c8224 */ /* 0x001fe400078e001c */
[----:B------:R-:W-:Y:S01]  /*139d0*/  @!P0 IMAD.MOV.U32 R13, RZ, RZ, R40 ;  /* 0x000000ffff0d8224 */ /* 0x000fe200078e0028 */
[----:B------:R-:W4:Y:S04]  /*139e0*/  LDL R28, [R1+0x1120] ;  /* 0x00112000011c7983 */ /* 0x000f280000100800 */
[----:B------:R-:W4:Y:S04]  /*139f0*/  LDL R40, [R1+0x111c] ;  /* 0x00111c0001287983 */ /* 0x000f280000100800 */
[----:B------:R0:W4:Y:S01]  /*13a00*/  @!P0 LDG.E.U16 R196, desc[UR58][R12.64] ;  /* 0x0000003a0cc48981 */ /* 0x000122000c1e1500 */
[----:B------:R-:W-:-:S03]  /*13a10*/  PRMT R178, RZ, 0x7610, R178 ;  /* 0x00007610ffb27816 */ /* 0x000fc600000000b2 */
[----:B------:R1:W-:Y:S01]  /*13a20*/  STS.U16 [R0+UR4+0x200], R177 ;  /* 0x000200b100007988 */ /* 0x0003e20008000404 */
[----:B------:R-:W-:-:S03]  /*13a30*/  PRMT R176, RZ, 0x7610, R176 ;  /* 0x00007610ffb07816 */ /* 0x000fc600000000b0 */
[----:B------:R1:W-:Y:S01]  /*13a40*/  STS.U16 [R0+UR4+0x1e00], R175 ;  /* 0x001e00af00007988 */ /* 0x0003e20008000404 */
[----:B0-----:R-:W-:-:S03]  /*13a50*/  @!P0 IMAD.MOV.U32 R13, RZ, RZ, R37 ;  /* 0x000000ffff0d8224 */ /* 0x001fc600078e0025 */
[----:B------:R-:W4:Y:S04]  /*13a60*/  LDL R37, [R1+0x110c] ;  /* 0x00110c0001257983 */ /* 0x000f280000100800 */
[----:B------:R0:W-:Y:S01]  /*13a70*/  STS.U16 [R0+UR4+0x2000], R174 ;  /* 0x002000ae00007988 */ /* 0x0001e20008000404 */
[----:B------:R-:W-:Y:S02]  /*13a80*/  PRMT R173, RZ, 0x7610, R173 ;  /* 0x00007610ffad7816 */ /* 0x000fe400000000ad */
[----:B------:R-:W-:Y:S02]  /*13a90*/  PRMT R172, RZ, 0x7610, R172 ;  /* 0x00007610ffac7816 */ /* 0x000fe400000000ac */
[----:B------:R-:W-:Y:S02]  /*13aa0*/  PRMT R171, RZ, 0x7610, R171 ;  /* 0x00007610ffab7816 */ /* 0x000fe400000000ab */
[----:B------:R-:W-:-:S02]  /*13ab0*/  PRMT R170, RZ, 0x7610, R170 ;  /* 0x00007610ffaa7816 */ /* 0x000fc400000000aa */
[----:B------:R-:W-:Y:S01]  /*13ac0*/  PRMT R169, RZ, 0x7610, R169 ;  /* 0x00007610ffa97816 */ /* 0x000fe200000000a9 */
[----:B------:R-:W-:Y:S01]  /*13ad0*/  @!P0 IMAD.MOV.U32 R12, RZ, RZ, R34 ;  /* 0x000000ffff0c8224 */ /* 0x000fe200078e0022 */
[----:B------:R-:W-:Y:S01]  /*13ae0*/  PRMT R168, RZ, 0x7610, R168 ;  /* 0x00007610ffa87816 */ /* 0x000fe200000000a8 */
[----:B------:R-:W4:Y:S04]  /*13af0*/  LDL R34, [R1+0x1110] ;  /* 0x0011100001227983 */ /* 0x000f280000100800 */
[----:B------:R1:W4:Y:S04]  /*13b00*/  @!P0 LDG.E.U16 R195, desc[UR58][R12.64] ;  /* 0x0000003a0cc38981 */ /* 0x000328000c1e1500 */
[----:B------:R0:W-:Y:S04]  /*13b10*/  STS.U16 [R0+UR4+0x3000], R167 ;  /* 0x003000a700007988 */ /* 0x0001e80008000404 */
[----:B------:R0:W-:Y:S01]  /*13b20*/  STS.U16 [R0+UR4+0x3200], R166 ;  /* 0x003200a600007988 */ /* 0x0001e20008000404 */
[----:B-1----:R-:W-:-:S03]  /*13b30*/  @!P0 IMAD.MOV.U32 R13, RZ, RZ, R29 ;  /* 0x000000ffff0d8224 */ /* 0x002fc600078e001d */
[----:B------:R-:W4:Y:S01]  /*13b40*/  LDL R29, [R1+0x10fc] ;  /* 0x0010fc00011d7983 */ /* 0x000f220000100800 */
[----:B------:R-:W-:Y:S02]  /*13b50*/  PRMT R165, RZ, 0x7610, R165 ;  /* 0x00007610ffa57816 */ /* 0x000fe400000000a5 */
[----:B------:R-:W-:Y:S01]  /*13b60*/  PRMT R164, RZ, 0x7610, R164 ;  /* 0x00007610ffa47816 */ /* 0x000fe200000000a4 */
[----:B------:R-:W4:Y:S01]  /*13b70*/  LDL R49, [R1+0xf0c] ;  /* 0x000f0c0001317983 */ /* 0x000f220000100800 */
[----:B------:R-:W-:-:S03]  /*13b80*/  PRMT R163, RZ, 0x7610, R163 ;  /* 0x00007610ffa37816 */ /* 0x000fc600000000a3 */
[----:B------:R-:W4:Y:S01]  /*13b90*/  LDL R48, [R1+0xefc] ;  /* 0x000efc0001307983 */ /* 0x000f220000100800 */
[----:B---3--:R-:W-:-:S03]  /*13ba0*/  @!P0 IMAD.MOV.U32 R12, RZ, RZ, R5 ;  /* 0x000000ffff0c8224 */ /* 0x008fc600078e0005 */
[----:B------:R-:W3:Y:S04]  /*13bb0*/  LDL R5, [R1+0x1100] ;  /* 0x0011000001057983 */ /* 0x000ee80000100800 */
[----:B------:R1:W3:Y:S02]  /*13bc0*/  @!P0 LDG.E.U16 R194, desc[UR58][R12.64] ;  /* 0x0000003a0cc28981 */ /* 0x0002e4000c1e1500 */
[----:B-1----:R-:W-:Y:S02]  /*13bd0*/  @!P0 IMAD.MOV.U32 R12, RZ, RZ, R35 ;  /* 0x000000ffff0c8224 */ /* 0x002fe400078e0023 */
[----:B------:R-:W3:Y:S01]  /*13be0*/  LDL R35, [R1+0x10f0] ;  /* 0x0010f00001237983 */ /* 0x000ee20000100800 */
[----:B------:R-:W-:-:S03]  /*13bf0*/  @!P0 IMAD.MOV.U32 R13, RZ, RZ, R47 ;  /* 0x000000ffff0d8224 */ /* 0x000fc600078e002f */
[----:B------:R-:W3:Y:S04]  /*13c00*/  LDL R47, [R1+0x10ec] ;  /* 0x0010ec00012f7983 */ /* 0x000ee80000100800 */
[----:B------:R2:W3:Y:S02]  /*13c10*/  @!P0 LDG.E.U16 R193, desc[UR58][R12.64] ;  /* 0x0000003a0cc18981 */ /* 0x0004e4000c1e1500 */
[----:B--2---:R-:W-:Y:S02]  /*13c20*/  @!P0 IMAD.MOV.U32 R13, RZ, RZ, R43 ;  /* 0x000000ffff0d8224 */ /* 0x004fe400078e002b */
[----:B------:R-:W2:Y:S01]  /*13c30*/  LDL R43, [R1+0x10dc] ;  /* 0x0010dc00012b7983 */ /* 0x000ea20000100800 */
[----:B----4-:R-:W-:-:S03]  /*13c40*/  @!P0 IMAD.MOV.U32 R12, RZ, RZ, R39 ;  /* 0x000000ffff0c8224 */ /* 0x010fc600078e0027 */
[----:B------:R-:W4:Y:S04]  /*13c50*/  LDL R39, [R1+0x10e0] ;  /* 0x0010e00001277983 */ /* 0x000f280000100800 */
[----:B------:R1:W4:Y:S02]  /*13c60*/  @!P0 LDG.E.U16 R192, desc[UR58][R12.64] ;  /* 0x0000003a0cc08981 */ /* 0x000324000c1e1500 */
[----:B-1----:R-:W-:Y:S02]  /*13c70*/  @!P0 IMAD.MOV.U32 R12, RZ, RZ, R28 ;  /* 0x000000ffff0c8224 */ /* 0x002fe400078e001c */
[----:B------:R-:W4:Y:S01]  /*13c80*/  LDL R28, [R1+0x10d0] ;  /* 0x0010d000011c7983 */ /* 0x000f220000100800 */
[----:B------:R-:W-:-:S03]  /*13c90*/  @!P0 IMAD.MOV.U32 R13, RZ, RZ, R40 ;  /* 0x000000ffff0d8224 */ /* 0x000fc600078e0028 */
[----:B------:R-:W4:Y:S04]  /*13ca0*/  LDL R40, [R1+0x10cc] ;  /* 0x0010cc0001287983 */ /* 0x000f280000100800 */
[----:B------:R1:W4:Y:S02]  /*13cb0*/  @!P0 LDG.E.U16 R191, desc[UR58][R12.64] ;  /* 0x0000003a0cbf8981 */ /* 0x000324000c1e1500 */
[----:B-1----:R-:W-:Y:S02]  /*13cc0*/  @!P0 IMAD.MOV.U32 R13, RZ, RZ, R37 ;  /* 0x000000ffff0d8224 */ /* 0x002fe400078e0025 */
[----:B------:R-:W4:Y:S01]  /*13cd0*/  LDL R37, [R1+0x10bc] ;  /* 0x0010bc0001257983 */ /* 0x000f220000100800 */
[----:B------:R-:W-:Y:S02]  /*13ce0*/  PRMT R190, RZ, 0x7610, R190 ;  /* 0x00007610ffbe7816 */ /* 0x000fe400000000be */
[----:B------:R-:W-:Y:S01]  /*13cf0*/  PRMT R189, RZ, 0x7610, R189 ;  /* 0x00007610ffbd7816 */ /* 0x000fe200000000bd */
[----:B------:R-:W-:-:S02]  /*13d00*/  @!P0 IMAD.MOV.U32 R12, RZ, RZ, R34 ;  /* 0x000000ffff0c8224 */ /* 0x000fc400078e0022 */
[----:B------:R-:W4:Y:S04]  /*13d10*/  LDL R34, [R1+0x10c0] ;  /* 0x0010c00001227983 */ /* 0x000f280000100800 */
[----:B------:R1:W4:Y:S02]  /*13d20*/  @!P0 LDG.E.U16 R190, desc[UR58][R12.64] ;  /* 0x0000003a0cbe8981 */ /* 0x000324000c1e1500 */
[----:B-1----:R-:W-:Y:S02]  /*13d30*/  @!P0 IMAD.MOV.U32 R13, RZ, RZ, R29 ;  /* 0x000000ffff0d8224 */ /* 0x002fe400078e001d */
[----:B------:R-:W4:Y:S01]  /*13d40*/  LDL R29, [R1+0x10ac] ;  /* 0x0010ac00011d7983 */ /* 0x000f220000100800 */
[----:B------:R-:W-:Y:S01]  /*13d50*/  PRMT R186, RZ, 0x7610, R186 ;  /* 0x00007610ffba7816 */ /* 0x000fe200000000ba */
[----:B---3--:R-:W-:-:S02]  /*13d60*/  @!P0 IMAD.MOV.U32 R12, RZ, RZ, R5 ;  /* 0x000000ffff0c8224 */ /* 0x008fc400078e0005 */
        /* <DEDUP_REMOVED lines=74> */
[----:B0-----:R-:W-:Y:S01]  /*14210*/  PRMT R174, RZ, 0x7610, R174 ;  /* 0x00007610ffae7816 */ /* 0x001fe200000000ae */
[----:B------:R-:W-:-:S02]  /*14220*/  @!P0 IMAD.MOV.U32 R12, RZ, RZ, R34 ;  /* 0x000000ffff0c8224 */ /* 0x000fc400078e0022 */
[----:B------:R-:W4:Y:S04]  /*14230*/  LDL R34, [R1+0xfd0] ;  /* 0x000fd00001227983 */ /* 0x000f280000100800 */
[----:B------:R0:W4:Y:S02]  /*14240*/  @!P0 LDG.E.U16 R175, desc[UR58][R12.64] ;  /* 0x0000003a0caf8981 */ /* 0x000124000c1e1500 */
[----:B0-----:R-:W-:Y:S02]  /*14250*/  @!P0 IMAD.MOV.U32 R13, RZ, RZ, R29 ;  /* 0x000000ffff0d8224 */ /* 0x001fe400078e001d */
[----:B------:R-:W4:Y:S01]  /*14260*/  LDL R29, [R1+0xfbc] ;  /* 0x000fbc00011d7983 */ /* 0x000f220000100800 */
[----:B---3--:R-:W-:-:S03]  /*14270*/  @!P0 IMAD.MOV.U32 R12, RZ, RZ, R5 ;  /* 0x000000ffff0c8224 */ /* 0x008fc600078e0005 */
[----:B------:R-:W3:Y:S04]  /*14280*/  LDL R5, [R1+0xfc0] ;  /* 0x000fc00001057983 */ /* 0x000ee80000100800 */
[----:B------:R0:W3:Y:S02]  /*14290*/  @!P0 LDG.E.U16 R174, desc[UR58][R12.64] ;  /* 0x0000003a0cae8981 */ /* 0x0000e4000c1e1500 */
[----:B0-----:R-:W-:Y:S02]  /*142a0*/  @!P0 IMAD.MOV.U32 R12, RZ, RZ, R35 ;  /* 0x000000ffff0c8224 */ /* 0x001fe400078e0023 */
        /* <DEDUP_REMOVED lines=22> */
[----:B------:R-:W-:Y:S01]  /*14410*/  PRMT R166, RZ, 0x7610, R166 ;  /* 0x00007610ffa67816 */ /* 0x000fe200000000a6 */
[----:B---3--:R-:W-:-:S02]  /*14420*/  @!P0 IMAD.MOV.U32 R12, RZ, RZ, R5 ;  /* 0x000000ffff0c8224 */ /* 0x008fc400078e0005 */
        /* <DEDUP_REMOVED lines=45> */
[----:B------:R-:W4:Y:S04]  /*14700*/  LDL R37, [R1+0xecc] ;  /* 0x000ecc0001257983 */ /* 0x000f280000100800 */
[----:B------:R0:W-:Y:S04]  /*14710*/  STS.U16 [R0+UR4+0x2200], R160 ;  /* 0x002200a000007988 */ /* 0x0001e80008000404 */
[----:B------:R1:W-:Y:S01]  /*14720*/  STS.U16 [R0+UR4+0x2400], R159 ;  /* 0x0024009f00007988 */ /* 0x0003e20008000404 */
[----:B0-----:R-:W-:Y:S01]  /*14730*/  PRMT R160, RZ, 0x7610, R160 ;  /* 0x00007610ffa07816 */ /* 0x001fe200000000a0 */
[----:B------:R-:W-:Y:S01]  /*14740*/  @!P0 IMAD.MOV.U32 R12, RZ, RZ, R34 ;  /* 0x000000ffff0c8224 */ /* 0x000fe200078e0022 */
[----:B------:R-:W-:Y:S01]  /*14750*/  PRMT R158, RZ, 0x7610, R158 ;  /* 0x00007610ff9e7816 */ /* 0x000fe2000000009e */
[----:B------:R0:W-:Y:S01]  /*14760*/  STS.U16 [R0+UR4+0x4800], R157 ;  /* 0x0048009d00007988 */ /* 0x0001e20008000404 */
[----:B-1----:R-:W-:-:S03]  /*14770*/  PRMT R159, RZ, 0x7610, R159 ;  /* 0x00007610ff9f7816 */ /* 0x002fc6000000009f */
[----:B------:R1:W4:Y:S04]  /*14780*/  @!P0 LDG.E.U16 R160, desc[UR58][R12.64] ;  /* 0x0000003a0ca08981 */ /* 0x000328000c1e1500 */
[----:B------:R-:W4:Y:S01]  /*14790*/  LDL R34, [R1+0xed0] ;  /* 0x000ed00001227983 */ /* 0x000f220000100800 */
[----:B-1----:R-:W-:Y:S01]  /*147a0*/  @!P0 IMAD.MOV.U32 R13, RZ, RZ, R29 ;  /* 0x000000ffff0d8224 */ /* 0x002fe200078e001d */
[----:B0-----:R-:W-:Y:S02]  /*147b0*/  PRMT R157, RZ, 0x7610, R157 ;  /* 0x00007610ff9d7816 */ /* 0x001fe4000000009d */
[----:B------:R0:W-:Y:S04]  /*147c0*/  STS.U16 [R0+UR4+0x3e00], R156 ;  /* 0x003e009c00007988 */ /* 0x0001e80008000404 */
[----:B------:R-:W4:Y:S01]  /*147d0*/  LDL R29, [R1+0xebc] ;  /* 0x000ebc00011d7983 */ /* 0x000f220000100800 */
[----:B0-----:R-:W-:-:S02]  /*147e0*/  PRMT R156, RZ, 0x7610, R156 ;  /* 0x00007610ff9c7816 */ /* 0x001fc4000000009c */
[----:B------:R-:W-:Y:S01]  /*147f0*/  PRMT R155, RZ, 0x7610, R155 ;  /* 0x00007610ff9b7816 */ /* 0x000fe2000000009b */
[----:B---3--:R-:W-:Y:S02]  /*14800*/  @!P0 IMAD.MOV.U32 R12, RZ, RZ, R5 ;  /* 0x000000ffff0c8224 */ /* 0x008fe400078e0005 */
[----:B------:R-:W3:Y:S04]  /*14810*/  LDL R5, [R1+0xec0] ;  /* 0x000ec00001057983 */ /* 0x000ee80000100800 */
[----:B------:R0:W3:Y:S02]  /*14820*/  @!P0 LDG.E.U16 R159, desc[UR58][R12.64] ;  /* 0x0000003a0c9f8981 */ /* 0x0000e4000c1e1500 */
[----:B0-----:R-:W-:Y:S02]  /*14830*/  @!P0 IMAD.MOV.U32 R12, RZ, RZ, R35 ;  /* 0x000000ffff0c8224 */ /* 0x001fe400078e0023 */
[----:B------:R-:W-:Y:S01]  /*14840*/  @!P0 IMAD.MOV.U32 R13, RZ, RZ, R49 ;  /* 0x000000ffff0d8224 */ /* 0x000fe200078e0031 */
[----:B------:R-:W3:Y:S04]  /*14850*/  LDL R35, [R1+0xeb0] ;  /* 0x000eb00001237983 */ /* 0x000ee80000100800 */
[----:B------:R0:W3:Y:S02]  /*14860*/  @!P0 LDG.E.U16 R158, desc[UR58][R12.64] ;  /* 0x0000003a0c9e8981 */ /* 0x0000e4000c1e1500 */
[----:B0-----:R-:W-:-:S02]  /*14870*/  @!P0 IMAD.MOV.U32 R12, RZ, RZ, R47 ;  /* 0x000000ffff0c8224 */ /* 0x001fc400078e002f */
[----:B------:R-:W-:-:S05]  /*14880*/  @!P0 IMAD.MOV.U32 R13, RZ, RZ, R48 ;  /* 0x000000ffff0d8224 */ /* 0x000fca00078e0030 */
[----:B------:R2:W3:Y:S02]  /*14890*/  @!P0 LDG.E.U16 R157, desc[UR58][R12.64] ;  /* 0x0000003a0c9d8981 */ /* 0x0004e4000c1e1500 */
[----:B--2---:R-:W-:Y:S02]  /*148a0*/  @!P0 IMAD.MOV.U32 R13, RZ, RZ, R43 ;  /* 0x000000ffff0d8224 */ /* 0x004fe400078e002b */
[----:B----4-:R-:W-:Y:S02]  /*148b0*/  @!P0 IMAD.MOV.U32 R12, RZ, RZ, R39 ;  /* 0x000000ffff0c8224 */ /* 0x010fe400078e0027 */
[----:B------:R-:W2:Y:S04]  /*148c0*/  LDL R39, [R1+0xea0] ;  /* 0x000ea00001277983 */ /* 0x000ea80000100800 */
[----:B------:R0:W4:Y:S02]  /*148d0*/  @!P0 LDG.E.U16 R156, desc[UR58][R12.64] ;  /* 0x0000003a0c9c8981 */ /* 0x000124000c1e1500 */
[----:B0-----:R-:W-:-:S02]  /*148e0*/  @!P0 IMAD.MOV.U32 R12, RZ, RZ, R28 ;  /* 0x000000ffff0c8224 */ /* 0x001fc400078e001c */
[----:B------:R-:W4:Y:S01]  /*148f0*/  LDL R28, [R1+0xe90] ;  /* 0x000e9000011c7983 */ /* 0x000f220000100800 */
[----:B------:R-:W-:-:S03]  /*14900*/  @!P0 IMAD.MOV.U32 R13, RZ, RZ, R40 ;  /* 0x000000ffff0d8224 */ /* 0x000fc600078e0028 */
[----:B------:R-:W2:Y:S04]  /*14910*/  LDL.LU R47, [R1+0xeac] ;  /* 0x000eac00012f7983 */ /* 0x000ea80000300800 */
[----:B------:R0:W4:Y:S02]  /*14920*/  @!P0 LDG.E.U16 R155, desc[UR58][R12.64] ;  /* 0x0000003a0c9b8981 */ /* 0x000124000c1e1500 */
[----:B0-----:R-:W-:Y:S02]  /*14930*/  @!P0 IMAD.MOV.U32 R13, RZ, RZ, R37 ;  /* 0x000000ffff0d8224 */ /* 0x001fe400078e0025 */
[----:B------:R-:W4:Y:S01]  /*14940*/  LDL.LU R37, [R1+0xe9c] ;  /* 0x000e9c0001257983 */ /* 0x000f220000300800 */
[----:B------:R-:W-:-:S03]  /*14950*/  PRMT R154, RZ, 0x7610, R154 ;  /* 0x00007610ff9a7816 */ /* 0x000fc6000000009a */
[----:B------:R0:W-:Y:S04]  /*14960*/  STS.U16 [R0+UR4+0x3400], R153 ;  /* 0x0034009900007988 */ /* 0x0001e80008000404 */
[----:B------:R1:W-:Y:S01]  /*14970*/  STS.U16 [R0+UR4+0x3600], R152 ;  /* 0x0036009800007988 */ /* 0x0003e20008000404 */
[----:B0-----:R-:W-:Y:S01]  /*14980*/  PRMT R153, RZ, 0x7610, R153 ;  /* 0x00007610ff997816 */ /* 0x001fe20000000099 */
[----:B------:R-:W-:Y:S02]  /*14990*/  @!P0 IMAD.MOV.U32 R12, RZ, RZ, R34 ;  /* 0x000000ffff0c8224 */ /* 0x000fe400078e0022 */
[----:B------:R-:W4:Y:S04]  /*149a0*/  LDL.LU R34, [R1+0xe8c] ;  /* 0x000e8c0001227983 */ /* 0x000f280000300800 */
[----:B------:R0:W4:Y:S01]  /*149b0*/  @!P0 LDG.E.U16 R154, desc[UR58][R12.64] ;  /* 0x0000003a0c9a8981 */ /* 0x000122000c1e1500 */
[----:B-1----:R-:W-:Y:S01]  /*149c0*/  PRMT R152, RZ, 0x7610, R152 ;  /* 0x00007610ff987816 */ /* 0x002fe20000000098 */
[----:B0-----:R-:W-:-:S02]  /*149d0*/  @!P0 IMAD.MOV.U32 R13, RZ, RZ, R29 ;  /* 0x000000ffff0d8224 */ /* 0x001fc400078e001d */
[----:B------:R-:W4:Y:S04]  /*149e0*/  LDL.LU R29, [R1+0xe7c] ;  /* 0x000e7c00011d7983 */ /* 0x000f280000300800 */
[----:B------:R0:W-:Y:S02]  /*149f0*/  STS.U16 [R0+UR4+0x4a00], R23 ;  /* 0x004a001700007988 */ /* 0x0001e40008000404 */
[----:B0-----:R-:W-:Y:S01]  /*14a00*/  PRMT R23, RZ, 0x7610, R23 ;  /* 0x00007610ff177816 */ /* 0x001fe20000000017 */
[----:B---3--:R-:W-:Y:S02]  /*14a10*/  @!P0 IMAD.MOV.U32 R12, RZ, RZ, R5 ;  /* 0x000000ffff0c8224 */ /* 0x008fe400078e0005 */
[----:B------:R-:W3:Y:S04]  /*14a20*/  LDL.LU R5, [R1+0xe80] ;  /* 0x000e800001057983 */ /* 0x000ee80000300800 */
[----:B------:R0:W3:Y:S04]  /*14a30*/  @!P0 LDG.E.U16 R153, desc[UR58][R12.64] ;  /* 0x0000003a0c998981 */ /* 0x0000e8000c1e1500 */
[----:B------:R-:W3:Y:S01]  /*14a40*/  LDL R51, [R1+0xe60] ;  /* 0x000e600001337983 */ /* 0x000ee20000100800 */
[----:B0-----:R-:W-:-:S03]  /*14a50*/  @!P0 IMAD.MOV.U32 R12, RZ, RZ, R35 ;  /* 0x000000ffff0c8224 */ /* 0x001fc600078e0023 */
[----:B------:R-:W3:Y:S04]  /*14a60*/  LDL.LU R35, [R1+0xe70] ;  /* 0x000e700001237983 */ /* 0x000ee80000300800 */
[----:B------:R-:W3:Y:S01]  /*14a70*/  LDL.LU R48, [R1+0xe6c] ;  /* 0x000e6c0001307983 */ /* 0x000ee20000300800 */
[----:B--2---:R-:W-:-:S05]  /*14a80*/  @!P0 IMAD.MOV.U32 R13, RZ, RZ, R47 ;  /* 0x000000ffff0d8224 */ /* 0x004fca00078e002f */
[----:B------:R0:W2:Y:S02]  /*14a90*/  @!P0 LDG.E.U16 R152, desc[UR58][R12.64] ;  /* 0x0000003a0c988981 */ /* 0x0000a4000c1e1500 */
[----:B0-----:R-:W-:Y:S02]  /*14aa0*/  @!P0 IMAD.MOV.U32 R12, RZ, RZ, R39 ;  /* 0x000000ffff0c8224 */ /* 0x001fe400078e0027 */
[----:B----4-:R-:W-:Y:S01]  /*14ab0*/  @!P0 IMAD.MOV.U32 R13, RZ, RZ, R37 ;  /* 0x000000ffff0d8224 */ /* 0x010fe200078e0025 */
[----:B------:R-:W4:Y:S04]  /*14ac0*/  LDL.LU R39, [R1+0xe5c] ;  /* 0x000e5c0001277983 */ /* 0x000f280000300800 */
[----:B------:R-:W2:Y:S04]  /*14ad0*/  LDL R50, [R1+0xe0c] ;  /* 0x000e0c0001327983 */ /* 0x000ea80000100800 */
[----:B------:R-:W2:Y:S04]  /*14ae0*/  LDL.LU R49, [R1+0xe40] ;  /* 0x000e400001317983 */ /* 0x000ea80000300800 */
[----:B------:R0:W2:Y:S04]  /*14af0*/  @!P0 LDG.E.U16 R23, desc[UR58][R12.64] ;  /* 0x0000003a0c178981 */ /* 0x0000a8000c1e1500 */
[----:B------:R-:W2:Y:S04]  /*14b00*/  LDL.LU R43, [R1+0xe4c] ;  /* 0x000e4c00012b7983 */ /* 0x000ea80000300800 */
[----:B------:R-:W2:Y:S01]  /*14b10*/  LDL.LU R40, [R1+0xe30] ;  /* 0x000e300001287983 */ /* 0x000ea20000300800 */
[----:B0-----:R-:W-:-:S03]  /*14b20*/  @!P0 IMAD.MOV.U32 R12, RZ, RZ, R28 ;  /* 0x000000ffff0c8224 */ /* 0x001fc600078e001c */
[----:B------:R-:W2:Y:S01]  /*14b30*/  LDL.LU R28, [R1+0xe50] ;  /* 0x000e5000011c7983 */ /* 0x000ea20000300800 */
[----:B------:R-:W-:-:S03]  /*14b40*/  @!P0 IMAD.MOV.U32 R13, RZ, RZ, R34 ;  /* 0x000000ffff0d8224 */ /* 0x000fc600078e0022 */
[----:B------:R0:W-:Y:S04]  /*14b50*/  STS.U16 [R0+UR4+0x4c00], R22 ;  /* 0x004c001600007988 */ /* 0x0001e80008000404 */
[----:B------:R1:W-:Y:S01]  /*14b60*/  STS.U16 [R0+UR4+0x3800], R21 ;  /* 0x0038001500007988 */ /* 0x0003e20008000404 */
[----:B0-----:R-:W-:Y:S02]  /*14b70*/  PRMT R22, RZ, 0x7610, R22 ;  /* 0x00007610ff167816 */ /* 0x001fe40000000016 */
[----:B-1----:R-:W-:-:S04]  /*14b80*/  PRMT R21, RZ, 0x7610, R21 ;  /* 0x00007610ff157816 */ /* 0x002fc80000000015 */
[----:B------:R0:W2:Y:S04]  /*14b90*/  @!P0 LDG.E.U16 R22, desc[UR58][R12.64] ;  /* 0x0000003a0c168981 */ /* 0x0000a8000c1e1500 */
[----:B------:R1:W-:Y:S01]  /*14ba0*/  STS.U16 [R0+UR4+0x2e00], R20 ;  /* 0x002e001400007988 */ /* 0x0003e20008000404 */
[----:B0-----:R-:W-:Y:S01]  /*14bb0*/  @!P0 IMAD.MOV.U32 R13, RZ, RZ, R29 ;  /* 0x000000ffff0d8224 */ /* 0x001fe200078e001d */
[----:B-1----:R-:W-:Y:S02]  /*14bc0*/  PRMT R20, RZ, 0x7610, R20 ;  /* 0x00007610ff147816 */ /* 0x002fe40000000014 */
[----:B------:R0:W-:Y:S04]  /*14bd0*/  STS.U16 [R0+UR4+0x3a00], R19 ;  /* 0x003a001300007988 */ /* 0x0001e80008000404 */
[----:B------:R1:W-:Y:S01]  /*14be0*/  STS.U16 [R0+UR4+0x3c00], R18 ;  /* 0x003c001200007988 */ /* 0x0003e20008000404 */
[----:B0-----:R-:W-:-:S02]  /*14bf0*/  PRMT R19, RZ, 0x7610, R19 ;  /* 0x00007610ff137816 */ /* 0x001fc40000000013 */
[----:B-1----:R-:W-:Y:S01]  /*14c00*/  PRMT R18, RZ, 0x7610, R18 ;  /* 0x00007610ff127816 */ /* 0x002fe20000000012 */
[----:B------:R0:W-:Y:S01]  /*14c10*/  STL [R1+0x142c], R6 ;  /* 0x00142c0601007387 */ /* 0x0001e20000100800 */
[----:B---3--:R-:W-:-:S05]  /*14c20*/  @!P0 IMAD.MOV.U32 R12, RZ, RZ, R5 ;  /* 0x000000ffff0c8224 */ /* 0x008fca00078e0005 */
[----:B------:R1:W3:Y:S02]  /*14c30*/  @!P0 LDG.E.U16 R21, desc[UR58][R12.64] ;  /* 0x0000003a0c158981 */ /* 0x0002e4000c1e1500 */
[----:B-1----:R-:W-:Y:S02]  /*14c40*/  @!P0 IMAD.MOV.U32 R12, RZ, RZ, R35 ;  /* 0x000000ffff0c8224 */ /* 0x002fe400078e0023 */
[----:B------:R-:W-:-:S05]  /*14c50*/  @!P0 IMAD.MOV.U32 R13, RZ, RZ, R48 ;  /* 0x000000ffff0d8224 */ /* 0x000fca00078e0030 */
[----:B------:R1:W3:Y:S02]  /*14c60*/  @!P0 LDG.E.U16 R20, desc[UR58][R12.64] ;  /* 0x0000003a0c148981 */ /* 0x0002e4000c1e1500 */
[----:B-1----:R-:W-:Y:S02]  /*14c70*/  @!P0 IMAD.MOV.U32 R12, RZ, RZ, R51 ;  /* 0x000000ffff0c8224 */ /* 0x002fe400078e0033 */
[----:B----4-:R-:W-:-:S05]  /*14c80*/  @!P0 IMAD.MOV.U32 R13, RZ, RZ, R39 ;  /* 0x000000ffff0d8224 */ /* 0x010fca00078e0027 */
[----:B------:R2:W4:Y:S02]  /*14c90*/  @!P0 LDG.E.U16 R19, desc[UR58][R12.64] ;  /* 0x0000003a0c138981 */ /* 0x000524000c1e1500 */
[----:B--2---:R-:W-:Y:S02]  /*14ca0*/  @!P0 IMAD.MOV.U32 R13, RZ, RZ, R43 ;  /* 0x000000ffff0d8224 */ /* 0x004fe400078e002b */
[----:B------:R-:W-:-:S05]  /*14cb0*/  @!P0 IMAD.MOV.U32 R12, RZ, RZ, R28 ;  /* 0x000000ffff0c8224 */ /* 0x000fca00078e001c */
[----:B------:R1:W2:Y:S02]  /*14cc0*/  @!P0 LDG.E.U16 R18, desc[UR58][R12.64] ;  /* 0x0000003a0c128981 */ /* 0x0002a4000c1e1500 */
[----:B-1----:R-:W-:Y:S02]  /*14cd0*/  @!P0 IMAD.MOV.U32 R13, RZ, RZ, R6 ;  /* 0x000000ffff0d8224 */ /* 0x002fe400078e0006 */
[----:B0-----:R-:W3:Y:S01]  /*14ce0*/  LDL.LU R6, [R1+0xe20] ;  /* 0x000e200001067983 */ /* 0x001ee20000300800 */
[----:B------:R-:W-:-:S03]  /*14cf0*/  @!P0 IMAD.MOV.U32 R12, RZ, RZ, R49 ;  /* 0x000000ffff0c8224 */ /* 0x000fc600078e0031 */
[----:B------:R0:W-:Y:S04]  /*14d00*/  STS.U16 [R0+UR4+0x2600], R17 ;  /* 0x0026001100007988 */ /* 0x0001e80008000404 */
[----:B------:R1:W-:Y:S01]  /*14d10*/  STS.U16 [R0+UR4+0x2800], R16 ;  /* 0x0028001000007988 */ /* 0x0003e20008000404 */
[----:B0-----:R-:W-:Y:S02]  /*14d20*/  PRMT R17, RZ, 0x7610, R17 ;  /* 0x00007610ff117816 */ /* 0x001fe40000000011 */
[----:B-1----:R-:W-:-:S04]  /*14d30*/  PRMT R16, RZ, 0x7610, R16 ;  /* 0x00007610ff107816 */ /* 0x002fc80000000010 */
[----:B------:R0:W2:Y:S04]  /*14d40*/  @!P0 LDG.E.U16 R17, desc[UR58][R12.64] ;  /* 0x0000003a0c118981 */ /* 0x0000a8000c1e1500 */
[----:B------:R1:W-:Y:S01]  /*14d50*/  STS.U16 [R0+UR4+0x2a00], R15 ;  /* 0x002a000f00007988 */ /* 0x0003e20008000404 */
[----:B0-----:R-:W-:Y:S02]  /*14d60*/  @!P0 IMAD.MOV.U32 R12, RZ, RZ, R40 ;  /* 0x000000ffff0c8224 */ /* 0x001fe400078e0028 */
[----:B------:R-:W-:Y:S01]  /*14d70*/  @!P0 IMAD.MOV.U32 R13, RZ, RZ, R249 ;  /* 0x000000ffff0d8224 */ /* 0x000fe200078e00f9 */
[----:B-1----:R-:W-:-:S04]  /*14d80*/  PRMT R15, RZ, 0x7610, R15 ;  /* 0x00007610ff0f7816 */ /* 0x002fc8000000000f */
[----:B------:R0:W2:Y:S04]  /*14d90*/  @!P0 LDG.E.U16 R16, desc[UR58][R12.64] ;  /* 0x0000003a0c108981 */ /* 0x0000a8000c1e1500 */
[----:B------:R1:W-:Y:S01]  /*14da0*/  STS.U16 [R0+UR4+0x2c00], R14 ;  /* 0x002c000e00007988 */ /* 0x0003e20008000404 */
[----:B0-----:R-:W-:Y:S01]  /*14db0*/  @!P0 IMAD.MOV.U32 R13, RZ, RZ, R4 ;  /* 0x000000ffff0d8224 */ /* 0x001fe200078e0004 */
[----:B-1----:R-:W-:Y:S02]  /*14dc0*/  PRMT R14, RZ, 0x7610, R14 ;  /* 0x00007610ff0e7816 */ /* 0x002fe4000000000e */
[----:B------:R0:W-:Y:S02]  /*14dd0*/  STS.U16 [R0+UR4], R7 ;  /* 0x0000000700007988 */ /* 0x0001e40008000404 */
[----:B0-----:R-:W-:Y:S01]  /*14de0*/  PRMT R7, RZ, 0x7610, R7 ;  /* 0x00007610ff077816 */ /* 0x001fe20000000007 */
[----:B---3--:R-:W-:-:S05]  /*14df0*/  @!P0 IMAD.MOV.U32 R12, RZ, RZ, R6 ;  /* 0x000000ffff0c8224 */ /* 0x008fca00078e0006 */
[----:B------:R0:W3:Y:S02]  /*14e00*/  @!P0 LDG.E.U16 R15, desc[UR58][R12.64] ;  /* 0x0000003a0c0f8981 */ /* 0x0000e4000c1e1500 */
[----:B0-----:R-:W-:Y:S02]  /*14e10*/  @!P0 IMAD.MOV.U32 R12, RZ, RZ, R3 ;  /* 0x000000ffff0c8224 */ /* 0x001fe400078e0003 */
[----:B------:R-:W-:-:S05]  /*14e20*/  @!P0 IMAD.MOV.U32 R13, RZ, RZ, R50 ;  /* 0x000000ffff0d8224 */ /* 0x000fca00078e0032 */
[----:B------:R0:W3:Y:S02]  /*14e30*/  @!P0 LDG.E.U16 R14, desc[UR58][R12.64] ;  /* 0x0000003a0c0e8981 */ /* 0x0000e4000c1e1500 */
[----:B0-----:R-:W-:Y:S02]  /*14e40*/  @!P0 IMAD.MOV.U32 R12, RZ, RZ, R248 ;  /* 0x000000ffff0c8224 */ /* 0x001fe400078e00f8 */
[----:B------:R-:W-:-:S05]  /*14e50*/  @!P0 IMAD.MOV.U32 R13, RZ, RZ, R252 ;  /* 0x000000ffff0d8224 */ /* 0x000fca00078e00fc */
[----:B------:R-:W3:Y:S01]  /*14e60*/  @!P0 LDG.E.U16 R7, desc[UR58][R12.64] ;  /* 0x0000003a0c078981 */ /* 0x000ee2000c1e1500 */
[----:B------:R-:W-:-:S03]  /*14e70*/  LOP3.LUT R50, R0, 0x20, RZ, 0x3c, !PT ;  /* 0x0000002000327812 */ /* 0x000fc600078e3cff */
[----:B------:R-:W-:Y:S04]  /*14e80*/  STS.U16 [R0+UR4+0x1000], R212 ;  /* 0x001000d400007988 */ /* 0x000fe80008000404 */
        /* <DEDUP_REMOVED lines=64> */
[----:B------:R-:W-:Y:S04]  /*15290*/  STL [R1+0x1430], R249 ;  /* 0x001430f901007387 */ /* 0x000fe80000100800 */
        /* <DEDUP_REMOVED lines=13> */
[----:B------:R-:W-:Y:S04]  /*15370*/  STS.U16 [R50+UR4+0x4700], R168 ;  /* 0x004700a832007988 */ /* 0x000fe80008000404 */
[----:B------:R-:W-:Y:S04]  /*15380*/  STL.64 [R1+0x1bf8], R150 ;  /* 0x001bf89601007387 */ /* 0x000fe80000100a00 */
[----:B------:R-:W-:Y:S04]  /*15390*/  STS.U16 [R50+UR4+0x4900], R167 ;  /* 0x004900a732007988 */ /* 0x000fe80008000404 */
[----:B------:R-:W-:Y:S04]  /*153a0*/  STL [R1+0x1bf0], R149 ;  /* 0x001bf09501007387 */ /* 0x000fe80000100800 */
[----:B------:R-:W-:Y:S04]  /*153b0*/  STS.U16 [R50+UR4+0x4b00], R166 ;  /* 0x004b00a632007988 */ /* 0x000fe80008000404 */
[----:B------:R-:W-:Y:S04]  /*153c0*/  STL.64 [R1+0x1be8], R48 ;  /* 0x001be83001007387 */ /* 0x000fe80000100a00 */
        /* <DEDUP_REMOVED lines=23> */
[----:B------:R0:W-:Y:S04]  /*15540*/  STL.64 [R1+0x1b88], R24 ;  /* 0x001b881801007387 */ /* 0x0001e80000100a00 */
[----:B------:R-:W-:Y:S04]  /*15550*/  STS.U16 [R50+UR4+0x6500], R153 ;  /* 0x0065009932007988 */ /* 0x000fe80008000404 */
[----:B------:R-:W-:Y:S04]  /*15560*/  STS.U16 [R50+UR4+0x6700], R152 ;  /* 0x0067009832007988 */ /* 0x000fe80008000404 */
[----:B0-----:R-:W3:Y:S04]  /*15570*/  LDL.LU.64 R24, [R1+0xc00] ;  /* 0x000c000001187983 */ /* 0x001ee80000300a00 */
[----:B------:R-:W3:Y:S04]  /*15580*/  LDL.LU.64 R26, [R1+0xc08] ;  /* 0x000c0800011a7983 */ /* 0x000ee80000300a00 */
[----:B------:R-:W-:Y:S04]  /*15590*/  STS.U16 [R50+UR4+0x6900], R23 ;  /* 0x0069001732007988 */ /* 0x000fe80008000404 */
[----:B------:R-:W3:Y:S04]  /*155a0*/  LDL.LU.64 R28, [R1+0xc10] ;  /* 0x000c1000011c7983 */ /* 0x000ee80000300a00 */
[----:B------:R-:W-:Y:S04]  /*155b0*/  STS.U16 [R50+UR4+0x6b00], R22 ;  /* 0x006b001632007988 */ /* 0x000fe80008000404 */
[----:B------:R-:W3:Y:S04]  /*155c0*/  LDL.LU.64 R30, [R1+0xc18] ;  /* 0x000c1800011e7983 */ /* 0x000ee80000300a00 */
[----:B------:R-:W-:Y:S04]  /*155d0*/  STS.U16 [R50+UR4+0x6d00], R21 ;  /* 0x006d001532007988 */ /* 0x000fe80008000404 */
[----:B------:R-:W3:Y:S04]  /*155e0*/  LDL.LU.64 R32, [R1+0xc20] ;  /* 0x000c200001207983 */ /* 0x000ee80000300a00 */
[----:B------:R-:W-:Y:S04]  /*155f0*/  STS.U16 [R50+UR4+0x6f00], R20 ;  /* 0x006f001432007988 */ /* 0x000fe80008000404 */
[----:B------:R-:W3:Y:S04]  /*15600*/  LDL.LU.64 R34, [R1+0xc28] ;  /* 0x000c280001227983 */ /* 0x000ee80000300a00 */
[----:B----4-:R-:W-:Y:S04]  /*15610*/  STS.U16 [R50+UR4+0x7100], R19 ;  /* 0x0071001332007988 */ /* 0x010fe80008000404 */
[----:B------:R-:W4:Y:S04]  /*15620*/  LDL.LU.64 R36, [R1+0xc30] ;  /* 0x000c300001247983 */ /* 0x000f280000300a00 */
[----:B--2---:R-:W-:Y:S04]  /*15630*/  STS.U16 [R50+UR4+0x7300], R18 ;  /* 0x0073001232007988 */ /* 0x004fe80008000404 */
[----:B------:R-:W4:Y:S04]  /*15640*/  LDL.LU.64 R38, [R1+0xc38] ;  /* 0x000c380001267983 */ /* 0x000f280000300a00 */
[----:B------:R-:W-:Y:S04]  /*15650*/  STS.U16 [R50+UR4+0x7500], R17 ;  /* 0x0075001132007988 */ /* 0x000fe80008000404 */
[----:B------:R-:W4:Y:S04]  /*15660*/  LDL.LU.64 R40, [R1+0xc40] ;  /* 0x000c400001287983 */ /* 0x000f280000300a00 */
[----:B------:R-:W-:Y:S04]  /*15670*/  STS.U16 [R50+UR4+0x7700], R16 ;  /* 0x0077001032007988 */ /* 0x000fe80008000404 */
[----:B------:R-:W4:Y:S04]  /*15680*/  LDL.LU.64 R42, [R1+0xc48] ;  /* 0x000c4800012a7983 */ /* 0x000f280000300a00 */
[----:B---3--:R-:W-:Y:S04]  /*15690*/  STS.U16 [R50+UR4+0x7900], R15 ;  /* 0x0079000f32007988 */ /* 0x008fe80008000404 */
[----:B------:R-:W4:Y:S04]  /*156a0*/  LDL.LU.64 R44, [R1+0xc50] ;  /* 0x000c5000012c7983 */ /* 0x000f280000300a00 */
[----:B------:R-:W-:Y:S04]  /*156b0*/  STS.U16 [R50+UR4+0x7b00], R14 ;  /* 0x007b000e32007988 */ /* 0x000fe80008000404 */
[----:B------:R-:W4:Y:S04]  /*156c0*/  LDL.LU.64 R46, [R1+0xc58] ;  /* 0x000c5800012e7983 */ /* 0x000f280000300a00 */
[----:B------:R0:W-:Y:S04]  /*156d0*/  STS.U16 [R50+UR4+0x7d00], R7 ;  /* 0x007d000732007988 */ /* 0x0001e80008000404 */
[----:B------:R-:W4:Y:S01]  /*156e0*/  LDL.LU.64 R48, [R1+0xc60] ;  /* 0x000c600001307983 */ /* 0x000f220000300a00 */
[----:B------:R1:W-:Y:S06]  /*156f0*/  MEMBAR.ALL.CTA ;  /* 0x0000000000007992 */ /* 0x0003ec0000008000 */
[----:B-1----:R-:W1:Y:S04]  /*15700*/  FENCE.VIEW.ASYNC.S ;  /* 0x00000000000073c6 */ /* 0x002e680000000000 */
[----:B0-----:R-:W4:Y:S04]  /*15710*/  LDL.LU.64 R50, [R1+0xc68] ;  /* 0x000c680001327983 */ /* 0x001f280000300a00 */
[----:B------:R-:W4:Y:S04]  /*15720*/  LDL.LU.64 R52, [R1+0xc70] ;  /* 0x000c700001347983 */ /* 0x000f280000300a00 */
        /* <DEDUP_REMOVED lines=48> */
[----:B------:R-:W4:Y:S01]  /*15a30*/  LDL.LU.64 R150, [R1+0xdf8] ;  /* 0x000df80001967983 */ /* 0x000f220000300a00 */
[----:B-1----:R-:W-:Y:S06]  /*15a40*/  BAR.SYNC.DEFER_BLOCKING 0x0 ;  /* 0x0000000000007b1d */ /* 0x002fec0000010000 */
[----:B----4-:R-:W-:-:S06]  /*15a50*/  WARPGROUP.ARRIVE ;  /* 0x00000000000079c5 */ /* 0x010fcc0000000000 */
[----:B------:R-:W-:Y:S03]  /*15a60*/  HGMMA.64x256x16.F32.BF16 R24, gdesc[UR32].tnspA, R24, gsb0 ;  /* 0x23e00000201879f0 */ /* 0x000fe60008001818 */
[----:B------:R-:W-:Y:S02]  /*15a70*/  WARPGROUP.DEPBAR.LE gsb0, 0x0 ;  /* 0x00008000000079c5 */ /* 0x000fe40000010000 */
[----:B------:R-:W-:-:S15]  /*15a80*/  WARPGROUP.ARRIVE ;  /* 0x00000000000079c5 */ /* 0x000fde0000000000 */
[----:B------:R-:W-:-:S08]  /*15a90*/  NOP ;  /* 0x0000000000007918 */ /* 0x000fd00000000000 */
[----:B------:R-:W-:Y:S03]  /*15aa0*/  HGMMA.64x256x16.F32.BF16 R24, gdesc[UR8].tnspA, R24, gsb0 ;  /* 0x23e00000081879f0 */ /* 0x000fe60008001818 */
[----:B------:R-:W-:Y:S02]  /*15ab0*/  WARPGROUP.DEPBAR.LE gsb0, 0x0 ;  /* 0x00008000000079c5 */ /* 0x000fe40000010000 */
[----:B------:R0:W-:Y:S04]  /*15ac0*/  STL.64 [R1+0xc00], R24 ;  /* 0x000c001801007387 */ /* 0x0001e80000100a00 */
        /* <DEDUP_REMOVED lines=58> */
[----:B------:R4:W-:Y:S01]  /*15e70*/  STL.64 [R1+0xdd8], R142 ;  /* 0x000dd88e01007387 */ /* 0x0009e20000100a00 */
[----:B------:R-:W-:-:S03]  /*15e80*/  IMAD.MOV.U32 R192, RZ, RZ, R25 ;  /* 0x000000ffffc07224 */ /* 0x000fc600078e0019 */
[----:B------:R4:W-:Y:S01]  /*15e90*/  STL.64 [R1+0xde0], R144 ;  /* 0x000de09001007387 */ /* 0x0009e20000100a00 */
[----:B------:R-:W-:-:S03]  /*15ea0*/  IMAD.MOV.U32 R156, RZ, RZ, R24 ;  /* 0x000000ffff9c7224 */ /* 0x000fc600078e0018 */
[----:B------:R4:W-:Y:S01]  /*15eb0*/  STL.64 [R1+0xde8], R146 ;  /* 0x000de89201007387 */ /* 0x0009e20000100a00 */
[----:B------:R-:W-:-:S03]  /*15ec0*/  IMAD.MOV.U32 R194, RZ, RZ, R27 ;  /* 0x000000ffffc27224 */ /* 0x000fc600078e001b */
[----:B------:R4:W-:Y:S01]  /*15ed0*/  STL.64 [R1+0xdf0], R148 ;  /* 0x000df09401007387 */ /* 0x0009e20000100a00 */
[----:B------:R-:W-:-:S03]  /*15ee0*/  IMAD.MOV.U32 R157, RZ, RZ, R26 ;  /* 0x000000ffff9d7224 */ /* 0x000fc600078e001a */
[----:B------:R4:W-:Y:S04]  /*15ef0*/  STL.64 [R1+0xdf8], R150 ;  /* 0x000df89601007387 */ /* 0x0009e80000100a00 */
[----:B0-----:R-:W4:Y:S04]  /*15f00*/  LDL.LU.64 R24, [R1+0xa00] ;  /* 0x000a000001187983 */ /* 0x001f280000300a00 */
[----:B-1----:R-:W4:Y:S04]  /*15f10*/  LDL.LU.64 R26, [R1+0xa08] ;  /* 0x000a0800011a7983 */ /* 0x002f280000300a00 */
[----:B--2---:R-:W2:Y:S04]  /*15f20*/  LDL.LU.64 R28, [R1+0xa10] ;  /* 0x000a1000011c7983 */ /* 0x004ea80000300a00 */
[----:B---3--:R-:W2:Y:S04]  /*15f30*/  LDL.LU.64 R30, [R1+0xa18] ;  /* 0x000a1800011e7983 */ /* 0x008ea80000300a00 */
[----:B----4-:R-:W2:Y:S04]  /*15f40*/  LDL.LU.64 R32, [R1+0xa20] ;  /* 0x000a200001207983 */ /* 0x010ea80000300a00 */
[----:B------:R-:W2:Y:S04]  /*15f50*/  LDL.LU.64 R34, [R1+0xa28] ;  /* 0x000a280001227983 */ /* 0x000ea80000300a00 */
        /* <DEDUP_REMOVED lines=9> */
[----:B------:R-:W2:Y:S01]  /*15ff0*/  LDL.LU.64 R54, [R1+0xa78] ;  /* 0x000a780001367983 */ /* 0x000ea20000300a00 */
[----:B------:R-:W-:-:S03]  /*16000*/  IMAD.MOV.U32 R20, RZ, RZ, R65 ;  /* 0x000000ffff147224 */ /* 0x000fc600078e0041 */
        /* <DEDUP_REMOVED lines=29> */
[----:B------:R-:W-:Y:S02]  /*161e0*/  IMAD.MOV.U32 R172, RZ, RZ, R97 ;  /* 0x000000ffffac7224 */ /* 0x000fe400078e0061 */
[----:B------:R-:W-:Y:S01]  /*161f0*/  IMAD.MOV.U32 R168, RZ, RZ, R96 ;  /* 0x000000ffffa87224 */ /* 0x000fe200078e0060 */
[----:B------:R-:W2:Y:S01]  /*16200*/  LDL.LU.64 R92, [R1+0xb10] ;  /* 0x000b1000015c7983 */ /* 0x000ea20000300a00 */
[----:B------:R-:W-:Y:S02]  /*16210*/  IMAD.MOV.U32 R173, RZ, RZ, R99 ;  /* 0x000000ffffad7224 */ /* 0x000fe400078e0063 */
[----:B------:R-:W-:Y:S01]  /*16220*/  IMAD.MOV.U32 R169, RZ, RZ, R98 ;  /* 0x000000ffffa97224 */ /* 0x000fe200078e0062 */
[----:B------:R-:W2:Y:S01]  /*16230*/  LDL.LU.64 R94, [R1+0xb18] ;  /* 0x000b1800015e7983 */ /* 0x000ea20000300a00 */
[----:B------:R-:W-:Y:S02]  /*16240*/  IMAD.MOV.U32 R180, RZ, RZ, R101 ;  /* 0x000000ffffb47224 */ /* 0x000fe400078e0065 */
[----:B------:R-:W-:Y:S01]  /*16250*/  IMAD.MOV.U32 R176, RZ, RZ, R100 ;  /* 0x000000ffffb07224 */ /* 0x000fe200078e0064 */
[----:B------:R-:W2:Y:S01]  /*16260*/  LDL.LU.64 R96, [R1+0xb20] ;  /* 0x000b200001607983 */ /* 0x000ea20000300a00 */
[----:B------:R-:W-:-:S02]  /*16270*/  IMAD.MOV.U32 R181, RZ, RZ, R103 ;  /* 0x000000ffffb57224 */ /* 0x000fc400078e0067 */
        /* <DEDUP_REMOVED lines=56> */
[----:B------:R-:W-:Y:S01]  /*16600*/  UMOV UR36, UR32 ;  /* 0x0000002000247c82 */ /* 0x000fe20008000000 */
[----:B------:R-:W-:Y:S01]  /*16610*/  UMOV UR37, UR33 ;  /* 0x0000002100257c82 */ /* 0x000fe20008000000 */
[----:B------:R-:W-:Y:S01]  /*16620*/  UMOV UR44, UR8 ;  /* 0x00000008002c7c82 */ /* 0x000fe20008000000 */
[----:B------:R-:W-:Y:S01]  /*16630*/  UMOV UR45, UR9 ;  /* 0x00000009002d7c82 */ /* 0x000fe20008000000 */
[----:B--2---:R-:W-:-:S06]  /*16640*/  WARPGROUP.ARRIVE ;  /* 0x00000000000079c5 */ /* 0x004fcc0000000000 */
[----:B------:R-:W-:Y:S01]  /*16650*/  HGMMA.64x256x16.F32.BF16 R24, gdesc[UR36].tnspA, R24, gsb0 ;  /* 0x23e00000241879f0 */ /* 0x000fe20008001818 */
[----:B------:R-:W-:Y:S04]  /*16660*/  STL [R1+0x1498], R208 ;  /* 0x001498d001007387 */ /* 0x000fe80000100800 */
        /* <DEDUP_REMOVED lines=18> */
[----:B------:R-:W-:Y:S01]  /*16790*/  STL [R1+0x144c], R245 ;  /* 0x00144cf501007387 */ /* 0x000fe20000100800 */
[----:B------:R-:W-:-:S02]  /*167a0*/  WARPGROUP.DEPBAR.LE gsb0, 0x0 ;  /* 0x00008000000079c5 */ /* 0x000fc40000010000 */
[----:B------:R-:W-:-:S06]  /*167b0*/  WARPGROUP.ARRIVE ;  /* 0x00000000000079c5 */ /* 0x000fcc0000000000 */
[----:B------:R-:W-:Y:S03]  /*167c0*/  HGMMA.64x256x16.F32.BF16 R24, gdesc[UR44].tnspA, R24, gsb0 ;  /* 0x23e000002c1879f0 */ /* 0x000fe60008001818 */
[----:B------:R-:W-:Y:S02]  /*167d0*/  WARPGROUP.DEPBAR.LE gsb0, 0x0 ;  /* 0x00008000000079c5 */ /* 0x000fe40000010000 */
        /* <DEDUP_REMOVED lines=64> */
[----:B0-----:R-:W2:Y:S04]  /*16be0*/  LDL.LU.64 R150, [R1+0x1bf8] ;  /* 0x001bf80001967983 */ /* 0x001ea80000300a00 */
[----:B------:R-:W3:Y:S04]  /*16bf0*/  LDL.LU R149, [R1+0x1bf0] ;  /* 0x001bf00001957983 */ /* 0x000ee80000300800 */
        /* <DEDUP_REMOVED lines=13> */
[----:B--2---:R-:W-:Y:S04]  /*16cd0*/  STL.64 [R1+0x1980], R150 ;  /* 0x0019809601007387 */ /* 0x004fe80000100a00 */
[----:B---3--:R-:W-:Y:S04]  /*16ce0*/  STL [R1+0x1978], R149 ;  /* 0x0019789501007387 */ /* 0x008fe80000100800 */
[----:B----4-:R-:W-:Y:S04]  /*16cf0*/  STL.64 [R1+0x1970], R48 ;  /* 0x0019703001007387 */ /* 0x010fe80000100a00 */
        /* <DEDUP_REMOVED lines=13> */
[----:B------:R-:W3:Y:S04]  /*16dd0*/  LDL.LU.64 R26, [R1+0x608] ;  /* 0x00060800011a7983 */ /* 0x000ee80000300a00 */
[----:B------:R-:W4:Y:S04]  /*16de0*/  LDL.LU.64 R28, [R1+0x610] ;  /* 0x00061000011c7983 */ /* 0x000f280000300a00 */
[----:B------:R-:W2:Y:S04]  /*16df0*/  LDL.LU.64 R30, [R1+0x618] ;  /* 0x00061800011e7983 */ /* 0x000ea80000300a00 */
        /* <DEDUP_REMOVED lines=60> */
[----:B--2---:R-:W-:Y:S04]  /*171c0*/  STL.64 [R1+0x1b80], R150 ;  /* 0x001b809601007387 */ /* 0x004fe80000100a00 */
[----:B----4-:R-:W-:Y:S04]  /*171d0*/  STL.64 [R1+0x1b78], R148 ;  /* 0x001b789401007387 */ /* 0x010fe80000100a00 */
[----:B---3--:R-:W-:Y:S04]  /*171e0*/  STL.64 [R1+0x1b70], R146 ;  /* 0x001b709201007387 */ /* 0x008fe80000100a00 */
        /* <DEDUP_REMOVED lines=130> */
[----:B------:R-:W-:Y:S03]  /*17a10*/  HGMMA.64x256x16.F32.BF16 R24, gdesc[UR40].tnspA, R24, gsb0 ;  /* 0x23e00000281879f0 */ /* 0x000fe60008001818 */
[----:B------:R-:W-:Y:S02]  /*17a20*/  WARPGROUP.DEPBAR.LE gsb0, 0x0 ;  /* 0x00008000000079c5 */ /* 0x000fe40000010000 */
[----:B------:R-:W-:-:S15]  /*17a30*/  WARPGROUP.ARRIVE ;  /* 0x00000000000079c5 */ /* 0x000fde0000000000 */
[----:B------:R-:W-:-:S08]  /*17a40*/  NOP ;  /* 0x0000000000007918 */ /* 0x000fd00000000000 */
        /* <DEDUP_REMOVED lines=65> */
[----:B------:R0:W-:Y:S01]  /*17e60*/  STL.64 [R1+0x9f8], R150 ;  /* 0x0009f89601007387 */ /* 0x0001e20000100a00 */
[----:B------:R-:W-:-:S03]  /*17e70*/  IMAD.MOV.U32 R243, RZ, RZ, R130 ;  /* 0x000000fffff37224 */ /* 0x000fc600078e0082 */
[----:B0-----:R-:W2:Y:S04]  /*17e80*/  LDL.LU.64 R150, [R1+0x1b80] ;  /* 0x001b800001967983 */ /* 0x001ea80000300a00 */
        /* <DEDUP_REMOVED lines=188> */
[----:B------:R-:W2:Y:S04]  /*18a50*/  LDL.LU.64 R46, [R1+0x1968] ;  /* 0x00196800012e7983 */ /* 0x000ea80000300a00 */
[----:B------:R-:W3:Y:S04]  /*18a60*/  LDL.LU.64 R44, [R1+0x1960] ;  /* 0x00196000012c7983 */ /* 0x000ee80000300a00 */
        /* <DEDUP_REMOVED lines=9> */
[----:B------:R-:W3:Y:S01]  /*18b00*/  LDL.LU.64 R24, [R1+0x1910] ;  /* 0x0019100001187983 */ /* 0x000ee20000300a00 */
[----:B----4-:R-:W-:-:S02]  /*18b10*/  IMAD.MOV.U32 R7, RZ, RZ, R49 ;  /* 0x000000ffff077224 */ /* 0x010fc400078e0031 */
[----:B------:R-:W-:Y:S02]  /*18b20*/  IMAD.MOV.U32 R216, RZ, RZ, R48 ;  /* 0x000000ffffd87224 */ /* 0x000fe400078e0030 */
[----:B--2---:R-:W-:Y:S02]  /*18b30*/  IMAD.MOV.U32 R213, RZ, RZ, R47 ;  /* 0x000000ffffd57224 */ /* 0x004fe400078e002f */
[----:B------:R-:W-:Y:S02]  /*18b40*/  IMAD.MOV.U32 R250, RZ, RZ, R46 ;  /* 0x000000fffffa7224 */ /* 0x000fe400078e002e */
[----:B---3--:R-:W-:Y:S02]  /*18b50*/  IMAD.MOV.U32 R251, RZ, RZ, R45 ;  /* 0x000000fffffb7224 */ /* 0x008fe400078e002d */
[----:B------:R-:W-:Y:S02]  /*18b60*/  IMAD.MOV.U32 R212, RZ, RZ, R44 ;  /* 0x000000ffffd47224 */ /* 0x000fe400078e002c */
[----:B------:R-:W-:-:S02]  /*18b70*/  IMAD.MOV.U32 R249, RZ, RZ, R43 ;  /* 0x000000fffff97224 */ /* 0x000fc400078e002b */
[----:B------:R-:W-:Y:S02]  /*18b80*/  IMAD.MOV.U32 R4, RZ, RZ, R42 ;  /* 0x000000ffff047224 */ /* 0x000fe400078e002a */
[----:B------:R-:W-:Y:S02]  /*18b90*/  IMAD.MOV.U32 R6, RZ, RZ, R41 ;  /* 0x000000ffff067224 */ /* 0x000fe400078e0029 */
[----:B------:R-:W-:Y:S02]  /*18ba0*/  IMAD.MOV.U32 R3, RZ, RZ, R40 ;  /* 0x000000ffff037224 */ /* 0x000fe400078e0028 */
[----:B------:R-:W-:Y:S02]  /*18bb0*/  IMAD.MOV.U32 R252, RZ, RZ, R39 ;  /* 0x000000fffffc7224 */ /* 0x000fe400078e0027 */
        /* <DEDUP_REMOVED lines=15> */
[----:B------:R-:W2:Y:S04]  /*18cb0*/  LDL.LU.64 R24, [R1] ;  /* 0x0000000001187983 */ /* 0x000ea80000300a00 */
        /* <DEDUP_REMOVED lines=56> */
[----:B------:R-:W2:Y:S01]  /*19040*/  LDL.LU.64 R138, [R1+0x1c8] ;  /* 0x0001c800018a7983 */ /* 0x000ea20000300a00 */
[----:B------:R-:W-:-:S03]  /*19050*/  IMAD.MOV.U32 R240, RZ, RZ, R149 ;  /* 0x000000fffff07224 */ /* 0x000fc600078e0095 */
[----:B------:R-:W3:Y:S01]  /*19060*/  LDL.LU.64 R140, [R1+0x1d0] ;  /* 0x0001d000018c7983 */ /* 0x000ee20000300a00 */
[----:B------:R-:W-:-:S03]  /*19070*/  IMAD.MOV.U32 R237, RZ, RZ, R150 ;  /* 0x000000ffffed7224 */ /* 0x000fc600078e0096 */
[----:B------:R-:W4:Y:S01]  /*19080*/  LDL.LU.64 R142, [R1+0x1d8] ;  /* 0x0001d800018e7983 */ /* 0x000f220000300a00 */
[----:B------:R-:W-:-:S03]  /*19090*/  IMAD.MOV.U32 R236, RZ, RZ, R151 ;  /* 0x000000ffffec7224 */ /* 0x000fc600078e0097 */
        /* <DEDUP_REMOVED lines=414> */
[----:B------:R-:W3:Y:S01]  /*1aa80*/  LDL R244, [R1+0x13e0] ;  /* 0x0013e00001f47983 */ /* 0x000ee20000100800 */
        /* <DEDUP_REMOVED lines=10> */
[----:B------:R-:W-:Y:S01]  /*1ab30*/  IMAD.MOV.U32 R216, RZ, RZ, R7 ;  /* 0x000000ffffd87224 */ /* 0x000fe200078e0007 */
[----:B------:R-:W-:Y:S01]  /*1ab40*/  IADD3 R7, P0, R8, R10, RZ ;  /* 0x0000000a08077210 */ /* 0x000fe20007f1e0ff */
[----:B------:R-:W-:-:S04]  /*1ab50*/  VIADD R11, R11, 0x1 ;  /* 0x000000010b0b7836 */ /* 0x000fc80000000000 */
[----:B------:R-:W-:Y:S01]  /*1ab60*/  IMAD.X R8, R9, 0x1, R2, P0 ;  /* 0x0000000109087824 */ /* 0x000fe200000e0602 */
[----:B---3--:R-:W-:Y:S01]  /*1ab70*/  ISETP.NE.U32.AND P0, PT, R11, R244, PT ;  /* 0x000000f40b00720c */ /* 0x008fe20003f05070 */
[----:B------:R-:W-:Y:S02]  /*1ab80*/  IMAD.MOV.U32 R244, RZ, RZ, R241 ;  /* 0x000000fffff47224 */ /* 0x000fe400078e00f1 */
[----:B------:R-:W-:Y:S02]  /*1ab90*/  IMAD.MOV.U32 R241, RZ, RZ, R240 ;  /* 0x000000fffff17224 */ /* 0x000fe400078e00f0 */
[----:B------:R-:W-:Y:S02]  /*1aba0*/  IMAD.MOV.U32 R240, RZ, RZ, R237 ;  /* 0x000000fffff07224 */ /* 0x000fe400078e00ed */
[----:B------:R-:W-:Y:S02]  /*1abb0*/  IMAD.MOV.U32 R237, RZ, RZ, R236 ;  /* 0x000000ffffed7224 */ /* 0x000fe400078e00ec */
[----:B------:R-:W-:-:S02]  /*1abc0*/  IMAD.MOV.U32 R236, RZ, RZ, R229 ;  /* 0x000000ffffec7224 */ /* 0x000fc400078e00e5 */
[----:B------:R-:W-:Y:S02]  /*1abd0*/  IMAD.MOV.U32 R229, RZ, RZ, R228 ;  /* 0x000000ffffe57224 */ /* 0x000fe400078e00e4 */
[----:B------:R-:W-:Y:S01]  /*1abe0*/  IMAD.MOV.U32 R228, RZ, RZ, R221 ;  /* 0x000000ffffe47224 */ /* 0x000fe200078e00dd */
[----:B------:R-:W-:Y:S01]  /*1abf0*/  IADD3 R244, P3, R244, R10, RZ ;  /* 0x0000000af4f47210 */ /* 0x000fe20007f7e0ff */
[----:B------:R-:W-:Y:S02]  /*1ac00*/  IMAD.MOV.U32 R221, RZ, RZ, R220 ;  /* 0x000000ffffdd7224 */ /* 0x000fe400078e00dc */
[----:B------:R-:W-:Y:S02]  /*1ac10*/  IMAD.MOV.U32 R220, RZ, RZ, R217 ;  /* 0x000000ffffdc7224 */ /* 0x000fe400078e00d9 */
[----:B------:R-:W-:Y:S02]  /*1ac20*/  IMAD.MOV.U32 R217, RZ, RZ, R216 ;  /* 0x000000ffffd97224 */ /* 0x000fe400078e00d8 */
[----:B------:R-:W-:-:S02]  /*1ac30*/  IMAD.MOV.U32 R216, RZ, RZ, R5 ;  /* 0x000000ffffd87224 */ /* 0x000fc400078e0005 */
[----:B------:R-:W-:Y:S02]  /*1ac40*/  IMAD.MOV.U32 R5, RZ, RZ, R246 ;  /* 0x000000ffff057224 */ /* 0x000fe400078e00f6 */
[----:B------:R-:W3:Y:S04]  /*1ac50*/  LDL.LU R246, [R1+0x170c] ;  /* 0x00170c0001f67983 */ /* 0x000ee80000300800 */
[----:B------:R0:W-:Y:S04]  /*1ac60*/  STL [R1+0x13a4], R244 ;  /* 0x0013a4f401007387 */ /* 0x0001e80000100800 */
[----:B0-----:R-:W4:Y:S02]  /*1ac70*/  LDL.LU R244, [R1+0x139c] ;  /* 0x00139c0001f47983 */ /* 0x001f240000300800 */
[----:B----4-:R-:W-:-:S05]  /*1ac80*/  IADD3 R244, P6, R244, R10, RZ ;  /* 0x0000000af4f47210 */ /* 0x010fca0007fde0ff */
[----:B------:R0:W-:Y:S04]  /*1ac90*/  STL [R1+0x139c], R244 ;  /* 0x00139cf401007387 */ /* 0x0001e80000100800 */
[----:B0-----:R-:W4:Y:S02]  /*1aca0*/  LDL.LU R244, [R1+0x1394] ;  /* 0x0013940001f47983 */ /* 0x001f240000300800 */
[----:B----4-:R-:W-:-:S05]  /*1acb0*/  IADD3 R244, P5, R244, R10, RZ ;  /* 0x0000000af4f47210 */ /* 0x010fca0007fbe0ff */
[----:B------:R0:W-:Y:S04]  /*1acc0*/  STL [R1+0x1394], R244 ;  /* 0x001394f401007387 */ /* 0x0001e80000100800 */
[----:B0-----:R-:W4:Y:S01]  /*1acd0*/  LDL.LU R244, [R1+0x138c] ;  /* 0x00138c0001f47983 */ /* 0x001f220000300800 */
[-C--:B---3--:R-:W-:Y:S02]  /*1ace0*/  IADD3 R246, P1, R246, R10.reuse, RZ ;  /* 0x0000000af6f67210 */ /* 0x088fe40007f3e0ff */
[----:B----4-:R-:W-:-:S05]  /*1acf0*/  IADD3 R244, P2, R244, R10, RZ ;  /* 0x0000000af4f47210 */ /* 0x010fca0007f5e0ff */
[----:B------:R-:W-:Y:S04]  /*1ad00*/  STL [R1+0x138c], R244 ;  /* 0x00138cf401007387 */ /* 0x000fe80000100800 */
[----:B------:R0:W-:Y:S04]  /*1ad10*/  STL [R1+0x1384], R246 ;  /* 0x001384f601007387 */ /* 0x0001e80000100800 */
[----:B0-----:R-:W3:Y:S01]  /*1ad20*/  LDL.LU R246, [R1+0x1708] ;  /* 0x0017080001f67983 */ /* 0x001ee20000300800 */
[----:B------:R-:W-:Y:S01]  /*1ad30*/  IADD3 R247, P4, R247, R10, RZ ;  /* 0x0000000af7f77210 */ /* 0x000fe20007f9e0ff */
        /* <DEDUP_REMOVED lines=9> */
[----:B------:R-:W4:Y:S01]  /*1add0*/  LDL.LU R190, [R1+0xe78] ;  /* 0x000e780001be7983 */ /* 0x000f220000300800 */
[----:B---3--:R-:W-:Y:S01]  /*1ade0*/  IMAD.X R246, R246, 0x1, R2, P4 ;  /* 0x00000001f6f67824 */ /* 0x008fe200020e0602 */
[----:B------:R-:W-:-:S05]  /*1adf0*/  IADD3 R244, P4, R244, R10, RZ ;  /* 0x0000000af4f47210 */ /* 0x000fca0007f9e0ff */
[----:B------:R0:W-:Y:S04]  /*1ae00*/  STL [R1+0x137c], R244 ;  /* 0x00137cf401007387 */ /* 0x0001e80000100800 */
[----:B0-----:R-:W3:Y:S02]  /*1ae10*/  LDL.LU R244, [R1+0x13a0] ;  /* 0x0013a00001f47983 */ /* 0x001ee40000300800 */
[----:B---3--:R-:W-:-:S05]  /*1ae20*/  IMAD.X R244, R244, 0x1, R2, P3 ;  /* 0x00000001f4f47824 */ /* 0x008fca00018e0602 */
[----:B------:R0:W-:Y:S04]  /*1ae30*/  STL [R1+0x13a0], R244 ;  /* 0x0013a0f401007387 */ /* 0x0001e80000100800 */
[----:B0-----:R-:W3:Y:S02]  /*1ae40*/  LDL.LU R244, [R1+0x1374] ;  /* 0x0013740001f47983 */ /* 0x001ee40000300800 */
[----:B---3--:R-:W-:-:S05]  /*1ae50*/  IADD3 R244, P3, R244, R10, RZ ;  /* 0x0000000af4f47210 */ /* 0x008fca0007f7e0ff */
        /* <DEDUP_REMOVED lines=19> */
[----:B0-----:R-:W3:Y:S01]  /*1af90*/  LDL.LU R244, [R1+0x1380] ;  /* 0x0013800001f47983 */ /* 0x001ee20000300800 */
[----:B--2---:R-:W-:Y:S01]  /*1afa0*/  WARPGROUP.ARRIVE ;  /* 0x00000000000079c5 */ /* 0x004fe20000000000 */
[----:B------:R-:W-:Y:S01]  /*1afb0*/  UMOV UR26, UR34 ;  /* 0x00000022001a7c82 */ /* 0x000fe20008000000 */
[----:B------:R-:W-:-:S04]  /*1afc0*/  UMOV UR27, UR35 ;  /* 0x00000023001b7c82 */ /* 0x000fc80008000000 */
[----:B------:R-:W-:Y:S01]  /*1afd0*/  HGMMA.64x256x16.F32.BF16 R24, gdesc[UR24].tnspA, R24, gsb0 ;  /* 0x23e00000181879f0 */ /* 0x000fe20008001818 */
[----:B---3--:R-:W-:-:S05]  /*1afe0*/  IMAD.X R244, R244, 0x1, R2, P1 ;  /* 0x00000001f4f47824 */ /* 0x008fca00008e0602 */
[----:B------:R0:W-:Y:S04]  /*1aff0*/  STL [R1+0x1380], R244 ;  /* 0x001380f401007387 */ /* 0x0001e80000100800 */
[----:B0-----:R-:W2:Y:S01]  /*1b000*/  LDL.LU R244, [R1+0x1354] ;  /* 0x0013540001f47983 */ /* 0x001ea20000300800 */
[----:B------:R-:W-:Y:S02]  /*1b010*/  WARPGROUP.DEPBAR.LE gsb0, 0x0 ;  /* 0x00008000000079c5 */ /* 0x000fe40000010000 */
[----:B------:R-:W-:Y:S01]  /*1b020*/  WARPGROUP.ARRIVE ;  /* 0x00000000000079c5 */ /* 0x000fe20000000000 */
[----:B------:R-:W-:Y:S01]  /*1b030*/  UMOV UR30, UR10 ;  /* 0x0000000a001e7c82 */ /* 0x000fe20008000000 */
[----:B------:R-:W-:-:S13]  /*1b040*/  UMOV UR31, UR11 ;  /* 0x0000000b001f7c82 */ /* 0x000fda0008000000 */
[----:B------:R-:W-:Y:S01]  /*1b050*/  HGMMA.64x256x16.F32.BF16 R24, gdesc[UR28].tnspA, R24, gsb0 ;  /* 0x23e000001c1879f0 */ /* 0x000fe20008001818 */
[----:B--2---:R-:W-:-:S05]  /*1b060*/  IADD3 R244, P1, R244, R10, RZ ;  /* 0x0000000af4f47210 */ /* 0x004fca0007f3e0ff */
[----:B------:R0:W-:Y:S04]  /*1b070*/  STL [R1+0x1354], R244 ;  /* 0x001354f401007387 */ /* 0x0001e80000100800 */
[----:B0-----:R-:W2:Y:S01]  /*1b080*/  LDL.LU R244, [R1+0x1378] ;  /* 0x0013780001f47983 */ /* 0x001ea20000300800 */
[----:B------:R-:W-:Y:S02]  /*1b090*/  WARPGROUP.DEPBAR.LE gsb0, 0x0 ;  /* 0x00008000000079c5 */ /* 0x000fe40000010000 */
[----:B--2---:R-:W-:-:S05]  /*1b0a0*/  IMAD.X R244, R244, 0x1, R2, P4 ;  /* 0x00000001f4f47824 */ /* 0x004fca00020e0602 */
[----:B------:R-:W-:Y:S04]  /*1b0b0*/  STL [R1+0x1378], R244 ;  /* 0x001378f401007387 */ /* 0x000fe80000100800 */
[----:B------:R-:W-:Y:S04]  /*1b0c0*/  STL.64 [R1], R24 ;  /* 0x0000001801007387 */ /* 0x000fe80000100a00 */
        /* <DEDUP_REMOVED lines=65> */
[----:B------:R-:W2:Y:S04]  /*1b4e0*/  LDL.LU.64 R146, [R1+0x16f0] ;  /* 0x0016f00001927983 */ /* 0x000ea80000300a00 */
[----:B------:R-:W3:Y:S04]  /*1b4f0*/  LDL.LU.64 R144, [R1+0x16e8] ;  /* 0x0016e80001907983 */ /* 0x000ee80000300a00 */
[----:B------:R-:W2:Y:S04]  /*1b500*/  LDL.LU.64 R142, [R1+0x16e0] ;  /* 0x0016e000018e7983 */ /* 0x000ea80000300a00 */
[----:B------:R-:W3:Y:S04]  /*1b510*/  LDL.LU.64 R140, [R1+0x16d8] ;  /* 0x0016d800018c7983 */ /* 0x000ee80000300a00 */
[----:B------:R-:W2:Y:S04]  /*1b520*/  LDL.LU.64 R138, [R1+0x16d0] ;  /* 0x0016d000018a7983 */ /* 0x000ea80000300a00 */
[----:B------:R-:W3:Y:S04]  /*1b530*/  LDL.LU.64 R136, [R1+0x16c8] ;  /* 0x0016c80001887983 */ /* 0x000ee80000300a00 */
        /* <DEDUP_REMOVED lines=46> */
[----:B------:R-:W-:-:S03]  /*1b820*/  IMAD.MOV.U32 R244, RZ, RZ, R240 ;  /* 0x000000fffff47224 */ /* 0x000fc600078e00f0 */
        /* <DEDUP_REMOVED lines=9> */
[----:B------:R-:W-:Y:S02]  /*1b8c0*/  IMAD.MOV.U32 R228, RZ, RZ, R220 ;  /* 0x000000ffffe47224 */ /* 0x000fe400078e00dc */
[----:B------:R-:W-:Y:S01]  /*1b8d0*/  IMAD.MOV.U32 R221, RZ, RZ, R191 ;  /* 0x000000ffffdd7224 */ /* 0x000fe200078e00bf */
[----:B------:R-:W3:Y:S01]  /*1b8e0*/  LDL.LU.64 R32, [R1+0x1528] ;  /* 0x0015280001207983 */ /* 0x000ee20000300a00 */
[----:B----4-:R-:W-:Y:S02]  /*1b8f0*/  IMAD.MOV.U32 R220, RZ, RZ, R190 ;  /* 0x000000ffffdc7224 */ /* 0x010fe400078e00be */
[----:B------:R-:W-:Y:S01]  /*1b900*/  IMAD.MOV.U32 R191, RZ, RZ, R26 ;  /* 0x000000ffffbf7224 */ /* 0x000fe200078e001a */
[----:B------:R-:W4:Y:S01]  /*1b910*/  LDL.LU.64 R30, [R1+0x1520] ;  /* 0x00152000011e7983 */ /* 0x000f220000300a00 */
[----:B------:R-:W-:-:S03]  /*1b920*/  IMAD.MOV.U32 R190, RZ, RZ, R24 ;  /* 0x000000ffffbe7224 */ /* 0x000fc600078e0018 */
[----:B------:R-:W4:Y:S04]  /*1b930*/  LDL.LU.64 R28, [R1+0x1518] ;  /* 0x00151800011c7983 */ /* 0x000f280000300a00 */
[----:B------:R-:W4:Y:S04]  /*1b940*/  LDL.LU.64 R26, [R1+0x1510] ;  /* 0x00151000011a7983 */ /* 0x000f280000300a00 */
[----:B------:R-:W4:Y:S01]  /*1b950*/  LDL.LU.64 R24, [R1+0x1508] ;  /* 0x0015080001187983 */ /* 0x000f220000300a00 */
[----:B------:R-:W-:Y:S02]  /*1b960*/  IMAD.MOV.U32 R9, RZ, RZ, R245 ;  /* 0x000000ffff097224 */ /* 0x000fe400078e00f5 */
[----:B------:R-:W-:-:S02]  /*1b970*/  IMAD.MOV.U32 R245, RZ, RZ, R244 ;  /* 0x000000fffff57224 */ /* 0x000fc400078e00f4 */
[----:B------:R-:W-:Y:S02]  /*1b980*/  IMAD.MOV.U32 R244, RZ, RZ, R229 ;  /* 0x000000fffff47224 */ /* 0x000fe400078e00e5 */
[----:B------:R-:W-:Y:S02]  /*1b990*/  IMAD.MOV.U32 R229, RZ, RZ, R228 ;  /* 0x000000ffffe57224 */ /* 0x000fe400078e00e4 */
[--C-:B--2---:R-:W-:Y:S02]  /*1b9a0*/  IMAD.X R134, R134, 0x1, R2.reuse, P1 ;  /* 0x0000000186867824 */ /* 0x104fe400008e0602 */
[--C-:B---3--:R-:W-:Y:S02]  /*1b9b0*/  IMAD.X R132, R132, 0x1, R2.reuse, P2 ;  /* 0x0000000184847824 */ /* 0x108fe400010e0602 */
[--C-:B------:R-:W-:Y:S02]  /*1b9c0*/  IMAD.X R130, R130, 0x1, R2.reuse, P5 ;  /* 0x0000000182827824 */ /* 0x100fe400028e0602 */
[----:B------:R-:W-:-:S02]  /*1b9d0*/  IMAD.X R128, R128, 0x1, R2, P6 ;  /* 0x0000000180807824 */ /* 0x000fc400030e0602 */
[----:B------:R-:W-:Y:S01]  /*1b9e0*/  IMAD.X R126, R126, 0x1, R2, P3 ;  /* 0x000000017e7e7824 */ /* 0x000fe200018e0602 */
[-C--:B------:R-:W-:Y:S02]  /*1b9f0*/  IADD3 R125, P4, R125, R10.reuse, RZ ;  /* 0x0000000a7d7d7210 */ /* 0x080fe40007f9e0ff */
[----:B------:R-:W-:-:S03]  /*1ba00*/  IADD3 R127, P3, R127, R10, RZ ;  /* 0x0000000a7f7f7210 */ /* 0x000fc60007f7e0ff */
[----:B------:R0:W-:Y:S01]  /*1ba10*/  STL [R1+0x134c], R125 ;  /* 0x00134c7d01007387 */ /* 0x0001e20000100800 */
[-C--:B------:R-:W-:Y:S02]  /*1ba20*/  IADD3 R129, P6, R129, R10.reuse, RZ ;  /* 0x0000000a81817210 */ /* 0x080fe40007fde0ff */
[-C--:B------:R-:W-:Y:S01]  /*1ba30*/  IADD3 R131, P5, R131, R10.reuse, RZ ;  /* 0x0000000a83837210 */ /* 0x080fe20007fbe0ff */
[----:B0-----:R-:W4:Y:S04]  /*1ba40*/  LDL.LU R125, [R1+0x1504] ;  /* 0x00150400017d7983 */ /* 0x001f280000300800 */
[----:B------:R0:W-:Y:S01]  /*1ba50*/  STL [R1+0x1370], R126 ;  /* 0x0013707e01007387 */ /* 0x0001e20000100800 */
[----:B------:R-:W-:-:S03]  /*1ba60*/  IADD3 R133, P2, R133, R10, RZ ;  /* 0x0000000a85857210 */ /* 0x000fc60007f5e0ff */
[----:B0-----:R-:W4:Y:S04]  /*1ba70*/  LDL.LU R126, [R1+0x1500] ;  /* 0x00150000017e7983 */ /* 0x001f280000300800 */
[----:B------:R0:W-:Y:S04]  /*1ba80*/  STL [R1+0x1344], R127 ;  /* 0x0013447f01007387 */ /* 0x0001e80000100800 */
[----:B0-----:R-:W4:Y:S04]  /*1ba90*/  LDL.LU R127, [R1+0x14fc] ;  /* 0x0014fc00017f7983 */ /* 0x001f280000300800 */
[----:B------:R0:W-:Y:S01]  /*1baa0*/  STL [R1+0x1368], R128 ;  /* 0x0013688001007387 */ /* 0x0001e20000100800 */
[----:B------:R-:W-:-:S03]  /*1bab0*/  IADD3 R135, P1, R135, R10, RZ ;  /* 0x0000000a87877210 */ /* 0x000fc60007f3e0ff */
[----:B0-----:R-:W4:Y:S04]  /*1bac0*/  LDL.LU R128, [R1+0x14f8] ;  /* 0x0014f80001807983 */ /* 0x001f280000300800 */
[----:B------:R0:W-:Y:S01]  /*1bad0*/  STL [R1+0x133c], R129 ;  /* 0x00133c8101007387 */ /* 0x0001e20000100800 */
[----:B------:R-:W-:-:S03]  /*1bae0*/  IMAD.X R136, R136, 0x1, R2, P4 ;  /* 0x0000000188887824 */ /* 0x000fc600020e0602 */
        /* <DEDUP_REMOVED lines=49> */
[----:B------:R0:W-:Y:S04]  /*1be00*/  STL [R1+0x1320], R146 ;  /* 0x0013209201007387 */ /* 0x0001e80000100800 */
        /* <DEDUP_REMOVED lines=11> */
[----:B------:R-:W2:Y:S04]  /*1bec0*/  LDL.LU R228, [R1+0xe68] ;  /* 0x000e680001e47983 */ /* 0x000ea80000300800 */
        /* <DEDUP_REMOVED lines=216> */
[----:B------:R0:W-:Y:S02]  /*1cc50*/  STL [R1+0x11e8], R9 ;  /* 0x0011e80901007387 */ /* 0x0001e40000100800 */
[----:B0-----:R-:W-:Y:S02]  /*1cc60*/  IMAD.MOV.U32 R9, RZ, RZ, R245 ;  /* 0x000000ffff097224 */ /* 0x001fe400078e00f5 */
[----:B------:R-:W-:Y:S02]  /*1cc70*/  IMAD.MOV.U32 R245, RZ, RZ, R229 ;  /* 0x000000fffff57224 */ /* 0x000fe400078e00e5 */
[----:B------:R-:W-:Y:S02]  /*1cc80*/  IMAD.MOV.U32 R229, RZ, RZ, R208 ;  /* 0x000000ffffe57224 */ /* 0x000fe400078e00d0 */
[----:B------:R-:W3:Y:S02]  /*1cc90*/  LDL.LU R208, [R1+0x11bc] ;  /* 0x0011bc0001d07983 */ /* 0x000ee40000300800 */
[----:B---3--:R-:W-:-:S05]  /*1cca0*/  IADD3 R208, P6, R208, R10, RZ ;  /* 0x0000000ad0d07210 */ /* 0x008fca0007fde0ff */
[----:B------:R0:W-:Y:S04]  /*1ccb0*/  STL [R1+0x11bc], R208 ;  /* 0x0011bcd001007387 */ /* 0x0001e80000100800 */
[----:B0-----:R1:W5:Y:S04]  /*1ccc0*/  LDL.LU R208, [R1+0x1498] ;  /* 0x0014980001d07983 */ /* 0x0013680000300800 */
[----:B------:R-:W3:Y:S02]  /*1ccd0*/  LDL.LU R10, [R1+0x11e0] ;  /* 0x0011e000010a7983 */ /* 0x000ee40000300800 */
[----:B---3--:R-:W-:-:S05]  /*1cce0*/  IMAD.X R10, R10, 0x1, R2, P5 ;  /* 0x000000010a0a7824 */ /* 0x008fca00028e0602 */
[----:B------:R0:W-:Y:S04]  /*1ccf0*/  STL [R1+0x11e0], R10 ;  /* 0x0011e00a01007387 */ /* 0x0001e80000100800 */
[----:B0-----:R-:W3:Y:S02]  /*1cd00*/  LDL.LU R10, [R1+0x13d8] ;  /* 0x0013d800010a7983 */ /* 0x001ee40000300800 */
[----:B---3--:R-:W-:-:S05]  /*1cd10*/  IADD3 R10, P5, R10, UR6, RZ ;  /* 0x000000060a0a7c10 */ /* 0x008fca000ffbe0ff */
[----:B------:R0:W-:Y:S04]  /*1cd20*/  STL [R1+0x13d8], R10 ;  /* 0x0013d80a01007387 */ /* 0x0001e80000100800 */
[----:B0-----:R-:W3:Y:S02]  /*1cd30*/  LDL.LU R10, [R1+0x11d8] ;  /* 0x0011d800010a7983 */ /* 0x001ee40000300800 */
        /* <DEDUP_REMOVED lines=30> */
[----:B---3--:R-:W-:-:S05]  /*1cf20*/  IADD3.X R10, R10, UR5, RZ, P5, !PT ;  /* 0x000000050a0a7c10 */ /* 0x008fca000affe4ff */
        /* <DEDUP_REMOVED lines=607> */
[----:B0-----:R-:W3:Y:S01]  /*1f520*/  LDL.LU R10, [R1+0xe90] ;  /* 0x000e9000010a7983 */ /* 0x001ee20000300800 */
[----:B------:R-:W-:Y:S02]  /*1f530*/  IADD3.X R209, R209, UR5, RZ, P5, !PT ;  /* 0x00000005d1d17c10 */ /* 0x000fe4000affe4ff */
[----:B------:R-:W-:Y:S02]  /*1f540*/  IADD3 R212, P5, R212, UR6, RZ ;  /* 0x00000006d4d47c10 */ /* 0x000fe4000ffbe0ff */
[----:B------:R-:W-:Y:S02]  /*1f550*/  IADD3.X R213, R213, UR5, RZ, P2, !PT ;  /* 0x00000005d5d57c10 */ /* 0x000fe400097fe4ff */
[----:B------:R-:W-:-:S02]  /*1f560*/  IADD3 R216, P2, R216, UR6, RZ ;  /* 0x00000006d8d87c10 */ /* 0x000fc4000ff5e0ff */
[----:B------:R-:W-:Y:S02]  /*1f570*/  IADD3.X R217, R217, UR5, RZ, P1, !PT ;  /* 0x00000005d9d97c10 */ /* 0x000fe40008ffe4ff */
[----:B------:R-:W-:Y:S02]  /*1f580*/  IADD3 R220, P1, R220, UR6, RZ ;  /* 0x00000006dcdc7c10 */ /* 0x000fe4000ff3e0ff */
[----:B---3--:R-:W-:-:S05]  /*1f590*/  IADD3 R10, P6, R10, UR6, RZ ;  /* 0x000000060a0a7c10 */ /* 0x008fca000ffde0ff */
[----:B------:R0:W-:Y:S04]  /*1f5a0*/  STL [R1+0xe90], R10 ;  /* 0x000e900a01007387 */ /* 0x0001e80000100800 */
[----:B0-----:R-:W3:Y:S04]  /*1f5b0*/  LDL.LU R10, [R1+0xe60] ;  /* 0x000e6000010a7983 */ /* 0x001ee80000300800 */
[----:B------:R0:W-:Y:S01]  /*1f5c0*/  STL [R1+0xeb4], R209 ;  /* 0x000eb4d101007387 */ /* 0x0001e20000100800 */
[----:B------:R-:W-:Y:S02]  /*1f5d0*/  IADD3.X R221, R221, UR5, RZ, P4, !PT ;  /* 0x00000005dddd7c10 */ /* 0x000fe4000a7fe4ff */
[----:B------:R-:W-:Y:S01]  /*1f5e0*/  IADD3 R224, P4, R224, UR6, RZ ;  /* 0x00000006e0e07c10 */ /* 0x000fe2000ff9e0ff */
[----:B0-----:R1:W5:Y:S04]  /*1f5f0*/  LDL.LU R209, [R1+0x1494] ;  /* 0x0014940001d17983 */ /* 0x0013680000300800 */
[----:B------:R0:W-:Y:S01]  /*1f600*/  STL [R1+0xe88], R212 ;  /* 0x000e88d401007387 */ /* 0x0001e20000100800 */
[----:B------:R-:W-:-:S03]  /*1f610*/  IADD3.X R225, R225, UR5, RZ, P3, !PT ;  /* 0x00000005e1e17c10 */ /* 0x000fc60009ffe4ff */
[----:B0-----:R1:W5:Y:S04]  /*1f620*/  LDL.LU R212, [R1+0x1490] ;  /* 0x0014900001d47983 */ /* 0x0013680000300800 */
[----:B------:R0:W-:Y:S01]  /*1f630*/  STL [R1+0xeac], R213 ;  /* 0x000eacd501007387 */ /* 0x0001e20000100800 */
[----:B--2---:R-:W-:-:S03]  /*1f640*/  IADD3 R228, P3, R228, UR6, RZ ;  /* 0x00000006e4e47c10 */ /* 0x004fc6000ff7e0ff */
[----:B0-----:R1:W5:Y:S04]  /*1f650*/  LDL.LU R213, [R1+0x148c] ;  /* 0x00148c0001d57983 */ /* 0x0013680000300800 */
[----:B------:R0:W-:Y:S01]  /*1f660*/  STL [R1+0xe80], R216 ;  /* 0x000e80d801007387 */ /* 0x0001e20000100800 */
[----:B------:R-:W-:-:S03]  /*1f670*/  IADD3.X R229, R229, UR5, RZ, P6, !PT ;  /* 0x00000005e5e57c10 */ /* 0x000fc6000b7fe4ff */
[----:B0-----:R1:W5:Y:S04]  /*1f680*/  LDL.LU R216, [R1+0x1488] ;  /* 0x0014880001d87983 */ /* 0x0013680000300800 */
[----:B------:R0:W-:Y:S04]  /*1f690*/  STL [R1+0xea4], R217 ;  /* 0x000ea4d901007387 */ /* 0x0001e80000100800 */
[----:B0-----:R1:W5:Y:S04]  /*1f6a0*/  LDL.LU R217, [R1+0x1484] ;  /* 0x0014840001d97983 */ /* 0x0013680000300800 */
[----:B------:R0:W-:Y:S01]  /*1f6b0*/  STL [R1+0xe78], R220 ;  /* 0x000e78dc01007387 */ /* 0x0001e20000100800 */
[----:B------:R-:W-:-:S03]  /*1f6c0*/  IADD3.X R232, R232, UR5, RZ, P5, !PT ;  /* 0x00000005e8e87c10 */ /* 0x000fc6000affe4ff */
[----:B0-----:R1:W5:Y:S04]  /*1f6d0*/  LDL.LU R220, [R1+0x1480] ;  /* 0x0014800001dc7983 */ /* 0x0013680000300800 */
[----:B------:R0:W-:Y:S01]  /*1f6e0*/  STL [R1+0xe9c], R221 ;  /* 0x000e9cdd01007387 */ /* 0x0001e20000100800 */
[----:B------:R-:W-:-:S03]  /*1f6f0*/  IADD3 R233, P5, R233, UR6, RZ ;  /* 0x00000006e9e97c10 */ /* 0x000fc6000ffbe0ff */
        /* <DEDUP_REMOVED lines=12> */
[----:B0-----:R1:W5:Y:S01]  /*1f7c0*/  LDL.LU R229, [R1+0x146c] ;  /* 0x00146c0001e57983 */ /* 0x0013620000300800 */
[----:B------:R-:W-:Y:S02]  /*1f7d0*/  IADD3.X R244, R244, UR5, RZ, P4, !PT ;  /* 0x00000005f4f47c10 */ /* 0x000fe4000a7fe4ff */
[----:B------:R-:W-:Y:S02]  /*1f7e0*/  IADD3 R245, P4, R245, UR6, RZ ;  /* 0x00000006f5f57c10 */ /* 0x000fe4000ff9e0ff */
[----:B------:R-:W-:Y:S02]  /*1f7f0*/  IADD3.X R0, R0, UR5, RZ, P3, !PT ;  /* 0x0000000500007c10 */ /* 0x000fe40009ffe4ff */
[----:B------:R-:W-:Y:S02]  /*1f800*/  IADD3 R248, P3, R248, UR6, RZ ;  /* 0x00000006f8f87c10 */ /* 0x000fe4000ff7e0ff */
[----:B------:R-:W-:Y:S02]  /*1f810*/  IADD3.X R6, R6, UR5, RZ, P5, !PT ;  /* 0x0000000506067c10 */ /* 0x000fe4000affe4ff */
[----:B---3--:R-:W-:-:S05]  /*1f820*/  IADD3 R10, P6, R10, UR6, RZ ;  /* 0x000000060a0a7c10 */ /* 0x008fca000ffde0ff */
[----:B------:R0:W-:Y:S04]  /*1f830*/  STL [R1+0xe60], R10 ;  /* 0x000e600a01007387 */ /* 0x0001e80000100800 */
[----:B0-----:R-:W2:Y:S04]  /*1f840*/  LDL.LU R10, [R1+0xe0c] ;  /* 0x000e0c00010a7983 */ /* 0x001ea80000300800 */
[----:B------:R0:W-:Y:S04]  /*1f850*/  STL [R1+0xe84], R232 ;  /* 0x000e84e801007387 */ /* 0x0001e80000100800 */
[----:B0-----:R1:W5:Y:S04]  /*1f860*/  LDL.LU R232, [R1+0x1468] ;  /* 0x0014680001e87983 */ /* 0x0013680000300800 */
[----:B------:R0:W-:Y:S04]  /*1f870*/  STL [R1+0xe58], R233 ;  /* 0x000e58e901007387 */ /* 0x0001e80000100800 */
        /* <DEDUP_REMOVED lines=9> */
[----:B------:R0:W-:Y:S04]  /*1f910*/  STL [R1+0xe48], R241 ;  /* 0x000e48f101007387 */ /* 0x0001e80000100800 */
        /* <DEDUP_REMOVED lines=8> */
[----:B0-----:R-:W3:Y:S04]  /*1f9a0*/  LDL.LU R248, [R1+0x1444] ;  /* 0x0014440001f87983 */ /* 0x001ee80000300800 */
[----:B------:R0:W-:Y:S04]  /*1f9b0*/  STL [R1+0xe5c], R252 ;  /* 0x000e5cfc01007387 */ /* 0x0001e80000100800 */
[----:B0-----:R-:W2:Y:S04]  /*1f9c0*/  LDL.LU R252, [R1+0x1440] ;  /* 0x0014400001fc7983 */ /* 0x001ea80000300800 */
[----:B------:R0:W-:Y:S04]  /*1f9d0*/  STL [R1+0xe30], R3 ;  /* 0x000e300301007387 */ /* 0x0001e80000100800 */
[----:B0-----:R-:W3:Y:S04]  /*1f9e0*/  LDL.LU R3, [R1+0x143c] ;  /* 0x00143c0001037983 */ /* 0x001ee80000300800 */
[----:B------:R0:W-:Y:S04]  /*1f9f0*/  STL [R1+0xe54], R6 ;  /* 0x000e540601007387 */ /* 0x0001e80000100800 */
[----:B0-----:R-:W4:Y:S01]  /*1fa00*/  LDL.LU R6, [R1+0x1438] ;  /* 0x0014380001067983 */ /* 0x001f220000300800 */
[----:B------:R-:W-:-:S02]  /*1fa10*/  IADD3 R4, P5, R4, UR6, RZ ;  /* 0x0000000604047c10 */ /* 0x000fc4000ffbe0ff */
[----:B------:R-:W-:-:S03]  /*1fa20*/  IADD3.X R249, R249, UR5, RZ, P2, !PT ;  /* 0x00000005f9f97c10 */ /* 0x000fc600097fe4ff */
[----:B------:R0:W-:Y:S04]  /*1fa30*/  STL [R1+0xe28], R4 ;  /* 0x000e280401007387 */ /* 0x0001e80000100800 */
[----:B0-----:R-:W2:Y:S04]  /*1fa40*/  LDL.LU R4, [R1+0x1434] ;  /* 0x0014340001047983 */ /* 0x001ea80000300800 */
[----:B------:R0:W-:Y:S04]  /*1fa50*/  STL [R1+0xe4c], R249 ;  /* 0x000e4cf901007387 */ /* 0x0001e80000100800 */
[----:B0-----:R-:W2:Y:S01]  /*1fa60*/  LDL.LU R249, [R1+0x1430] ;  /* 0x0014300001f97983 */ /* 0x001ea20000300800 */
[----:B----4-:R-:W-:-:S05]  /*1fa70*/  IADD3 R6, P2, R6, UR6, RZ ;  /* 0x0000000606067c10 */ /* 0x010fca000ff5e0ff */
[----:B------:R0:W-:Y:S04]  /*1fa80*/  STL [R1+0xe20], R6 ;  /* 0x000e200601007387 */ /* 0x0001e80000100800 */
[----:B0-----:R-:W4:Y:S01]  /*1fa90*/  LDL.LU R6, [R1+0x142c] ;  /* 0x00142c0001067983 */ /* 0x001f220000300800 */
[----:B------:R-:W-:Y:S02]  /*1faa0*/  IADD3.X R251, R251, UR5, RZ, P1, !PT ;  /* 0x00000005fbfb7c10 */ /* 0x000fe40008ffe4ff */
[----:B------:R-:W-:-:S03]  /*1fab0*/  IADD3 R250, P1, R250, UR6, RZ ;  /* 0x00000006fafa7c10 */ /* 0x000fc6000ff3e0ff */
[----:B------:R0:W-:Y:S04]  /*1fac0*/  STL [R1+0xe44], R251 ;  /* 0x000e44fb01007387 */ /* 0x0001e80000100800 */
[----:B0-----:R-:W2:Y:S04]  /*1fad0*/  LDL.LU R251, [R1+0x1428] ;  /* 0x0014280001fb7983 */ /* 0x001ea80000300800 */
[----:B------:R0:W-:Y:S04]  /*1fae0*/  STL [R1+0xe18], R250 ;  /* 0x000e18fa01007387 */ /* 0x0001e80000100800 */
[----:B0-----:R-:W2:Y:S01]  /*1faf0*/  LDL.LU R250, [R1+0x1424] ;  /* 0x0014240001fa7983 */ /* 0x001ea20000300800 */
[----:B------:R-:W-:Y:S01]  /*1fb00*/  WARPGROUP.ARRIVE ;  /* 0x00000000000079c5 */ /* 0x000fe20000000000 */
[----:B------:R-:W-:Y:S01]  /*1fb10*/  UMOV UR26, UR38 ;  /* 0x00000026001a7c82 */ /* 0x000fe20008000000 */
[----:B------:R-:W-:-:S04]  /*1fb20*/  UMOV UR27, UR39 ;  /* 0x00000027001b7c82 */ /* 0x000fc80008000000 */
[----:B------:R-:W-:Y:S01]  /*1fb30*/  HGMMA.64x256x16.F32.BF16 R24, gdesc[UR24].tnspA, R24, gsb0 ;  /* 0x23e00000181879f0 */ /* 0x000fe20008001818 */
[----:B----4-:R-:W-:-:S05]  /*1fb40*/  IADD3.X R6, R6, UR5, RZ, P4, !PT ;  /* 0x0000000506067c10 */ /* 0x010fca000a7fe4ff */
[----:B------:R0:W-:Y:S04]  /*1fb50*/  STL [R1+0xe3c], R6 ;  /* 0x000e3c0601007387 */ /* 0x0001e80000100800 */
[----:B0-----:R-:W4:Y:S01]  /*1fb60*/  LDL.LU R6, [R1+0x1420] ;  /* 0x0014200001067983 */ /* 0x001f220000300800 */
[----:B---3--:R-:W-:Y:S02]  /*1fb70*/  IADD3 R3, P4, R3, UR6, RZ ;  /* 0x0000000603037c10 */ /* 0x008fe4000ff9e0ff */
[----:B------:R-:W-:-:S03]  /*1fb80*/  IADD3.X R5, R5, UR5, RZ, P3, !PT ;  /* 0x0000000505057c10 */ /* 0x000fc60009ffe4ff */
[----:B------:R0:W-:Y:S04]  /*1fb90*/  STL [R1+0xe10], R3 ;  /* 0x000e100301007387 */ /* 0x0001e80000100800 */
[----:B0-----:R-:W3:Y:S04]  /*1fba0*/  LDL.LU R3, [R1+0x141c] ;  /* 0x00141c0001037983 */ /* 0x001ee80000300800 */
[----:B------:R0:W-:Y:S04]  /*1fbb0*/  STL [R1+0xe34], R5 ;  /* 0x000e340501007387 */ /* 0x0001e80000100800 */
[----:B0-----:R-:W3:Y:S01]  /*1fbc0*/  LDL.LU R5, [R1+0x1418] ;  /* 0x0014180001057983 */ /* 0x001ee20000300800 */
[----:B--2---:R-:W-:-:S02]  /*1fbd0*/  IADD3.X R249, R249, UR5, RZ, P6, !PT ;  /* 0x00000005f9f97c10 */ /* 0x004fc4000b7fe4ff */
[----:B------:R-:W-:Y:S01]  /*1fbe0*/  IADD3 R248, P6, R248, UR6, RZ ;  /* 0x00000006f8f87c10 */ /* 0x000fe2000ffde0ff */
[----:B------:R-:W-:Y:S02]  /*1fbf0*/  WARPGROUP.DEPBAR.LE gsb0, 0x0 ;  /* 0x00008000000079c5 */ /* 0x000fe40000010000 */
[----:B------:R-:W-:Y:S01]  /*1fc00*/  WARPGROUP.ARRIVE ;  /* 0x00000000000079c5 */ /* 0x000fe20000000000 */
[----:B------:R-:W-:Y:S01]  /*1fc10*/  UMOV UR44, UR28 ;  /* 0x0000001c002c7c82 */ /* 0x000fe20008000000 */
[----:B------:R-:W-:-:S04]  /*1fc20*/  UMOV UR45, UR29 ;  /* 0x0000001d002d7c82 */ /* 0x000fc80008000000 */
[----:B------:R-:W-:Y:S01]  /*1fc30*/  HGMMA.64x256x16.F32.BF16 R24, gdesc[UR44].tnspA, R24, gsb0 ;  /* 0x23e000002c1879f0 */ /* 0x000fe20008001818 */
[----:B----4-:R-:W-:-:S05]  /*1fc40*/  IADD3 R6, P3, R6, UR6, RZ ;  /* 0x0000000606067c10 */ /* 0x010fca000ff7e0ff */
[----:B------:R0:W-:Y:S04]  /*1fc50*/  STL [R1+0xe08], R6 ;  /* 0x000e080601007387 */ /* 0x0001e80000100800 */
[----:B0-----:R1:W5:Y:S04]  /*1fc60*/  LDL.LU R6, [R1+0x1414] ;  /* 0x0014140001067983 */ /* 0x0013680000300800 */
[----:B------:R0:W-:Y:S04]  /*1fc70*/  STL [R1+0xe2c], R249 ;  /* 0x000e2cf901007387 */ /* 0x0001e80000100800 */
[----:B0-----:R-:W2:Y:S04]  /*1fc80*/  LDL.LU R249, [R1+0x1410] ;  /* 0x0014100001f97983 */ /* 0x001ea80000300800 */
[----:B------:R0:W-:Y:S04]  /*1fc90*/  STL [R1+0xe00], R248 ;  /* 0x000e00f801007387 */ /* 0x0001e80000100800 */
[----:B0-----:R-:W4:Y:S01]  /*1fca0*/  LDL.LU R248, [R1+0x140c] ;  /* 0x00140c0001f87983 */ /* 0x001f220000300800 */
[----:B---3--:R-:W-:-:S02]  /*1fcb0*/  IADD3.X R5, R5, UR5, RZ, P5, !PT ;  /* 0x0000000505057c10 */ /* 0x008fc4000affe4ff */
[----:B------:R-:W-:Y:S02]  /*1fcc0*/  IADD3.X R4, R4, UR5, RZ, P2, !PT ;  /* 0x0000000504047c10 */ /* 0x000fe400097fe4ff */
[----:B------:R-:W-:Y:S02]  /*1fcd0*/  IADD3.X R3, R3, UR5, RZ, P1, !PT ;  /* 0x0000000503037c10 */ /* 0x000fe40008ffe4ff */
[----:B------:R-:W-:Y:S01]  /*1fce0*/  IADD3.X R10, R10, UR5, RZ, P4, !PT ;  /* 0x000000050a0a7c10 */ /* 0x000fe2000a7fe4ff */
[----:B------:R0:W-:Y:S04]  /*1fcf0*/  STL [R1+0xe24], R5 ;  /* 0x000e240501007387 */ /* 0x0001e80000100800 */
[----:B0-----:R1:W5:Y:S04]  /*1fd00*/  LDL.LU R5, [R1+0x1408] ;  /* 0x0014080001057983 */ /* 0x0013680000300800 */
[----:B------:R0:W-:Y:S04]  /*1fd10*/  STL [R1+0xe1c], R4 ;  /* 0x000e1c0401007387 */ /* 0x0001e80000100800 */
[----:B0-----:R1:W5:Y:S04]  /*1fd20*/  LDL.LU R4, [R1+0x1404] ;  /* 0x0014040001047983 */ /* 0x0013680000300800 */
[----:B------:R0:W-:Y:S04]  /*1fd30*/  STL [R1+0xe14], R3 ;  /* 0x000e140301007387 */ /* 0x0001e80000100800 */
[----:B0-----:R1:W5:Y:S04]  /*1fd40*/  LDL.LU R3, [R1+0x1400] ;  /* 0x0014000001037983 */ /* 0x0013680000300800 */
[----:B------:R0:W-:Y:S02]  /*1fd50*/  STL [R1+0xe0c], R10 ;  /* 0x000e0c0a01007387 */ /* 0x0001e40000100800 */
[----:B0-----:R-:W0:Y:S01]  /*1fd60*/  LDC R10, c[0x0][0x238] ;  /* 0x00008e00ff0a7b82 */ /* 0x001e220000000800 */
[----:B------:R-:W-:-:S02]  /*1fd70*/  IADD3 R251, P5, R251, UR6, RZ ;  /* 0x00000006fbfb7c10 */ /* 0x000fc4000ffbe0ff */
[----:B------:R-:W-:Y:S01]  /*1fd80*/  IADD3.X R9, R9, UR5, RZ, P3, !PT ;  /* 0x0000000509097c10 */ /* 0x000fe20009ffe4ff */
[----:B------:R-:W-:Y:S02]  /*1fd90*/  WARPGROUP.DEPBAR.LE gsb0, 0x0 ;  /* 0x00008000000079c5 */ /* 0x000fe40000010000 */
[----:B------:R-:W-:Y:S02]  /*1fda0*/  IADD3.X R252, R252, UR5, RZ, P6, !PT ;  /* 0x00000005fcfc7c10 */ /* 0x000fe4000b7fe4ff */
[----:B------:R-:W-:Y:S01]  /*1fdb0*/  IADD3.X R250, R250, UR5, RZ, P5, !PT ;  /* 0x00000005fafa7c10 */ /* 0x000fe2000affe4ff */
[----:B------:R3:W-:Y:S02]  /*1fdc0*/  STL [R1+0xe04], R9 ;  /* 0x000e040901007387 */ /* 0x0007e40000100800 */
[----:B---3--:R-:W-:Y:S02]  /*1fdd0*/  IMAD.MOV.U32 R9, RZ, RZ, R8 ;  /* 0x000000ffff097224 */ /* 0x008fe400078e0008 */
[----:B------:R-:W-:-:S02]  /*1fde0*/  IMAD.MOV.U32 R8, RZ, RZ, R7 ;  /* 0x000000ffff087224 */ /* 0x000fc400078e0007 */
[----:B0-----:R-:W-:-:S04]  /*1fdf0*/  IMAD.SHL.U32 R10, R10, 0x20, RZ ;  /* 0x000000200a0a7824 */ /* 0x001fc800078e00ff */
[----:B------:R-:W-:Y:S01]  /*1fe00*/  IMAD.SHL.U32 R10, R10, 0x2, RZ ;  /* 0x000000020a0a7824 */ /* 0x000fe200078e00ff */
[----:B--2---:R-:W-:-:S04]  /*1fe10*/  IADD3 R249, P2, R249, UR6, RZ ;  /* 0x00000006f9f97c10 */ /* 0x004fc8000ff5e0ff */
[----:B----4-:R-:W-:Y:S01]  /*1fe20*/  IADD3.X R248, R248, UR5, RZ, P2, !PT ;  /* 0x00000005f8f87c10 */ /* 0x010fe200097fe4ff */
[----:B-1----:R-:W-:Y:S08]  /*1fe30*/  @P0 BRA `(.L_x_1) ;  /* 0xfffffef800680947 */ /* 0x002ff0000383ffff */
[----:B------:R-:W2:Y:S04]  /*1fe40*/  LDL.LU R7, [R1+0x1b8] ;  /* 0x0001b80001077983 */ /* 0x000ea80000300800 */
[----:B------:R-:W3:Y:S04]  /*1fe50*/  LDL.LU R10, [R1+0x9b8] ;  /* 0x0009b800010a7983 */ /* 0x000ee80000300800 */
[----:B------:R-:W4:Y:S04]  /*1fe60*/  LDL.LU R251, [R1+0x7ac] ;  /* 0x0007ac0001fb7983 */ /* 0x000f280000300800 */
[----:B------:R-:W2:Y:S04]  /*1fe70*/  LDL.LU R248, [R1+0x7a4] ;  /* 0x0007a40001f87983 */ /* 0x000ea80000300800 */
[----:B------:R-:W3:Y:S04]  /*1fe80*/  LDL.LU R250, [R1+0x7a8] ;  /* 0x0007a80001fa7983 */ /* 0x000ee80000300800 */
[----:B------:R-:W3:Y:S04]  /*1fe90*/  LDL.LU R252, [R1+0x7a0] ;  /* 0x0007a00001fc7983 */ /* 0x000ee80000300800 */
[----:B------:R-:W3:Y:S04]  /*1fea0*/  LDL.LU R11, [R1+0x770] ;  /* 0x00077000010b7983 */ /* 0x000ee80000300800 */
[----:B------:R-:W3:Y:S04]  /*1feb0*/  LDL.LU R2, [R1+0x778] ;  /* 0x0007780001027983 */ /* 0x000ee80000300800 */
[----:B------:R-:W4:Y:S04]  /*1fec0*/  LDL.LU R9, [R1+0x3a4] ;  /* 0x0003a40001097983 */ /* 0x000f280000300800 */
[----:B------:R-:W2:Y:S04]  /*1fed0*/  LDL.LU R247, [R1+0xba4] ;  /* 0x000ba40001f77983 */ /* 0x000ea80000300800 */
[----:B------:R-:W3:Y:S04]  /*1fee0*/  LDL.LU R246, [R1+0xbac] ;  /* 0x000bac0001f67983 */ /* 0x000ee80000300800 */
[----:B------:R-:W3:Y:S04]  /*1fef0*/  LDL.LU R249, [R1+0x3ac] ;  /* 0x0003ac0001f97983 */ /* 0x000ee80000300800 */
[----:B-----5:R-:W4:Y:S04]  /*1ff00*/  LDL.LU R6, [R1+0xbd8] ;  /* 0x000bd80001067983 */ /* 0x020f280000300800 */
[----:B------:R-:W2:Y:S04]  /*1ff10*/  LDL.LU R0, [R1+0x3d0] ;  /* 0x0003d00001007983 */ /* 0x000ea80000300800 */
[----:B------:R-:W3:Y:S04]  /*1ff20*/  LDL.LU R8, [R1+0xbd0] ;  /* 0x000bd00001087983 */ /* 0x000ee80000300800 */
[----:B------:R0:W-:Y:S04]  /*1ff30*/  STL [R1+0x16e4], R245 ;  /* 0x0016e4f501007387 */ /* 0x0001e80000100800 */
[----:B0-----:R-:W4:Y:S04]  /*1ff40*/  LDL.LU R245, [R1+0x3d8] ;  /* 0x0003d80001f57983 */ /* 0x001f280000300800 */
[----:B------:R0:W-:Y:S04]  /*1ff50*/  STL [R1+0x16e0], R244 ;  /* 0x0016e0f401007387 */ /* 0x0001e80000100800 */
[----:B0-----:R-:W2:Y:S04]  /*1ff60*/  LDL.LU R244, [R1+0x7d0] ;  /* 0x0007d00001f47983 */ /* 0x001ea80000300800 */
[----:B------:R0:W-:Y:S04]  /*1ff70*/  STL [R1+0x16dc], R243 ;  /* 0x0016dcf301007387 */ /* 0x0001e80000100800 */
[----:B0-----:R-:W3:Y:S04]  /*1ff80*/  LDL.LU R243, [R1+0x7d8] ;  /* 0x0007d80001f37983 */ /* 0x001ee80000300800 */
[----:B------:R0:W-:Y:S04]  /*1ff90*/  STL [R1+0x16d8], R242 ;  /* 0x0016d8f201007387 */ /* 0x0001e80000100800 */
[----:B0-----:R-:W4:Y:S04]  /*1ffa0*/  LDL.LU R242, [R1+0x7e4] ;  /* 0x0007e40001f27983 */ /* 0x001f280000300800 */
[----:B------:R0:W-:Y:S04]  /*1ffb0*/  STL [R1+0x16d4], R241 ;  /* 0x0016d4f101007387 */ /* 0x0001e80000100800 */
[----:B0-----:R-:W2:Y:S04]  /*1ffc0*/  LDL.LU R241, [R1+0x7ec] ;  /* 0x0007ec0001f17983 */ /* 0x001ea80000300800 */
[----:B------:R0:W-:Y:S04]  /*1ffd0*/  STL [R1+0x16d0], R240 ;  /* 0x0016d0f001007387 */ /* 0x0001e80000100800 */
[----:B0-----:R-:W3:Y:S04]  /*1ffe0*/  LDL.LU R240, [R1+0xbf0] ;  /* 0x000bf00001f07983 */ /* 0x001ee80000300800 */
        /* <DEDUP_REMOVED lines=22> */
[----:B------:R-:W-:Y:S04]  /*20150*/  STL [R1+0x16a0], R228 ;  /* 0x0016a0e401007387 */ /* 0x000fe80000100800 */
[----:B------:R-:W-:Y:S04]  /*20160*/  STL [R1+0x169c], R227 ;  /* 0x00169ce301007387 */ /* 0x000fe80000100800 */
[----:B------:R4:W-:Y:S04]  /*20170*/  STL [R1+0x1698], R226 ;  /* 0x001698e201007387 */ /* 0x0009e80000100800 */
[----:B------:R2:W-:Y:S04]  /*20180*/  STL [R1+0x1694], R225 ;  /* 0x001694e101007387 */ /* 0x0005e80000100800 */
[----:B------:R3:W-:Y:S04]  /*20190*/  STL [R1+0x1690], R224 ;  /* 0x001690e001007387 */ /* 0x0007e80000100800 */
[----:B------:R0:W-:Y:S04]  /*201a0*/  STL [R1+0x168c], R223 ;  /* 0x00168cdf01007387 */ /* 0x0001e80000100800 */
[----:B------:R1:W-:Y:S04]  /*201b0*/  STL [R1+0x1688], R222 ;  /* 0x001688de01007387 */ /* 0x0003e80000100800 */
[----:B------:R1:W-:Y:S04]  /*201c0*/  STL [R1+0x1684], R221 ;  /* 0x001684dd01007387 */ /* 0x0003e80000100800 */
[----:B------:R1:W-:Y:S04]  /*201d0*/  STL [R1+0x1680], R220 ;  /* 0x001680dc01007387 */ /* 0x0003e80000100800 */
[----:B------:R1:W-:Y:S04]  /*201e0*/  STL [R1+0x167c], R219 ;  /* 0x00167cdb01007387 */ /* 0x0003e80000100800 */
        /* <DEDUP_REMOVED lines=19> */
[----:B----4-:R-:W-:-:S03]  /*20320*/  IMAD.MOV.U32 R226, RZ, RZ, R242 ;  /* 0x000000ffffe27224 */ /* 0x010fc600078e00f2 */
[----:B------:R-:W-:Y:S04]  /*20330*/  STL [R1+0x162c], R199 ;  /* 0x00162cc701007387 */ /* 0x000fe80000100800 */
[----:B------:R-:W-:Y:S04]  /*20340*/  STL [R1+0x1628], R198 ;  /* 0x001628c601007387 */ /* 0x000fe80000100800 */
[----:B------:R-:W-:Y:S04]  /*20350*/  STL [R1+0x1624], R197 ;  /* 0x001624c501007387 */ /* 0x000fe80000100800 */
[----:B------:R-:W-:Y:S01]  /*20360*/  STL [R1+0x1620], R196 ;  /* 0x001620c401007387 */ /* 0x000fe20000100800 */
[----:B--2---:R-:W-:-:S03]  /*20370*/  IMAD.MOV.U32 R225, RZ, RZ, R241 ;  /* 0x000000ffffe17224 */ /* 0x004fc600078e00f1 */
[----:B------:R-:W-:Y:S04]  /*20380*/  STL [R1+0x161c], R187 ;  /* 0x00161cbb01007387 */ /* 0x000fe80000100800 */
[----:B------:R-:W-:Y:S04]  /*20390*/  STL [R1+0x1618], R186 ;  /* 0x001618ba01007387 */ /* 0x000fe80000100800 */
[----:B------:R-:W-:Y:S01]  /*203a0*/  STL [R1+0x1614], R185 ;  /* 0x001614b901007387 */ /* 0x000fe20000100800 */
[----:B---3--:R-:W-:-:S03]  /*203b0*/  IMAD.MOV.U32 R224, RZ, RZ, R240 ;  /* 0x000000ffffe07224 */ /* 0x008fc600078e00f0 */
[----:B------:R-:W-:Y:S04]  /*203c0*/  STL [R1+0x1610], R184 ;  /* 0x001610b801007387 */ /* 0x000fe80000100800 */
[----:B------:R-:W-:Y:S04]  /*203d0*/  STL [R1+0x160c], R183 ;  /* 0x00160cb701007387 */ /* 0x000fe80000100800 */
[----:B------:R-:W-:Y:S04]  /*203e0*/  STL [R1+0x1608], R182 ;  /* 0x001608b601007387 */ /* 0x000fe80000100800 */
[----:B------:R-:W-:Y:S01]  /*203f0*/  STL [R1+0x1604], R181 ;  /* 0x001604b501007387 */ /* 0x000fe20000100800 */
[----:B0-----:R-:W-:-:S03]  /*20400*/  IMAD.MOV.U32 R223, RZ, RZ, R239 ;  /* 0x000000ffffdf7224 */ /* 0x001fc600078e00ef */
[----:B------:R-:W-:Y:S04]  /*20410*/  STL [R1+0x1600], R180 ;  /* 0x001600b401007387 */ /* 0x000fe80000100800 */
[----:B------:R-:W-:Y:S04]  /*20420*/  STL [R1+0x15fc], R179 ;  /* 0x0015fcb301007387 */ /* 0x000fe80000100800 */
[----:B------:R-:W-:Y:S01]  /*20430*/  STL [R1+0x15f8], R178 ;  /* 0x0015f8b201007387 */ /* 0x000fe20000100800 */
[----:B-1----:R-:W-:-:S03]  /*20440*/  IMAD.MOV.U32 R222, RZ, RZ, R238 ;  /* 0x000000ffffde7224 */ /* 0x002fc600078e00ee */
[----:B------:R-:W-:Y:S04]  /*20450*/  STL [R1+0x15f4], R177 ;  /* 0x0015f4b101007387 */ /* 0x000fe80000100800 */
[----:B------:R-:W-:Y:S04]  /*20460*/  STL [R1+0x15f0], R176 ;  /* 0x0015f0b001007387 */ /* 0x000fe80000100800 */
[----:B------:R-:W-:Y:S04]  /*20470*/  STL [R1+0x15ec], R175 ;  /* 0x0015ecaf01007387 */ /* 0x000fe80000100800 */
[----:B------:R-:W-:Y:S01]  /*20480*/  STL [R1+0x15e8], R174 ;  /* 0x0015e8ae01007387 */ /* 0x000fe20000100800 */
[----:B------:R-:W-:-:S03]  /*20490*/  IMAD.MOV.U32 R221, RZ, RZ, R237 ;  /* 0x000000ffffdd7224 */ /* 0x000fc600078e00ed */
[----:B------:R-:W-:Y:S04]  /*204a0*/  STL [R1+0x15e4], R173 ;  /* 0x0015e4ad01007387 */ /* 0x000fe80000100800 */
[----:B------:R-:W-:Y:S04]  /*204b0*/  STL [R1+0x15e0], R172 ;  /* 0x0015e0ac01007387 */ /* 0x000fe80000100800 */
[----:B------:R-:W-:Y:S01]  /*204c0*/  STL [R1+0x15dc], R171 ;  /* 0x0015dcab01007387 */ /* 0x000fe20000100800 */
[----:B------:R-:W-:-:S03]  /*204d0*/  IMAD.MOV.U32 R220, RZ, RZ, R236 ;  /* 0x000000ffffdc7224 */ /* 0x000fc600078e00ec */
[----:B------:R-:W-:Y:S04]  /*204e0*/  STL [R1+0x15d8], R170 ;  /* 0x0015d8aa01007387 */ /* 0x000fe80000100800 */
[----:B------:R-:W-:Y:S04]  /*204f0*/  STL [R1+0x15d4], R169 ;  /* 0x0015d4a901007387 */ /* 0x000fe80000100800 */
[----:B------:R-:W-:Y:S04]  /*20500*/  STL [R1+0x15d0], R168 ;  /* 0x0015d0a801007387 */ /* 0x000fe80000100800 */
[----:B------:R-:W-:Y:S01]  /*20510*/  STL [R1+0x15cc], R167 ;  /* 0x0015cca701007387 */ /* 0x000fe20000100800 */
[----:B------:R-:W-:-:S03]  /*20520*/  IMAD.MOV.U32 R219, RZ, RZ, R235 ;  /* 0x000000ffffdb7224 */ /* 0x000fc600078e00eb */
        /* <DEDUP_REMOVED lines=35> */
[----:B------:R0:W-:Y:S04]  /*20760*/  STL [R1+0x1408], R5 ;  /* 0x0014080501007387 */ /* 0x0001e80000100800 */
[----:B------:R1:W-:Y:S04]  /*20770*/  STL [R1+0x1404], R4 ;  /* 0x0014040401007387 */ /* 0x0003e80000100800 */
[----:B------:R2:W-:Y:S01]  /*20780*/  STL [R1+0x1400], R3 ;  /* 0x0014000301007387 */ /* 0x0005e20000100800 */
[----:B0-----:R-:W-:-:S02]  /*20790*/  F2FP.BF16.F32.PACK_AB R5, R149, R230 ;  /* 0x000000e69505723e */ /* 0x001fc400000010ff */
[----:B-1----:R-:W-:Y:S02]  /*207a0*/  F2FP.BF16.F32.PACK_AB R4, R231, R232 ;  /* 0x000000e8e704723e */ /* 0x002fe400000010ff */
[----:B--2---:R-:W-:-:S05]  /*207b0*/  F2FP.BF16.F32.PACK_AB R3, R151, R229 ;  /* 0x000000e59703723e */ /* 0x004fca00000010ff */
[----:B------:R0:W-:Y:S04]  /*207c0*/  STL [R1+0xf1c], R3 ;  /* 0x000f1c0301007387 */ /* 0x0001e80000100800 */
[----:B------:R-:W-:Y:S04]  /*207d0*/  STL [R1+0xf18], R5 ;  /* 0x000f180501007387 */ /* 0x000fe80000100800 */
[----:B------:R-:W-:Y:S01]  /*207e0*/  STL [R1+0xf14], R4 ;  /* 0x000f140401007387 */ /* 0x000fe20000100800 */
[----:B0-----:R-:W-:-:S05]  /*207f0*/  F2FP.BF16.F32.PACK_AB R3, R233, R234 ;  /* 0x000000eae903723e */ /* 0x001fca00000010ff */
[----:B------:R0:W-:Y:S04]  /*20800*/  STL [R1+0xf10], R3 ;  /* 0x000f100301007387 */ /* 0x0001e80000100800 */
[----:B------:R-:W2:Y:S04]  /*20810*/  LDL.LU R227, [R1+0x3ec] ;  /* 0x0003ec0001e37983 */ /* 0x000ea80000300800 */
[----:B------:R-:W2:Y:S04]  /*20820*/  LDL.LU R228, [R1+0xbec] ;  /* 0x000bec0001e47983 */ /* 0x000ea80000300800 */
[----:B------:R-:W3:Y:S04]  /*20830*/  LDL.LU R229, [R1+0x3e4] ;  /* 0x0003e40001e57983 */ /* 0x000ee80000300800 */
[----:B------:R-:W3:Y:S04]  /*20840*/  LDL.LU R230, [R1+0xbe4] ;  /* 0x000be40001e67983 */ /* 0x000ee80000300800 */
[----:B------:R-:W4:Y:S04]  /*20850*/  LDL.LU R231, [R1+0x7e8] ;  /* 0x0007e80001e77983 */ /* 0x000f280000300800 */
        /* <DEDUP_REMOVED lines=10> */
[----:B------:R-:W4:Y:S01]  /*20900*/  LDL.LU R242, [R1+0xbd4] ;  /* 0x000bd40001f27983 */ /* 0x000f220000300800 */
[----:B0-----:R-:W-:Y:S01]  /*20910*/  F2FP.BF16.F32.PACK_AB R3, R150, R219 ;  /* 0x000000db9603723e */ /* 0x001fe200000010ff */
[----:B------:R-:W-:Y:S01]  /*20920*/  IMAD.MOV.U32 R219, RZ, RZ, R243 ;  /* 0x000000ffffdb7224 */ /* 0x000fe200078e00f3 */
[----:B------:R-:W-:Y:S01]  /*20930*/  F2FP.BF16.F32.PACK_AB R5, R148, R220 ;  /* 0x000000dc9405723e */ /* 0x000fe200000010ff */
[----:B------:R-:W-:Y:S01]  /*20940*/  IMAD.MOV.U32 R220, RZ, RZ, R244 ;  /* 0x000000ffffdc7224 */ /* 0x000fe200078e00f4 */
[----:B------:R-:W-:Y:S01]  /*20950*/  F2FP.BF16.F32.PACK_AB R4, R221, R222 ;  /* 0x000000dedd04723e */ /* 0x000fe200000010ff */
[----:B------:R0:W-:Y:S01]  /*20960*/  STL [R1+0xf0c], R3 ;  /* 0x000f0c0301007387 */ /* 0x0001e20000100800 */
[----:B------:R-:W-:-:S02]  /*20970*/  IMAD.MOV.U32 R221, RZ, RZ, R245 ;  /* 0x000000ffffdd7224 */ /* 0x000fc400078e00f5 */
[----:B------:R-:W-:Y:S01]  /*20980*/  IMAD.MOV.U32 R222, RZ, RZ, R6 ;  /* 0x000000ffffde7224 */ /* 0x000fe200078e0006 */
[----:B------:R1:W-:Y:S04]  /*20990*/  STL [R1+0xf08], R5 ;  /* 0x000f080501007387 */ /* 0x0003e80000100800 */
[----:B------:R1:W-:Y:S01]  /*209a0*/  STL [R1+0xf04], R4 ;  /* 0x000f040401007387 */ /* 0x0003e20000100800 */
[----:B0-----:R-:W-:Y:S01]  /*209b0*/  F2FP.BF16.F32.PACK_AB R3, R223, R224 ;  /* 0x000000e0df03723e */ /* 0x001fe200000010ff */
[----:B------:R-:W-:Y:S02]  /*209c0*/  IMAD.MOV.U32 R223, RZ, RZ, R0 ;  /* 0x000000ffffdf7224 */ /* 0x000fe400078e0000 */
[----:B------:R-:W-:Y:S01]  /*209d0*/  IMAD.MOV.U32 R224, RZ, RZ, R8 ;  /* 0x000000ffffe07224 */ /* 0x000fe200078e0008 */
[----:B-1----:R-:W-:Y:S01]  /*209e0*/  F2FP.BF16.F32.PACK_AB R5, R147, R225 ;  /* 0x000000e19305723e */ /* 0x002fe200000010ff */
[----:B------:R2:W-:Y:S01]  /*209f0*/  STL [R1+0xf00], R3 ;  /* 0x000f000301007387 */ /* 0x0005e20000100800 */
[----:B------:R-:W-:-:S03]  /*20a00*/  F2FP.BF16.F32.PACK_AB R4, R145, R226 ;  /* 0x000000e29104723e */ /* 0x000fc600000010ff */
[----:B------:R3:W-:Y:S04]  /*20a10*/  STL [R1+0xefc], R5 ;  /* 0x000efc0501007387 */ /* 0x0007e80000100800 */
[----:B------:R4:W-:Y:S01]  /*20a20*/  STL [R1+0xef8], R4 ;  /* 0x000ef80401007387 */ /* 0x0009e20000100800 */
[----:B--2---:R-:W-:-:S05]  /*20a30*/  F2FP.BF16.F32.PACK_AB R3, R227, R228 ;  /* 0x000000e4e303723e */ /* 0x004fca00000010ff */
[----:B------:R0:W-:Y:S01]  /*20a40*/  STL [R1+0xef4], R3 ;  /* 0x000ef40301007387 */ /* 0x0001e20000100800 */
[----:B---3--:R-:W-:Y:S02]  /*20a50*/  F2FP.BF16.F32.PACK_AB R5, R229, R230 ;  /* 0x000000e6e505723e */ /* 0x008fe400000010ff */
[----:B----4-:R-:W-:-:S03]  /*20a60*/  F2FP.BF16.F32.PACK_AB R4, R146, R231 ;  /* 0x000000e79204723e */ /* 0x010fc600000010ff */
[----:B------:R1:W-:Y:S01]  /*20a70*/  STL [R1+0xef0], R5 ;  /* 0x000ef00501007387 */ /* 0x0003e20000100800 */
[----:B0-----:R-:W-:-:S03]  /*20a80*/  F2FP.BF16.F32.PACK_AB R3, R144, R232 ;  /* 0x000000e89003723e */ /* 0x001fc600000010ff */
[----:B------:R0:W-:Y:S04]  /*20a90*/  STL [R1+0xeec], R4 ;  /* 0x000eec0401007387 */ /* 0x0001e80000100800 */
[----:B------:R2:W-:Y:S01]  /*20aa0*/  STL [R1+0xee8], R3 ;  /* 0x000ee80301007387 */ /* 0x0005e20000100800 */
[----:B-1----:R-:W-:-:S05]  /*20ab0*/  F2FP.BF16.F32.PACK_AB R5, R233, R234 ;  /* 0x000000eae905723e */ /* 0x002fca00000010ff */
[----:B------:R1:W-:Y:S01]  /*20ac0*/  STL [R1+0xee4], R5 ;  /* 0x000ee40501007387 */ /* 0x0003e20000100800 */
[----:B0-----:R-:W-:Y:S02]  /*20ad0*/  F2FP.BF16.F32.PACK_AB R4, R235, R236 ;  /* 0x000000eceb04723e */ /* 0x001fe400000010ff */
[----:B--2---:R-:W-:-:S03]  /*20ae0*/  F2FP.BF16.F32.PACK_AB R3, R143, R237 ;  /* 0x000000ed8f03723e */ /* 0x004fc600000010ff */
[----:B------:R0:W-:Y:S01]  /*20af0*/  STL [R1+0xee0], R4 ;  /* 0x000ee00401007387 */ /* 0x0001e20000100800 */
[----:B-1----:R-:W-:-:S03]  /*20b00*/  F2FP.BF16.F32.PACK_AB R5, R141, R238 ;  /* 0x000000ee8d05723e */ /* 0x002fc600000010ff */
[----:B------:R1:W-:Y:S04]  /*20b10*/  STL [R1+0xedc], R3 ;  /* 0x000edc0301007387 */ /* 0x0003e80000100800 */
[----:B------:R-:W-:Y:S01]  /*20b20*/  STL [R1+0xed8], R5 ;  /* 0x000ed80501007387 */ /* 0x000fe20000100800 */
[----:B0-----:R-:W-:-:S05]  /*20b30*/  F2FP.BF16.F32.PACK_AB R4, R239, R240 ;  /* 0x000000f0ef04723e */ /* 0x001fca00000010ff */
[----:B------:R-:W-:Y:S01]  /*20b40*/  STL [R1+0xed4], R4 ;  /* 0x000ed40401007387 */ /* 0x000fe20000100800 */
[----:B-1----:R-:W-:-:S05]  /*20b50*/  F2FP.BF16.F32.PACK_AB R3, R241, R242 ;  /* 0x000000f2f103723e */ /* 0x002fca00000010ff */
[----:B------:R0:W-:Y:S04]  /*20b60*/  STL [R1+0xed0], R3 ;  /* 0x000ed00301007387 */ /* 0x0001e80000100800 */
[----:B------:R-:W2:Y:S04]  /*20b70*/  LDL.LU R225, [R1+0x7cc] ;  /* 0x0007cc0001e17983 */ /* 0x000ea80000300800 */
        /* <DEDUP_REMOVED lines=31> */
[----:B------:R2:W-:Y:S01]  /*20d70*/  STL [R1+0xec8], R5 ;  /* 0x000ec80501007387 */ /* 0x0005e20000100800 */
[----:B------:R-:W-:Y:S02]  /*20d80*/  IMAD.MOV.U32 R215, RZ, RZ, R251 ;  /* 0x000000ffffd77224 */ /* 0x000fe400078e00fb */
[----:B------:R-:W-:Y:S01]  /*20d90*/  IMAD.MOV.U32 R216, RZ, RZ, R248 ;  /* 0x000000ffffd87224 */ /* 0x000fe200078e00f8 */
[----:B------:R3:W-:Y:S01]  /*20da0*/  STL [R1+0xec4], R4 ;  /* 0x000ec40401007387 */ /* 0x0007e20000100800 */
[----:B------:R-:W-:Y:S01]  /*20db0*/  IMAD.MOV.U32 R221, RZ, RZ, R250 ;  /* 0x000000ffffdd7224 */ /* 0x000fe200078e00fa */
[----:B0-----:R-:W-:Y:S01]  /*20dc0*/  F2FP.BF16.F32.PACK_AB R3, R223, R224 ;  /* 0x000000e0df03723e */ /* 0x001fe200000010ff */
[----:B------:R-:W-:-:S04]  /*20dd0*/  IMAD.MOV.U32 R222, RZ, RZ, R252 ;  /* 0x000000ffffde7224 */ /* 0x000fc800078e00fc */
[----:B------:R4:W-:Y:S01]  /*20de0*/  STL [R1+0xec0], R3 ;  /* 0x000ec00301007387 */ /* 0x0009e20000100800 */
[----:B--2---:R-:W-:Y:S02]  /*20df0*/  F2FP.BF16.F32.PACK_AB R5, R139, R225 ;  /* 0x000000e18b05723e */ /* 0x004fe400000010ff */
[----:B---3--:R-:W-:-:S03]  /*20e00*/  F2FP.BF16.F32.PACK_AB R4, R137, R226 ;  /* 0x000000e28904723e */ /* 0x008fc600000010ff */
[----:B------:R0:W-:Y:S04]  /*20e10*/  STL [R1+0xebc], R5 ;  /* 0x000ebc0501007387 */ /* 0x0001e80000100800 */
[----:B------:R1:W-:Y:S01]  /*20e20*/  STL [R1+0xeb8], R4 ;  /* 0x000eb80401007387 */ /* 0x0003e20000100800 */
[----:B----4-:R-:W-:-:S05]  /*20e30*/  F2FP.BF16.F32.PACK_AB R3, R227, R228 ;  /* 0x000000e4e303723e */ /* 0x010fca00000010ff */
[----:B------:R2:W-:Y:S01]  /*20e40*/  STL [R1+0xeb4], R3 ;  /* 0x000eb40301007387 */ /* 0x0005e20000100800 */
[----:B0-----:R-:W-:Y:S02]  /*20e50*/  F2FP.BF16.F32.PACK_AB R5, R229, R230 ;  /* 0x000000e6e505723e */ /* 0x001fe400000010ff */
[----:B-1----:R-:W-:-:S03]  /*20e60*/  F2FP.BF16.F32.PACK_AB R4, R138, R231 ;  /* 0x000000e78a04723e */ /* 0x002fc600000010ff */
[----:B------:R0:W-:Y:S01]  /*20e70*/  STL [R1+0xeb0], R5 ;  /* 0x000eb00501007387 */ /* 0x0001e20000100800 */
[----:B--2---:R-:W-:-:S03]  /*20e80*/  F2FP.BF16.F32.PACK_AB R3, R136, R232 ;  /* 0x000000e88803723e */ /* 0x004fc600000010ff */
[----:B------:R1:W-:Y:S04]  /*20e90*/  STL [R1+0xeac], R4 ;  /* 0x000eac0401007387 */ /* 0x0003e80000100800 */
[----:B------:R2:W-:Y:S01]  /*20ea0*/  STL [R1+0xea8], R3 ;  /* 0x000ea80301007387 */ /* 0x0005e20000100800 */
[----:B0-----:R-:W-:-:S05]  /*20eb0*/  F2FP.BF16.F32.PACK_AB R5, R233, R234 ;  /* 0x000000eae905723e */ /* 0x001fca00000010ff */
[----:B------:R0:W-:Y:S01]  /*20ec0*/  STL [R1+0xea4], R5 ;  /* 0x000ea40501007387 */ /* 0x0001e20000100800 */
[----:B-1----:R-:W-:Y:S02]  /*20ed0*/  F2FP.BF16.F32.PACK_AB R4, R235, R236 ;  /* 0x000000eceb04723e */ /* 0x002fe400000010ff */
[----:B--2---:R-:W-:-:S03]  /*20ee0*/  F2FP.BF16.F32.PACK_AB R3, R135, R237 ;  /* 0x000000ed8703723e */ /* 0x004fc600000010ff */
        /* <DEDUP_REMOVED lines=10> */
[----:B------:R-:W-:Y:S04]  /*20f90*/  STL [R1+0xe8c], R5 ;  /* 0x000e8c0501007387 */ /* 0x000fe80000100800 */
[----:B------:R-:W-:Y:S01]  /*20fa0*/  STL [R1+0xe88], R4 ;  /* 0x000e880401007387 */ /* 0x000fe20000100800 */
[----:B0-----:R-:W-:-:S05]  /*20fb0*/  F2FP.BF16.F32.PACK_AB R3, R245, R6 ;  /* 0x00000006f503723e */ /* 0x001fca00000010ff */
[----:B------:R-:W-:Y:S01]  /*20fc0*/  STL [R1+0xe84], R3 ;  /* 0x000e840301007387 */ /* 0x000fe20000100800 */
[----:B------:R-:W-:-:S05]  /*20fd0*/  F2FP.BF16.F32.PACK_AB R0, R0, R8 ;  /* 0x000000080000723e */ /* 0x000fca00000010ff */
        /* <DEDUP_REMOVED lines=25> */
[----:B0-----:R-:W4:Y:S04]  /*21170*/  LDL.LU R0, [R1+0x388] ;  /* 0x0003880001007983 */ /* 0x001f280000300800 */
        /* <DEDUP_REMOVED lines=9> */
[----:B------:R-:W-:Y:S01]  /*21210*/  F2FP.BF16.F32.PACK_AB R5, R131, R215 ;  /* 0x000000d78305723e */ /* 0x000fe200000010ff */
[----:B------:R-:W-:Y:S01]  /*21220*/  IMAD.MOV.U32 R212, RZ, RZ, R11 ;  /* 0x000000ffffd47224 */ /* 0x000fe200078e000b */
[----:B------:R-:W-:Y:S01]  /*21230*/  F2FP.BF16.F32.PACK_AB R4, R129, R216 ;  /* 0x000000d88104723e */ /* 0x000fe200000010ff */
[----:B------:R-:W-:Y:S01]  /*21240*/  IMAD.MOV.U32 R211, RZ, RZ, R2 ;  /* 0x000000ffffd37224 */ /* 0x000fe200078e0002 */
[----:B------:R-:W-:Y:S01]  /*21250*/  F2FP.BF16.F32.PACK_AB R3, R217, R218 ;  /* 0x000000dad903723e */ /* 0x000fe200000010ff */
[----:B------:R0:W-:Y:S04]  /*21260*/  STL [R1+0xe7c], R5 ;  /* 0x000e7c0501007387 */ /* 0x0001e80000100800 */
[----:B------:R1:W-:Y:S04]  /*21270*/  STL [R1+0xe78], R4 ;  /* 0x000e780401007387 */ /* 0x0003e80000100800 */
[----:B------:R1:W-:Y:S01]  /*21280*/  STL [R1+0xe74], R3 ;  /* 0x000e740301007387 */ /* 0x0003e20000100800 */
[----:B0-----:R-:W-:-:S02]  /*21290*/  F2FP.BF16.F32.PACK_AB R5, R219, R220 ;  /* 0x000000dcdb05723e */ /* 0x001fc400000010ff */
[----:B-1----:R-:W-:-:S03]  /*212a0*/  F2FP.BF16.F32.PACK_AB R4, R130, R221 ;  /* 0x000000dd8204723e */ /* 0x002fc600000010ff */
        /* <DEDUP_REMOVED lines=37> */
[----:B------:R0:W-:Y:S01]  /*21500*/  STL [R1+0xe24], R4 ;  /* 0x000e240401007387 */ /* 0x0001e20000100800 */
[----:B-1----:R-:W-:Y:S02]  /*21510*/  F2FP.BF16.F32.PACK_AB R3, R9, R247 ;  /* 0x000000f70903723e */ /* 0x002fe400000010ff */
[----:B------:R-:W-:-:S03]  /*21520*/  F2FP.BF16.F32.PACK_AB R0, R119, R246 ;  /* 0x000000f67700723e */ /* 0x000fc600000010ff */
[----:B------:R1:W-:Y:S01]  /*21530*/  STL [R1+0xe20], R3 ;  /* 0x000e200301007387 */ /* 0x0003e20000100800 */
[----:B0-----:R-:W-:-:S03]  /*21540*/  F2FP.BF16.F32.PACK_AB R4, R117, R249 ;  /* 0x000000f97504723e */ /* 0x001fc600000010ff */
[----:B------:R0:W-:Y:S04]  /*21550*/  STL [R1+0xe1c], R0 ;  /* 0x000e1c0001007387 */ /* 0x0001e80000100800 */
[----:B------:R-:W-:Y:S01]  /*21560*/  STL [R1+0xe18], R4 ;  /* 0x000e180401007387 */ /* 0x000fe20000100800 */
[----:B-1----:R-:W-:-:S05]  /*21570*/  F2FP.BF16.F32.PACK_AB R3, R251, R248 ;  /* 0x000000f8fb03723e */ /* 0x002fca00000010ff */
        /* <DEDUP_REMOVED lines=49> */
[----:B------:R-:W-:-:S02]  /*21890*/  F2FP.BF16.F32.PACK_AB R3, R118, R211 ;  /* 0x000000d37603723e */ /* 0x000fc400000010ff */
        /* <DEDUP_REMOVED lines=44> */
[----:B------:R-:W-:Y:S01]  /*21b60*/  STL [R1+0xbb4], R5 ;  /* 0x000bb40501007387 */ /* 0x000fe20000100800 */
[----:B0-----:R-:W-:Y:S02]  /*21b70*/  F2FP.BF16.F32.PACK_AB R4, R245, R6 ;  /* 0x00000006f504723e */ /* 0x001fe400000010ff */
[----:B--2---:R-:W-:-:S03]  /*21b80*/  F2FP.BF16.F32.PACK_AB R3, R106, R0 ;  /* 0x000000006a03723e */ /* 0x004fc600000010ff */
[----:B------:R0:W-:Y:S01]  /*21b90*/  STL [R1+0xbb0], R4 ;  /* 0x000bb00401007387 */ /* 0x0001e20000100800 */
[----:B------:R-:W-:-:S03]  /*21ba0*/  F2FP.BF16.F32.PACK_AB R0, R104, R8 ;  /* 0x000000086800723e */ /* 0x000fc600000010ff */
        /* <DEDUP_REMOVED lines=62> */
[----:B--2---:R-:W-:-:S02]  /*21f90*/  F2FP.BF16.F32.PACK_AB R3, R102, R211 ;  /* 0x000000d36603723e */ /* 0x004fc400000010ff */
        /* <DEDUP_REMOVED lines=44> */
[----:B------:R-:W-:Y:S01]  /*22260*/  STL [R1+0xb34], R5 ;  /* 0x000b340501007387 */ /* 0x000fe20000100800 */
[----:B-1----:R-:W-:Y:S02]  /*22270*/  F2FP.BF16.F32.PACK_AB R4, R245, R6 ;  /* 0x00000006f504723e */ /* 0x002fe400000010ff */
        /* <DEDUP_REMOVED lines=414> */
[----:B------:R-:W-:Y:S01]  /*23c60*/  STL [R1+0x688], R5 ;  /* 0x0006880501007387 */ /* 0x000fe20000100800 */
[----:B0-----:R-:W-:-:S05]  /*23c70*/  F2FP.BF16.F32.PACK_AB R4, R217, R218 ;  /* 0x000000dad904723e */ /* 0x001fca00000010ff */
[----:B------:R0:W-:Y:S01]  /*23c80*/  STL [R1+0x684], R4 ;  /* 0x0006840401007387 */ /* 0x0001e20000100800 */
[----:B-1----:R-:W-:-:S05]  /*23c90*/  F2FP.BF16.F32.PACK_AB R3, R219, R220 ;  /* 0x000000dcdb03723e */ /* 0x002fca00000010ff */
[----:B------:R1:W-:Y:S01]  /*23ca0*/  STL [R1+0x680], R3 ;  /* 0x0006800301007387 */ /* 0x0003e20000100800 */
[----:B0-----:R-:W-:-:S05]  /*23cb0*/  F2FP.BF16.F32.PACK_AB R4, R34, R221 ;  /* 0x000000dd2204723e */ /* 0x001fca00000010ff */
[----:B------:R0:W-:Y:S01]  /*23cc0*/  STL [R1+0x67c], R4 ;  /* 0x00067c0401007387 */ /* 0x0001e20000100800 */
[----:B-1----:R-:W-:Y:S02]  /*23cd0*/  F2FP.BF16.F32.PACK_AB R3, R32, R222 ;  /* 0x000000de2003723e */ /* 0x002fe400000010ff */
[----:B------:R-:W-:-:S03]  /*23ce0*/  F2FP.BF16.F32.PACK_AB R5, R223, R224 ;  /* 0x000000e0df05723e */ /* 0x000fc600000010ff */
[----:B------:R1:W-:Y:S01]  /*23cf0*/  STL [R1+0x678], R3 ;  /* 0x0006780301007387 */ /* 0x0003e20000100800 */
[----:B0-----:R-:W-:-:S03]  /*23d00*/  F2FP.BF16.F32.PACK_AB R4, R225, R226 ;  /* 0x000000e2e104723e */ /* 0x001fc600000010ff */
[----:B------:R0:W-:Y:S04]  /*23d10*/  STL [R1+0x674], R5 ;  /* 0x0006740501007387 */ /* 0x0001e80000100800 */
[----:B------:R2:W-:Y:S01]  /*23d20*/  STL [R1+0x670], R4 ;  /* 0x0006700401007387 */ /* 0x0005e20000100800 */
[----:B-1----:R-:W-:Y:S02]  /*23d30*/  F2FP.BF16.F32.PACK_AB R3, R31, R227 ;  /* 0x000000e31f03723e */ /* 0x002fe400000010ff */
[----:B0-----:R-:W-:-:S03]  /*23d40*/  F2FP.BF16.F32.PACK_AB R5, R29, R228 ;  /* 0x000000e41d05723e */ /* 0x001fc600000010ff */
[----:B------:R0:W-:Y:S01]  /*23d50*/  STL [R1+0x66c], R3 ;  /* 0x00066c0301007387 */ /* 0x0001e20000100800 */
[----:B--2---:R-:W-:-:S03]  /*23d60*/  F2FP.BF16.F32.PACK_AB R4, R229, R230 ;  /* 0x000000e6e504723e */ /* 0x004fc600000010ff */
[----:B------:R1:W-:Y:S04]  /*23d70*/  STL [R1+0x668], R5 ;  /* 0x0006680501007387 */ /* 0x0003e80000100800 */
        /* <DEDUP_REMOVED lines=25> */
[----:B-1----:R-:W-:-:S05]  /*23f10*/  F2FP.BF16.F32.PACK_AB R3, R9, R247 ;  /* 0x000000f70903723e */ /* 0x002fca00000010ff */
[----:B------:R1:W-:Y:S01]  /*23f20*/  STL [R1+0x630], R3 ;  /* 0x0006300301007387 */ /* 0x0003e20000100800 */
[----:B------:R-:W-:-:S05]  /*23f30*/  F2FP.BF16.F32.PACK_AB R0, R246, R249 ;  /* 0x000000f9f600723e */ /* 0x000fca00000010ff */
[----:B------:R2:W-:Y:S01]  /*23f40*/  STL [R1+0x62c], R0 ;  /* 0x00062c0001007387 */ /* 0x0005e20000100800 */
[----:B0-----:R-:W-:-:S05]  /*23f50*/  F2FP.BF16.F32.PACK_AB R4, R251, R248 ;  /* 0x000000f8fb04723e */ /* 0x001fca00000010ff */
[----:B------:R-:W-:Y:S01]  /*23f60*/  STL [R1+0x628], R4 ;  /* 0x0006280401007387 */ /* 0x000fe20000100800 */
[----:B-1----:R-:W-:-:S03]  /*23f70*/  F2FP.BF16.F32.PACK_AB R3, R250, R252 ;  /* 0x000000fcfa03723e */ /* 0x002fc600000010ff */
[----:B------:R-:W3:Y:S04]  /*23f80*/  LDL.LU R197, [R1+0x1f0] ;  /* 0x0001f00001c57983 */ /* 0x000ee80000300800 */
[----:B------:R-:W-:Y:S01]  /*23f90*/  STL [R1+0x624], R3 ;  /* 0x0006240301007387 */ /* 0x000fe20000100800 */
[----:B--2---:R-:W-:-:S03]  /*23fa0*/  F2FP.BF16.F32.PACK_AB R0, R11, R2 ;  /* 0x000000020b00723e */ /* 0x004fc600000010ff */
[----:B------:R-:W3:Y:S04]  /*23fb0*/  LDL.LU R198, [R1+0x9f0] ;  /* 0x0009f00001c67983 */ /* 0x000ee80000300800 */
[----:B------:R0:W-:Y:S04]  /*23fc0*/  STL [R1+0x620], R0 ;  /* 0x0006200001007387 */ /* 0x0001e80000100800 */
[----:B------:R-:W2:Y:S04]  /*23fd0*/  LDL.LU R199, [R1+0x5f8] ;  /* 0x0005f80001c77983 */ /* 0x000ea80000300800 */
[----:B------:R-:W2:Y:S04]  /*23fe0*/  LDL.LU R200, [R1+0xdf8] ;  /* 0x000df80001c87983 */ /* 0x000ea80000300800 */
        /* <DEDUP_REMOVED lines=60> */
[----:B---3--:R-:W-:-:S02]  /*243b0*/  F2FP.BF16.F32.PACK_AB R5, R197, R198 ;  /* 0x000000c6c505723e */ /* 0x008fc400000010ff */
[----:B--2---:R-:W-:Y:S02]  /*243c0*/  F2FP.BF16.F32.PACK_AB R4, R199, R200 ;  /* 0x000000c8c704723e */ /* 0x004fe400000010ff */
[----:B----4-:R-:W-:-:S05]  /*243d0*/  F2FP.BF16.F32.PACK_AB R3, R187, R196 ;  /* 0x000000c4bb03723e */ /* 0x010fca00000010ff */
[----:B------:R0:W-:Y:S04]  /*243e0*/  STL [R1+0x61c], R3 ;  /* 0x00061c0301007387 */ /* 0x0001e80000100800 */
[----:B------:R1:W-:Y:S01]  /*243f0*/  STL [R1+0x618], R5 ;  /* 0x0006180501007387 */ /* 0x0003e20000100800 */
[----:B0-----:R-:W-:-:S03]  /*24400*/  F2FP.BF16.F32.PACK_AB R3, R201, R202 ;  /* 0x000000cac903723e */ /* 0x001fc600000010ff */
[----:B------:R0:W-:Y:S01]  /*24410*/  STL [R1+0x614], R4 ;  /* 0x0006140401007387 */ /* 0x0001e20000100800 */
[----:B-1----:R-:W-:-:S03]  /*24420*/  F2FP.BF16.F32.PACK_AB R5, R203, R204 ;  /* 0x000000cccb05723e */ /* 0x002fc600000010ff */
[----:B------:R1:W-:Y:S01]  /*24430*/  STL [R1+0x610], R3 ;  /* 0x0006100301007387 */ /* 0x0003e20000100800 */
[----:B0-----:R-:W-:-:S03]  /*24440*/  F2FP.BF16.F32.PACK_AB R4, R205, R206 ;  /* 0x000000cecd04723e */ /* 0x001fc600000010ff */
[----:B------:R0:W-:Y:S01]  /*24450*/  STL [R1+0x60c], R5 ;  /* 0x00060c0501007387 */ /* 0x0001e20000100800 */
[----:B-1----:R-:W-:-:S03]  /*24460*/  F2FP.BF16.F32.PACK_AB R3, R207, R208 ;  /* 0x000000d0cf03723e */ /* 0x002fc600000010ff */
        /* <DEDUP_REMOVED lines=40> */
[----:B------:R-:W-:Y:S01]  /*246f0*/  STL [R1+0x368], R5 ;  /* 0x0003680501007387 */ /* 0x000fe20000100800 */
[----:B--2---:R-:W-:-:S03]  /*24700*/  F2FP.BF16.F32.PACK_AB R3, R9, R247 ;  /* 0x000000f70903723e */ /* 0x004fc600000010ff */
[----:B------:R0:W-:Y:S04]  /*24710*/  STL [R1+0x364], R4 ;  /* 0x0003640401007387 */ /* 0x0001e80000100800 */
[----:B------:R1:W-:Y:S01]  /*24720*/  STL [R1+0x360], R3 ;  /* 0x0003600301007387 */ /* 0x0003e20000100800 */
[----:B------:R-:W-:Y:S02]  /*24730*/  F2FP.BF16.F32.PACK_AB R0, R246, R249 ;  /* 0x000000f9f600723e */ /* 0x000fe400000010ff */
[----:B0-----:R-:W-:-:S03]  /*24740*/  F2FP.BF16.F32.PACK_AB R4, R251, R248 ;  /* 0x000000f8fb04723e */ /* 0x001fc600000010ff */
[----:B------:R0:W-:Y:S01]  /*24750*/  STL [R1+0x33c], R0 ;  /* 0x00033c0001007387 */ /* 0x0001e20000100800 */
[----:B-1----:R-:W-:-:S03]  /*24760*/  F2FP.BF16.F32.PACK_AB R3, R250, R252 ;  /* 0x000000fcfa03723e */ /* 0x002fc600000010ff */
[----:B------:R-:W-:Y:S04]  /*24770*/  STL [R1+0x338], R4 ;  /* 0x0003380401007387 */ /* 0x000fe80000100800 */
[----:B------:R-:W-:Y:S04]  /*24780*/  STL [R1+0x334], R3 ;  /* 0x0003340301007387 */ /* 0x000fe80000100800 */
[----:B------:R-:W2:Y:S01]  /*24790*/  LDL.LU R250, [R1+0x9b0] ;  /* 0x0009b00001fa7983 */ /* 0x000ea20000300800 */
[----:B0-----:R-:W-:-:S05]  /*247a0*/  F2FP.BF16.F32.PACK_AB R0, R11, R2 ;  /* 0x000000020b00723e */ /* 0x001fca00000010ff */
[----:B------:R-:W-:Y:S04]  /*247b0*/  STL [R1+0x330], R0 ;  /* 0x0003300001007387 */ /* 0x000fe80000100800 */
[----:B--2---:R-:W-:Y:S04]  /*247c0*/  STL [R1+0x16f8], R250 ;  /* 0x0016f8fa01007387 */ /* 0x004fe80000100800 */
[----:B------:R-:W2:Y:S04]  /*247d0*/  LDL.LU R249, [R1+0xdb8] ;  /* 0x000db80001f97983 */ /* 0x000ea80000300800 */
[----:B--2---:R0:W-:Y:S04]  /*247e0*/  STL [R1+0x16f4], R249 ;  /* 0x0016f4f901007387 */ /* 0x0041e80000100800 */
[----:B0-----:R-:W2:Y:S04]  /*247f0*/  LDL.LU R249, [R1+0x1b0] ;  /* 0x0001b00001f97983 */ /* 0x001ea80000300800 */
[----:B------:R-:W3:Y:S04]  /*24800*/  LDL.LU R248, [R1+0xdb0] ;  /* 0x000db00001f87983 */ /* 0x000ee80000300800 */
[----:B---3--:R0:W-:Y:S04]  /*24810*/  STL [R1+0x16f0], R248 ;  /* 0x0016f0f801007387 */ /* 0x0081e80000100800 */
[----:B0-----:R-:W3:Y:S04]  /*24820*/  LDL.LU R248, [R1+0x5b8] ;  /* 0x0005b80001f87983 */ /* 0x001ee80000300800 */
[----:B------:R-:W4:Y:S04]  /*24830*/  LDL.LU R247, [R1+0x9ac] ;  /* 0x0009ac0001f77983 */ /* 0x000f280000300800 */
[----:B----4-:R0:W-:Y:S04]  /*24840*/  STL [R1+0x16ec], R247 ;  /* 0x0016ecf701007387 */ /* 0x0101e80000100800 */
[----:B0-----:R-:W4:Y:S04]  /*24850*/  LDL.LU R247, [R1+0x5b0] ;  /* 0x0005b00001f77983 */ /* 0x001f280000300800 */
[----:B------:R-:W2:Y:S04]  /*24860*/  LDL.LU R245, [R1+0x1a4] ;  /* 0x0001a40001f57983 */ /* 0x000ea80000300800 */
[----:B--2---:R0:W-:Y:S04]  /*24870*/  STL [R1+0x16e8], R245 ;  /* 0x0016e8f501007387 */ /* 0x0041e80000100800 */
[----:B0-----:R-:W2:Y:S04]  /*24880*/  LDL.LU R245, [R1+0x1ac] ;  /* 0x0001ac0001f57983 */ /* 0x001ea80000300800 */
[----:B------:R-:W2:Y:S04]  /*24890*/  LDL.LU R246, [R1+0x9a4] ;  /* 0x0009a40001f67983 */ /* 0x000ea80000300800 */
        /* <DEDUP_REMOVED lines=177> */
[----:B------:R-:W2:Y:S01]  /*253b0*/  LDL.LU R11, [R1+0x8c8] ;  /* 0x0008c800010b7983 */ /* 0x000ea20000300800 */
[----:B------:R-:W-:-:S03]  /*253c0*/  IMAD.MOV.U32 R251, RZ, RZ, R10 ;  /* 0x000000fffffb7224 */ /* 0x000fc600078e000a */
        /* <DEDUP_REMOVED lines=143> */
[----:B------:R-:W4:Y:S01]  /*25cc0*/  LDL.LU R194, [R1+0x58] ;  /* 0x0000580001c27983 */ /* 0x000f220000300800 */
[----:B------:R-:W-:-:S05]  /*25cd0*/  IMAD.MOV.U32 R250, RZ, RZ, R7 ;  /* 0x000000fffffa7224 */ /* 0x000fca00078e0007 */
[----:B------:R-:W-:Y:S01]  /*25ce0*/  F2FP.BF16.F32.PACK_AB R251, R250, R251 ;  /* 0x000000fbfafb723e */ /* 0x000fe200000010ff */
[----:B----4-:R0:W-:Y:S04]  /*25cf0*/  STL [R1+0x143c], R194 ;  /* 0x00143cc201007387 */ /* 0x0101e80000100800 */
        /* <DEDUP_REMOVED lines=76> */
[----:B------:R-:W2:Y:S02]  /*261c0*/  LDL.LU R250, [R1+0x16f8] ;  /* 0x0016f80001fa7983 */ /* 0x000ea40000300800 */
[----:B--2---:R-:W-:-:S02]  /*261d0*/  F2FP.BF16.F32.PACK_AB R250, R249, R250 ;  /* 0x000000faf9fa723e */ /* 0x004fc400000010ff */
[----:B------:R-:W2:Y:S02]  /*261e0*/  LDL.LU R249, [R1+0x16f4] ;  /* 0x0016f40001f97983 */ /* 0x000ea40000300800 */
[----:B--2---:R-:W-:Y:S02]  /*261f0*/  F2FP.BF16.F32.PACK_AB R249, R248, R249 ;  /* 0x000000f9f8f9723e */ /* 0x004fe400000010ff */
[----:B------:R-:W2:Y:S02]  /*26200*/  LDL.LU R248, [R1+0x16f0] ;  /* 0x0016f00001f87983 */ /* 0x000ea40000300800 */
[----:B--2---:R-:W-:Y:S02]  /*26210*/  F2FP.BF16.F32.PACK_AB R248, R247, R248 ;  /* 0x000000f8f7f8723e */ /* 0x004fe400000010ff */
        /* <DEDUP_REMOVED lines=340> */
[----:B------:R-:W3:Y:S02]  /*27760*/  LDL.LU R77, [R1+0x1444] ;  /* 0x00144400014d7983 */ /* 0x000ee40000300800 */
[----:B---3--:R-:W-:Y:S02]  /*27770*/  F2FP.BF16.F32.PACK_AB R77, R76, R77 ;  /* 0x0000004d4c4d723e */ /* 0x008fe400000010ff */
[----:B------:R-:W4:Y:S02]  /*27780*/  LDL.LU R76, [R1+0x1440] ;  /* 0x00144000014c7983 */ /* 0x000f240000300800 */
[----:B----4-:R-:W-:-:S02]  /*27790*/  F2FP.BF16.F32.PACK_AB R76, R194, R76 ;  /* 0x0000004cc24c723e */ /* 0x010fc400000010ff */
[----:B------:R-:W2:Y:S01]  /*277a0*/  LDL.LU R194, [R1+0x143c] ;  /* 0x00143c0001c27983 */ /* 0x000ea20000300800 */
[----:B------:R-:W-:Y:S02]  /*277b0*/  F2FP.BF16.F32.PACK_AB R82, R195, R82 ;  /* 0x00000052c352723e */ /* 0x000fe400000010ff */
[----:B------:R-:W-:Y:S02]  /*277c0*/  F2FP.BF16.F32.PACK_AB R81, R192, R81 ;  /* 0x00000051c051723e */ /* 0x000fe400000010ff */
[----:B------:R-:W-:Y:S02]  /*277d0*/  F2FP.BF16.F32.PACK_AB R80, R193, R80 ;  /* 0x00000050c150723e */ /* 0x000fe400000010ff */
[----:B------:R-:W-:Y:S02]  /*277e0*/  F2FP.BF16.F32.PACK_AB R87, R159, R87 ;  /* 0x000000579f57723e */ /* 0x000fe400000010ff */
[----:B------:R-:W-:Y:S02]  /*277f0*/  F2FP.BF16.F32.PACK_AB R86, R191, R86 ;  /* 0x00000056bf56723e */ /* 0x000fe400000010ff */
[----:B------:R-:W-:-:S02]  /*27800*/  F2FP.BF16.F32.PACK_AB R85, R158, R85 ;  /* 0x000000559e55723e */ /* 0x000fc400000010ff */
        /* <DEDUP_REMOVED lines=8> */
[----:B--2---:R-:W-:Y:S02]  /*27890*/  F2FP.BF16.F32.PACK_AB R83, R194, R83 ;  /* 0x00000053c253723e */ /* 0x004fe400000010ff */
        /* <DEDUP_REMOVED lines=12> */
[----:B------:R1:W5:Y:S04]  /*27960*/  LDL.LU R5, [R1+0x1408] ;  /* 0x0014080001057983 */ /* 0x0003680000300800 */
[----:B------:R1:W5:Y:S04]  /*27970*/  LDL.LU R4, [R1+0x1404] ;  /* 0x0014040001047983 */ /* 0x0003680000300800 */
[----:B------:R1:W5:Y:S01]  /*27980*/  LDL.LU R3, [R1+0x1400] ;  /* 0x0014000001037983 */ /* 0x0003620000300800 */
        /* <DEDUP_REMOVED lines=23> */
[----:B--2---:R-:W-:Y:S02]  /*27b00*/  F2FP.BF16.F32.PACK_AB R149, R195, R194 ;  /* 0x000000c2c395723e */ /* 0x004fe400000010ff */
[----:B---3--:R-:W-:-:S02]  /*27b10*/  F2FP.BF16.F32.PACK_AB R148, R193, R192 ;  /* 0x000000c0c194723e */ /* 0x008fc400000010ff */
[----:B----4-:R-:W-:Y:S02]  /*27b20*/  F2FP.BF16.F32.PACK_AB R159, R191, R159 ;  /* 0x0000009fbf9f723e */ /* 0x010fe400000010ff */
[----:B------:R-:W-:Y:S02]  /*27b30*/  F2FP.BF16.F32.PACK_AB R158, R190, R158 ;  /* 0x0000009ebe9e723e */ /* 0x000fe400000010ff */
[----:B------:R-:W-:Y:S02]  /*27b40*/  F2FP.BF16.F32.PACK_AB R157, R189, R157 ;  /* 0x0000009dbd9d723e */ /* 0x000fe400000010ff */
[----:B-1----:R-:W-:-:S07]  /*27b50*/  F2FP.BF16.F32.PACK_AB R156, R188, R156 ;  /* 0x0000009cbc9c723e */ /* 0x002fce00000010ff */
.L_x_0:
[----:B------:R1:W-:Y:S01]  /*27b60*/  STL [R1+0x14b8], R70 ;  /* 0x0014b84601007387 */ /* 0x0003e20000100800 */
[----:B------:R-:W2:Y:S01]  /*27b70*/  LDC R67, c[0x0][0x244] ;  /* 0x00009100ff437b82 */ /* 0x000ea20000000800 */
[C---:B-----5:R-:W-:Y:S01]  /*27b80*/  VIADD R64, R3.reuse, 0x137 ;  /* 0x0000013703407836 */ /* 0x060fe20000000000 */
[----:B------:R-:W-:Y:S01]  /*27b90*/  ULDC.64 UR10, c[0x0][0x228] ;  /* 0x00008a00000a7ab9 */ /* 0x000fe20000000a00 */
[----:B------:R3:W-:Y:S01]  /*27ba0*/  STL [R1+0x14b4], R69 ;  /* 0x0014b44501007387 */ /* 0x0007e20000100800 */
[----:B------:R-:W-:Y:S01]  /*27bb0*/  VIADD R2, R3, 0x135 ;  /* 0x0000013503027836 */ /* 0x000fe20000000000 */
[----:B------:R-:W-:Y:S01]  /*27bc0*/  ULDC.64 UR12, c[0x0][0x228] ;  /* 0x00008a00000c7ab9 */ /* 0x000fe20000000a00 */
[----:B------:R-:W-:Y:S01]  /*27bd0*/  ISETP.GE.AND P5, PT, R64, UR11, PT ;  /* 0x0000000b40007c0c */ /* 0x000fe2000bfa6270 */
[----:B------:R4:W-:Y:S01]  /*27be0*/  STL [R1+0x14b0], R68 ;  /* 0x0014b04401007387 */ /* 0x0009e20000100800 */
[----:B------:R-:W-:Y:S01]  /*27bf0*/  ULDC UR5, c[0x0][0x244] ;  /* 0x0000910000057ab9 */ /* 0x000fe20000000800 */
[----:B------:R-:W-:Y:S01]  /*27c00*/  ISETP.GE.AND P1, PT, R2, UR13, PT ;  /* 0x0000000d02007c0c */ /* 0x000fe2000bf26270 */
[----:B------:R-:W-:Y:S01]  /*27c10*/  ULDC.64 UR6, c[0x0][0x228] ;  /* 0x00008a0000067ab9 */ /* 0x000fe20000000a00 */
[----:B------:R0:W-:Y:S01]  /*27c20*/  STL [R1+0x14ac], R63 ;  /* 0x0014ac3f01007387 */ /* 0x0001e20000100800 */
[C---:B------:R-:W-:Y:S01]  /*27c30*/  IMAD R2, R4.reuse, UR5, RZ ;  /* 0x0000000504027c24 */ /* 0x040fe2000f8e02ff */
[----:B------:R-:W-:Y:S01]  /*27c40*/  ISETP.LT.AND P6, PT, R5, UR10, !P5 ;  /* 0x0000000a05007c0c */ /* 0x000fe2000efc1270 */
[C---:B------:R-:W-:Y:S01]  /*27c50*/  VIADD R65, R3.reuse, 0x136 ;  /* 0x0000013603417836 */ /* 0x040fe20000000000 */
[----:B------:R0:W-:Y:S01]  /*27c60*/  STL [R1+0x14a8], R62 ;  /* 0x0014a83e01007387 */ /* 0x0001e20000100800 */
[----:B------:R-:W-:Y:S01]  /*27c70*/  ISETP.LT.AND P5, PT, R4, UR12, !P5 ;  /* 0x0000000c04007c0c */ /* 0x000fe2000efa1270 */
[C---:B------:R-:W-:Y:S01]  /*27c80*/  VIADD R64, R3.reuse, 0x134 ;  /* 0x0000013403407836 */ /* 0x040fe20000000000 */
[----:B------:R-:W-:Y:S01]  /*27c90*/  ULDC.64 UR14, c[0x0][0x228] ;  /* 0x00008a00000e7ab9 */ /* 0x000fe20000000a00 */
[----:B------:R-:W-:Y:S01]  /*27ca0*/  STL [R1+0x14a4], R61 ;  /* 0x0014a43d01007387 */ /* 0x000fe20000100800 */
[----:B------:R-:W-:Y:S01]  /*27cb0*/  ULDC.64 UR8, c[0x0][0x220] ;  /* 0x0000880000087ab9 */ /* 0x000fe20000000a00 */
[----:B------:R-:W-:Y:S01]  /*27cc0*/  LOP3.LUT R6, R6, 0x7fffffff, RZ, 0xc0, !PT ;  /* 0x7fffffff06067812 */ /* 0x000fe200078ec0ff */
[----:B------:R-:W-:Y:S01]  /*27cd0*/  ULDC.64 UR20, c[0x0][0x228] ;  /* 0x00008a0000147ab9 */ /* 0x000fe20000000a00 */
[----:B------:R-:W-:Y:S01]  /*27ce0*/  STL [R1+0x14a0], R60 ;  /* 0x0014a03c01007387 */ /* 0x000fe20000100800 */
[----:B------:R-:W-:Y:S01]  /*27cf0*/  ISETP.GE.AND P0, PT, R64, UR15, PT ;  /* 0x0000000f40007c0c */ /* 0x000fe2000bf06270 */
[----:B------:R-:W-:Y:S01]  /*27d00*/  ULDC.64 UR28, c[0x0][0x228] ;  /* 0x00008a00001c7ab9 */ /* 0x000fe20000000a00 */
[----:B------:R-:W-:Y:S01]  /*27d10*/  ULDC.64 UR22, c[0x0][0x228] ;  /* 0x00008a0000167ab9 */ /* 0x000fe20000000a00 */
[----:B------:R0:W-:Y:S01]  /*27d20*/  STL [R1+0x149c], R47 ;  /* 0x00149c2f01007387 */ /* 0x0001e20000100800 */
[C---:B-1----:R-:W-:Y:S01]  /*27d30*/  VIADD R70, R3.reuse, 0x133 ;  /* 0x0000013303467836 */ /* 0x042fe20000000000 */
[----:B------:R-:W-:Y:S01]  /*27d40*/  @P5 LOP3.LUT R6, R6, 0x80000000, RZ, 0xfc, !PT ;  /* 0x8000000006065812 */ /* 0x000fe200078efcff */
[----:B------:R-:W-:Y:S01]  /*27d50*/  ULDC.64 UR10, c[0x0][0x228] ;  /* 0x00008a00000a7ab9 */ /* 0x000fe20000000a00 */
[----:B------:R1:W-:Y:S01]  /*27d60*/  STL [R1+0x1498], R46 ;  /* 0x0014982e01007387 */ /* 0x0003e20000100800 */
[C---:B---3--:R-:W-:Y:S01]  /*27d70*/  VIADD R69, R3.reuse, 0x131 ;  /* 0x0000013103457836 */ /* 0x048fe20000000000 */
[----:B------:R-:W-:Y:S01]  /*27d80*/  LOP3.LUT R6, R6, 0xbfffffff, RZ, 0xc0, !PT ;  /* 0xbfffffff06067812 */ /* 0x000fe200078ec0ff */
[C---:B----4-:R-:W-:Y:S01]  /*27d90*/  VIADD R68, R3.reuse, 0x12f ;  /* 0x0000012f03447836 */ /* 0x050fe20000000000 */
[----:B------:R3:W-:Y:S01]  /*27da0*/  STL [R1+0x1494], R45 ;  /* 0x0014942d01007387 */ /* 0x0007e20000100800 */
[----:B------:R-:W-:Y:S01]  /*27db0*/  ULDC.64 UR26, c[0x0][0x228] ;  /* 0x00008a00001a7ab9 */ /* 0x000fe20000000a00 */
[C---:B0-----:R-:W-:Y:S01]  /*27dc0*/  VIADD R63, R3.reuse, 0x12d ;  /* 0x0000012d033f7836 */ /* 0x041fe20000000000 */
[----:B------:R-:W-:Y:S01]  /*27dd0*/  ULDC.64 UR12, c[0x0][0x228] ;  /* 0x00008a00000c7ab9 */ /* 0x000fe20000000a00 */
[----:B------:R0:W-:Y:S01]  /*27de0*/  STL [R1+0x1490], R44 ;  /* 0x0014902c01007387 */ /* 0x0001e20000100800 */
[C---:B------:R-:W-:Y:S01]  /*27df0*/  VIADD R62, R3.reuse, 0x12b ;  /* 0x0000012b033e7836 */ /* 0x040fe20000000000 */
[----:B------:R-:W-:Y:S01]  /*27e00*/  ULDC.64 UR18, c[0x0][0x228] ;  /* 0x00008a0000127ab9 */ /* 0x000fe20000000a00 */
[----:B------:R-:W-:Y:S01]  /*27e10*/  ULDC UR31, c[0x0][0x248] ;  /* 0x00009200001f7ab9 */ /* 0x000fe20000000800 */
[----:B------:R4:W-:Y:S01]  /*27e20*/  STL [R1+0x148c], R43 ;  /* 0x00148c2b01007387 */ /* 0x0009e20000100800 */
[----:B------:R-:W-:Y:S01]  /*27e30*/  MOV R47, UR31 ;  /* 0x0000001f002f7c02 */ /* 0x000fe20008000f00 */
[C---:B------:R-:W-:Y:S01]  /*27e40*/  VIADD R61, R3.reuse, 0x129 ;  /* 0x00000129033d7836 */ /* 0x040fe20000000000 */
[----:B------:R-:W-:Y:S01]  /*27e50*/  ULDC.64 UR16, c[0x0][0x228] ;  /* 0x00008a0000107ab9 */ /* 0x000fe20000000a00 */
[----:B------:R2:W-:Y:S01]  /*27e60*/  STL [R1+0x1488], R42 ;  /* 0x0014882a01007387 */ /* 0x0005e20000100800 */
[----:B------:R-:W-:Y:S01]  /*27e70*/  ULDC UR30, c[0x0][0x248] ;  /* 0x00009200001e7ab9 */ /* 0x000fe20000000800 */
[C---:B------:R-:W-:Y:S01]  /*27e80*/  VIADD R60, R3.reuse, 0x127 ;  /* 0x00000127033c7836 */ /* 0x040fe20000000000 */
[----:B-1----:R-:W-:Y:S01]  /*27e90*/  MOV R46, UR30 ;  /* 0x0000001e002e7c02 */ /* 0x002fe20008000f00 */
[----:B------:R1:W-:Y:S01]  /*27ea0*/  STL [R1+0x1484], R41 ;  /* 0x0014842901007387 */ /* 0x0003e20000100800 */
[----:B------:R-:W-:Y:S01]  /*27eb0*/  ULDC.64 UR24, c[0x0][0x228] ;  /* 0x00008a0000187ab9 */ /* 0x000fe20000000a00 */
[C---:B---3--:R-:W-:Y:S01]  /*27ec0*/  VIADD R45, R3.reuse, 0x125 ;  /* 0x00000125032d7836 */ /* 0x048fe20000000000 */
[----:B------:R-:W-:Y:S01]  /*27ed0*/  ULDC.64 UR56, c[0x0][0x228] ;  /* 0x00008a0000387ab9 */ /* 0x000fe20000000a00 */
[----:B------:R3:W-:Y:S01]  /*27ee0*/  STL [R1+0x1480], R40 ;  /* 0x0014802801007387 */ /* 0x0007e20000100800 */
[C---:B0-----:R-:W-:Y:S01]  /*27ef0*/  VIADD R44, R3.reuse, 0x123 ;  /* 0x00000123032c7836 */ /* 0x041fe20000000000 */
[----:B------:R-:W-:Y:S01]  /*27f00*/  UMOV UR61, UR57 ;  /* 0x00000039003d7c82 */ /* 0x000fe20008000000 */
[C---:B----4-:R-:W-:Y:S01]  /*27f10*/  VIADD R43, R3.reuse, 0x121 ;  /* 0x00000121032b7836 */ /* 0x050fe20000000000 */
[----:B------:R0:W-:Y:S01]  /*27f20*/  STL [R1+0x147c], R39 ;  /* 0x00147c2701007387 */ /* 0x0001e20000100800 */
[----:B--2---:R-:W-:Y:S01]  /*27f30*/  VIADD R42, R3, 0x11f ;  /* 0x0000011f032a7836 */ /* 0x004fe20000000000 */
[----:B------:R-:W-:Y:S01]  /*27f40*/  LOP3.LUT R49, R49, 0x7fffffff, RZ, 0xc0, !PT ;  /* 0x7fffffff31317812 */ /* 0x000fe200078ec0ff */
[----:B-1----:R-:W-:Y:S01]  /*27f50*/  VIADD R41, R3, 0x11d ;  /* 0x0000011d03297836 */ /* 0x002fe20000000000 */
[----:B------:R1:W-:Y:S01]  /*27f60*/  STL [R1+0x1478], R38 ;  /* 0x0014782601007387 */ /* 0x0003e20000100800 */
[----:B------:R-:W-:Y:S01]  /*27f70*/  LOP3.LUT R7, R7, 0x7fffffff, RZ, 0xc0, !PT ;  /* 0x7fffffff07077812 */ /* 0x000fe200078ec0ff */
[C---:B---3--:R-:W-:Y:S01]  /*27f80*/  VIADD R40, R3.reuse, 0x11b ;  /* 0x0000011b03287836 */ /* 0x048fe20000000000 */
[----:B------:R-:W-:Y:S01]  /*27f90*/  ULDC UR5, c[0x0][0x248] ;  /* 0x0000920000057ab9 */ /* 0x000fe20000000800 */
[----:B------:R2:W-:Y:S01]  /*27fa0*/  STL [R1+0x1474], R37 ;  /* 0x0014742501007387 */ /* 0x0005e20000100800 */
[----:B------:R-:W-:Y:S01]  /*27fb0*/  ULDC UR32, c[0x0][0x248] ;  /* 0x0000920000207ab9 */ /* 0x000fe20000000800 */
[C---:B0-----:R-:W-:Y:S01]  /*27fc0*/  VIADD R39, R3.reuse, 0x119 ;  /* 0x0000011903277836 */ /* 0x041fe20000000000 */
[----:B------:R-:W-:Y:S01]  /*27fd0*/  ULDC UR33, c[0x0][0x248] ;  /* 0x0000920000217ab9 */ /* 0x000fe20000000800 */
[----:B------:R0:W-:Y:S01]  /*27fe0*/  STL [R1+0x1470], R36 ;  /* 0x0014702401007387 */ /* 0x0001e20000100800 */
[----:B------:R-:W-:Y:S01]  /*27ff0*/  ULDC UR34, c[0x0][0x248] ;  /* 0x0000920000227ab9 */ /* 0x000fe20000000800 */
[C---:B-1----:R-:W-:Y:S01]  /*28000*/  VIADD R38, R3.reuse, 0x117 ;  /* 0x0000011703267836 */ /* 0x042fe20000000000 */
[----:B------:R-:W-:Y:S01]  /*28010*/  ULDC UR35, c[0x0][0x248] ;  /* 0x0000920000237ab9 */ /* 0x000fe20000000800 */
[----:B------:R1:W-:Y:S01]  /*28020*/  STL [R1+0x146c], R35 ;  /* 0x00146c2301007387 */ /* 0x0003e20000100800 */
[----:B------:R-:W-:Y:S01]  /*28030*/  ULDC UR40, c[0x0][0x248] ;  /* 0x0000920000287ab9 */ /* 0x000fe20000000800 */
[----:B--2---:R-:W-:Y:S01]  /*28040*/  MOV R37, UR59 ;  /* 0x0000003b00257c02 */ /* 0x004fe20008000f00 */
[----:B------:R-:W-:Y:S01]  /*28050*/  ULDC UR46, c[0x0][0x248] ;  /* 0x00009200002e7ab9 */ /* 0x000fe20000000800 */
[----:B------:R2:W-:Y:S01]  /*28060*/  STL [R1+0x1468], R34 ;  /* 0x0014682201007387 */ /* 0x0005e20000100800 */
[C---:B------:R-:W-:Y:S01]  /*28070*/  VIADD R252, R3.reuse, 0xe1 ;  /* 0x000000e103fc7836 */ /* 0x040fe20000000000 */
[----:B0-----:R-:W-:Y:S01]  /*28080*/  MOV R36, UR58 ;  /* 0x0000003a00247c02 */ /* 0x001fe20008000f00 */
[----:B------:R-:W-:Y:S01]  /*28090*/  UMOV UR58, UR56 ;  /* 0x00000038003a7c82 */ /* 0x000fe20008000000 */
[----:B------:R0:W-:Y:S01]  /*280a0*/  STL [R1+0x1464], R33 ;  /* 0x0014642101007387 */ /* 0x0001e20000100800 */
[----:B------:R-:W-:Y:S01]  /*280b0*/  ULDC.64 UR56, c[0x0][0x228] ;  /* 0x00008a0000387ab9 */ /* 0x000fe20000000a00 */
[C---:B-1----:R-:W-:Y:S01]  /*280c0*/  VIADD R35, R3.reuse, 0x115 ;  /* 0x0000011503237836 */ /* 0x042fe20000000000 */
[----:B------:R-:W-:Y:S01]  /*280d0*/  ULDC UR47, c[0x0][0x248] ;  /* 0x00009200002f7ab9 */ /* 0x000fe20000000800 */
[----:B------:R1:W-:Y:S01]  /*280e0*/  STL [R1+0x1460], R32 ;  /* 0x0014602001007387 */ /* 0x0003e20000100800 */
[C---:B------:R-:W-:Y:S01]  /*280f0*/  VIADD R195, R3.reuse, 0xdf ;  /* 0x000000df03c37836 */ /* 0x040fe20000000000 */
[----:B------:R-:W-:Y:S01]  /*28100*/  ULDC UR50, c[0x0][0x248] ;  /* 0x0000920000327ab9 */ /* 0x000fe20000000800 */
[C---:B--2---:R-:W-:Y:S01]  /*28110*/  VIADD R34, R3.reuse, 0x113 ;  /* 0x0000011303227836 */ /* 0x044fe20000000000 */
[----:B------:R2:W-:Y:S01]  /*28120*/  STL [R1+0x145c], R31 ;  /* 0x00145c1f01007387 */ /* 0x0005e20000100800 */
[C---:B------:R-:W-:Y:S01]  /*28130*/  VIADD R194, R3.reuse, 0xdd ;  /* 0x000000dd03c27836 */ /* 0x040fe20000000000 */
[----:B------:R-:W-:Y:S01]  /*28140*/  ULDC UR51, c[0x0][0x248] ;  /* 0x0000920000337ab9 */ /* 0x000fe20000000800 */
[C---:B0-----:R-:W-:Y:S01]  /*28150*/  VIADD R33, R3.reuse, 0x111 ;  /* 0x0000011103217836 */ /* 0x041fe20000000000 */
[----:B------:R0:W-:Y:S01]  /*28160*/  STL [R1+0x1458], R30 ;  /* 0x0014581e01007387 */ /* 0x0001e20000100800 */
[----:B------:R-:W-:Y:S01]  /*28170*/  UMOV UR54, UR56 ;  /* 0x0000003800367c82 */ /* 0x000fe20008000000 */
[C---:B-1----:R-:W-:Y:S01]  /*28180*/  VIADD R32, R3.reuse, 0x10f ;  /* 0x0000010f03207836 */ /* 0x042fe20000000000 */
[----:B------:R-:W-:Y:S01]  /*28190*/  LOP3.LUT R0, R0, 0xfffffffe, RZ, 0xc0, !PT ;  /* 0xfffffffe00007812 */ /* 0x000fe200078ec0ff */
[----:B------:R1:W-:Y:S01]  /*281a0*/  STL [R1+0x1454], R29 ;  /* 0x0014541d01007387 */ /* 0x0003e20000100800 */
[----:B------:R-:W-:-:S02]  /*281b0*/  VIADD R193, R3, 0xdb ;  /* 0x000000db03c17836 */ /* 0x000fc40000000000 */
[----:B--2---:R-:W-:Y:S01]  /*281c0*/  VIADD R31, R3, 0x10d ;  /* 0x0000010d031f7836 */ /* 0x004fe20000000000 */
[----:B------:R2:W-:Y:S01]  /*281d0*/  STL [R1+0x1450], R28 ;  /* 0x0014501c01007387 */ /* 0x0005e20000100800 */
[----:B------:R-:W-:Y:S01]  /*281e0*/  LOP3.LUT R51, R51, 0xffffefff, RZ, 0xc0, !PT ;  /* 0xffffefff33337812 */ /* 0x000fe200078ec0ff */
[C---:B0-----:R-:W-:Y:S01]  /*281f0*/  VIADD R30, R3.reuse, 0x10b ;  /* 0x0000010b031e7836 */ /* 0x041fe20000000000 */
[----:B------:R-:W-:Y:S01]  /*28200*/  LOP3.LUT R48, R48, 0x7fffffff, RZ, 0xc0, !PT ;  /* 0x7fffffff30307812 */ /* 0x000fe200078ec0ff */
[----:B------:R0:W-:Y:S01]  /*28210*/  STL [R1+0x144c], R27 ;  /* 0x00144c1b01007387 */ /* 0x0001e20000100800 */
[----:B------:R-:W-:Y:S01]  /*28220*/  LOP3.LUT R50, R50, 0x7fffffff, RZ, 0xc0, !PT ;  /* 0x7fffffff32327812 */ /* 0x000fe200078ec0ff */
[----:B-1----:R-:W-:Y:S01]  /*28230*/  VIADD R29, R3, 0x109 ;  /* 0x00000109031d7836 */ /* 0x002fe20000000000 */
[----:B------:R-:W-:Y:S01]  /*28240*/  LOP3.LUT R52, R52, 0x7fffffff, RZ, 0xc0, !PT ;  /* 0x7fffffff34347812 */ /* 0x000fe200078ec0ff */
[----:B------:R1:W-:Y:S01]  /*28250*/  STL [R1+0x1448], R26 ;  /* 0x0014481a01007387 */ /* 0x0003e20000100800 */
[----:B------:R-:W-:Y:S01]  /*28260*/  LOP3.LUT R53, R53, 0x7fffffff, RZ, 0xc0, !PT ;  /* 0x7fffffff35357812 */ /* 0x000fe200078ec0ff */
[----:B--2---:R-:W-:Y:S01]  /*28270*/  VIADD R28, R3, 0x107 ;  /* 0x00000107031c7836 */ /* 0x004fe20000000000 */
[----:B------:R-:W-:Y:S01]  /*28280*/  LOP3.LUT R54, R54, 0x7fffffff, RZ, 0xc0, !PT ;  /* 0x7fffffff36367812 */ /* 0x000fe200078ec0ff */
[----:B------:R2:W-:Y:S01]  /*28290*/  STL [R1+0x1444], R25 ;  /* 0x0014441901007387 */ /* 0x0005e20000100800 */
[----:B------:R-:W-:Y:S01]  /*282a0*/  LOP3.LUT R55, R55, 0x7fffffff, RZ, 0xc0, !PT ;  /* 0x7fffffff37377812 */ /* 0x000fe200078ec0ff */
[----:B0-----:R-:W-:Y:S01]  /*282b0*/  VIADD R27, R3, 0x105 ;  /* 0x00000105031b7836 */ /* 0x001fe20000000000 */
[----:B------:R-:W-:Y:S01]  /*282c0*/  LOP3.LUT R56, R56, 0x7fffffff, RZ, 0xc0, !PT ;  /* 0x7fffffff38387812 */ /* 0x000fe200078ec0ff */
[----:B------:R0:W-:Y:S01]  /*282d0*/  STL [R1+0x1440], R24 ;  /* 0x0014401801007387 */ /* 0x0001e20000100800 */
[----:B------:R-:W-:-:S02]  /*282e0*/  LOP3.LUT R57, R57, 0x7fffffff, RZ, 0xc0, !PT ;  /* 0x7fffffff39397812 */ /* 0x000fc400078ec0ff */
[----:B-1----:R-:W-:Y:S01]  /*282f0*/  MOV R26, UR4 ;  /* 0x00000004001a7c02 */ /* 0x002fe20008000f00 */
[----:B------:R1:W-:Y:S01]  /*28300*/  STL [R1+0x143c], R23 ;  /* 0x00143c1701007387 */ /* 0x0003e20000100800 */
[----:B------:R-:W-:Y:S01]  /*28310*/  UMOV UR4, UR7 ;  /* 0x0000000700047c82 */ /* 0x000fe20008000000 */
[----:B--2---:R-:W-:Y:S01]  /*28320*/  VIADD R25, R3, 0xe3 ;  /* 0x000000e303197836 */ /* 0x004fe20000000000 */
[----:B------:R-:W-:Y:S01]  /*28330*/  ISETP.GE.AND P2, PT, R65, UR4, PT ;  /* 0x0000000441007c0c */ /* 0x000fe2000bf46270 */
[----:B------:R2:W-:Y:S01]  /*28340*/  STL [R1+0x1438], R22 ;  /* 0x0014381601007387 */ /* 0x0005e20000100800 */
[----:B------:R-:W-:Y:S01]  /*28350*/  IMAD R65, R67, 0x80, R2 ;  /* 0x0000008043417824 */ /* 0x000fe200078e0202 */
[----:B------:R-:W-:Y:S01]  /*28360*/  LOP3.LUT R58, R58, 0x7fffffff, RZ, 0xc0, !PT ;  /* 0x7fffffff3a3a7812 */ /* 0x000fe200078ec0ff */
[----:B0-----:R-:W-:Y:S01]  /*28370*/  VIADD R24, R3, 0xe5 ;  /* 0x000000e503187836 */ /* 0x001fe20000000000 */
[----:B------:R0:W-:Y:S01]  /*28380*/  STL [R1+0x1434], R21 ;  /* 0x0014341501007387 */ /* 0x0001e20000100800 */
[----:B------:R-:W-:Y:S01]  /*28390*/  LOP3.LUT R59, R59, 0x7fffffff, RZ, 0xc0, !PT ;  /* 0x7fffffff3b3b7812 */ /* 0x000fe200078ec0ff */
[----:B-1----:R-:W-:Y:S01]  /*283a0*/  VIADD R23, R3, 0xe7 ;  /* 0x000000e703177836 */ /* 0x002fe20000000000 */
[----:B------:R-:W-:Y:S01]  /*283b0*/  LEA R64, P3, R65, UR8, 0x1 ;  /* 0x0000000841407c11 */ /* 0x000fe2000f8608ff */
[----:B------:R1:W-:Y:S01]  /*283c0*/  STL [R1+0x1430], R20 ;  /* 0x0014301401007387 */ /* 0x0003e20000100800 */
[----:B------:R-:W-:Y:S01]  /*283d0*/  LOP3.LUT R188, R188, 0x7fffffff, RZ, 0xc0, !PT ;  /* 0x7fffffffbcbc7812 */ /* 0x000fe200078ec0ff */
[----:B--2---:R-:W-:Y:S01]  /*283e0*/  VIADD R22, R3, 0xe9 ;  /* 0x000000e903167836 */ /* 0x004fe20000000000 */
[----:B------:R-:W-:Y:S01]  /*283f0*/  LEA.HI.X.SX32 R65, R65, UR9, 0x1, P3 ;  /* 0x0000000941417c11 */ /* 0x000fe200098f0eff */
[----:B------:R2:W-:Y:S01]  /*28400*/  STL [R1+0x142c], R19 ;  /* 0x00142c1301007387 */ /* 0x0005e20000100800 */
[----:B------:R-:W-:Y:S01]  /*28410*/  ISETP.LT.AND P3, PT, R4, UR20, !P2 ;  /* 0x0000001404007c0c */ /* 0x000fe2000d761270 */
[----:B------:R-:W-:Y:S01]  /*28420*/  ULDC.64 UR8, c[0x0][0x228] ;  /* 0x00008a0000087ab9 */ /* 0x000fe20000000a00 */
[C---:B0-----:R-:W-:Y:S01]  /*28430*/  VIADD R21, R3.reuse, 0xeb ;  /* 0x000000eb03157836 */ /* 0x041fe20000000000 */
[----:B------:R0:W-:Y:S01]  /*28440*/  STL [R1+0x1428], R18 ;  /* 0x0014281201007387 */ /* 0x0001e20000100800 */
[----:B------:R-:W-:Y:S01]  /*28450*/  UMOV UR49, UR9 ;  /* 0x0000000900317c82 */ /* 0x000fe20008000000 */
        /* <DEDUP_REMOVED lines=8> */
[C---:B0-----:R-:W-:Y:S01]  /*284e0*/  VIADD R18, R3.reuse, 0xf1 ;  /* 0x000000f103127836 */ /* 0x041fe20000000000 */
[----:B------:R-:W-:Y:S01]  /*284f0*/  @P6 LOP3.LUT R0, R0, 0x1, RZ, 0xfc, !PT ;  /* 0x0000000100006812 */ /* 0x000fe200078efcff */
[----:B------:R0:W-:Y:S01]  /*28500*/  STL [R1+0x141c], R15 ;  /* 0x00141c0f01007387 */ /* 0x0001e20000100800 */
[----:B-1----:R-:W-:-:S03]  /*28510*/  VIADD R17, R3, 0xf3 ;  /* 0x000000f303117836 */ /* 0x002fc60000000000 */
[----:B------:R1:W-:Y:S01]  /*28520*/  STL [R1+0x1418], R14 ;  /* 0x0014180e01007387 */ /* 0x0003e20000100800 */
[----:B--2---:R-:W-:-:S03]  /*28530*/  VIADD R16, R3, 0xf5 ;  /* 0x000000f503107836 */ /* 0x004fc60000000000 */
[----:B------:R2:W-:Y:S01]  /*28540*/  STL [R1+0x1414], R13 ;  /* 0x0014140d01007387 */ /* 0x0005e20000100800 */
[----:B0-----:R-:W-:-:S03]  /*28550*/  VIADD R15, R3, 0xf7 ;  /* 0x000000f7030f7836 */ /* 0x001fc60000000000 */
[----:B------:R0:W-:Y:S01]  /*28560*/  STL [R1+0x1410], R12 ;  /* 0x0014100c01007387 */ /* 0x0001e20000100800 */
[----:B-1----:R-:W-:-:S03]  /*28570*/  VIADD R14, R3, 0xf9 ;  /* 0x000000f9030e7836 */ /* 0x002fc60000000000 */
[----:B------:R1:W-:Y:S01]  /*28580*/  STL [R1+0x140c], R11 ;  /* 0x00140c0b01007387 */ /* 0x0003e20000100800 */
[----:B--2---:R-:W-:-:S03]  /*28590*/  VIADD R13, R3, 0xfb ;  /* 0x000000fb030d7836 */ /* 0x004fc60000000000 */
[----:B------:R2:W-:Y:S01]  /*285a0*/  STL [R1+0x1408], R10 ;  /* 0x0014080a01007387 */ /* 0x0005e20000100800 */
[----:B0-----:R-:W-:-:S03]  /*285b0*/  VIADD R12, R3, 0xfd ;  /* 0x000000fd030c7836 */ /* 0x001fc60000000000 */
[----:B------:R-:W-:Y:S01]  /*285c0*/  STL [R1+0x1404], R9 ;  /* 0x0014040901007387 */ /* 0x000fe20000100800 */
[----:B-1----:R-:W-:Y:S01]  /*285d0*/  IMAD.U32 R11, RZ, RZ, UR6 ;  /* 0x00000006ff0b7e24 */ /* 0x002fe2000f8e00ff */
[----:B------:R-:W-:Y:S02]  /*285e0*/  ULDC.64 UR6, c[0x0][0x220] ;  /* 0x0000880000067ab9 */ /* 0x000fe40000000a00 */
[----:B------:R0:W-:Y:S01]  /*285f0*/  STL [R1+0x1400], R8 ;  /* 0x0014000801007387 */ /* 0x0001e20000100800 */
[----:B------:R-:W-:Y:S01]  /*28600*/  LEA R66, P4, R2, UR6, 0x1 ;  /* 0x0000000602427c11 */ /* 0x000fe2000f8808ff */
[----:B--2---:R-:W-:-:S03]  /*28610*/  VIADD R10, R3, 0xff ;  /* 0x000000ff030a7836 */ /* 0x004fc60000000000 */
[----:B------:R-:W-:Y:S01]  /*28620*/  LEA.HI.X.SX32 R67, R2, UR7, 0x1, P4 ;  /* 0x0000000702437c11 */ /* 0x000fe2000a0f0eff */
[----:B------:R-:W-:Y:S01]  /*28630*/  UMOV UR7, UR8 ;  /* 0x0000000800077c82 */ /* 0x000fe20008000000 */
[C---:B------:R-:W-:Y:S01]  /*28640*/  ISETP.LT.AND P4, PT, R5.reuse, UR14, !P2 ;  /* 0x0000000e05007c0c */ /* 0x040fe2000d781270 */
[----:B------:R-:W-:Y:S01]  /*28650*/  ULDC.64 UR8, c[0x0][0x228] ;  /* 0x00008a0000087ab9 */ /* 0x000fe20000000a00 */
[----:B------:R-:W-:Y:S01]  /*28660*/  ISETP.LT.AND P2, PT, R5, UR7, !P1 ;  /* 0x0000000705007c0c */ /* 0x000fe2000cf41270 */
[----:B------:R-:W-:Y:S01]  /*28670*/  UMOV UR6, UR8 ;  /* 0x0000000800067c82 */ /* 0x000fe20008000000 */
[----:B------:R-:W-:Y:S01]  /*28680*/  ISETP.LT.AND P1, PT, R4, UR28, !P1 ;  /* 0x0000001c04007c0c */ /* 0x000fe2000cf21270 */
[----:B------:R-:W-:Y:S01]  /*28690*/  UMOV UR36, UR9 ;  /* 0x0000000900247c82 */ /* 0x000fe20008000000 */
[----:B------:R-:W-:Y:S01]  /*286a0*/  ULDC.64 UR8, c[0x0][0x228] ;  /* 0x00008a0000087ab9 */ /* 0x000fe20000000a00 */
[----:B------:R-:W-:Y:S01]  /*286b0*/  ULDC.64 UR14, c[0x0][0x228] ;  /* 0x00008a00000e7ab9 */ /* 0x000fe20000000a00 */
[----:B------:R-:W-:Y:S01]  /*286c0*/  UMOV UR41, UR8 ;  /* 0x0000000800297c82 */ /* 0x000fe20008000000 */
[----:B------:R-:W-:Y:S01]  /*286d0*/  UMOV UR55, UR9 ;  /* 0x0000000900377c82 */ /* 0x000fe20008000000 */
[----:B------:R-:W-:Y:S01]  /*286e0*/  ULDC.64 UR8, c[0x0][0x228] ;  /* 0x00008a0000087ab9 */ /* 0x000fe20000000a00 */
[C---:B0-----:R-:W-:Y:S01]  /*286f0*/  VIADD R8, R3.reuse, 0x103 ;  /* 0x0000010303087836 */ /* 0x041fe20000000000 */
[----:B------:R-:W-:Y:S01]  /*28700*/  UMOV UR45, UR8 ;  /* 0x00000008002d7c82 */ /* 0x000fe20008000000 */
[----:B------:R-:W-:Y:S01]  /*28710*/  @P4 LOP3.LUT R6, R6, 0x40000000, RZ, 0xfc, !PT ;  /* 0x4000000006064812 */ /* 0x000fe200078efcff */
[----:B------:R-:W-:Y:S01]  /*28720*/  UMOV UR53, UR9 ;  /* 0x0000000900357c82 */ /* 0x000fe20008000000 */
[----:B------:R-:W-:Y:S01]  /*28730*/  ULDC.64 UR8, c[0x0][0x228] ;  /* 0x00008a0000087ab9 */ /* 0x000fe20000000a00 */
[----:B------:R-:W-:Y:S01]  /*28740*/  VIADD R9, R3, 0x101 ;  /* 0x0000010103097836 */ /* 0x000fe20000000000 */
[----:B------:R-:W-:Y:S01]  /*28750*/  LOP3.LUT R6, R6, 0xdfffffff, RZ, 0xc0, !PT ;  /* 0xdfffffff06067812 */ /* 0x000fe200078ec0ff */
[----:B------:R-:W-:Y:S01]  /*28760*/  UMOV UR43, UR8 ;  /* 0x00000008002b7c82 */ /* 0x000fe20008000000 */
[----:B------:R-:W-:Y:S01]  /*28770*/  UMOV UR39, UR9 ;  /* 0x0000000900277c82 */ /* 0x000fe20008000000 */
[----:B------:R-:W-:Y:S01]  /*28780*/  ULDC.64 UR8, c[0x0][0x228] ;  /* 0x00008a0000087ab9 */ /* 0x000fe20000000a00 */
[----:B------:R-:W-:Y:S01]  /*28790*/  @P3 LOP3.LUT R6, R6, 0x20000000, RZ, 0xfc, !PT ;  /* 0x2000000006063812 */ /* 0x000fe200078efcff */
[----:B------:R-:W-:Y:S01]  /*287a0*/  UMOV UR38, UR8 ;  /* 0x0000000800267c82 */ /* 0x000fe20008000000 */
[----:B------:R-:W-:Y:S01]  /*287b0*/  UMOV UR48, UR9 ;  /* 0x0000000900307c82 */ /* 0x000fe20008000000 */
[----:B------:R-:W-:Y:S01]  /*287c0*/  ULDC.64 UR8, c[0x0][0x228] ;  /* 0x00008a0000087ab9 */ /* 0x000fe20000000a00 */
[----:B------:R-:W-:Y:S01]  /*287d0*/  LOP3.LUT R6, R6, 0xefffffff, RZ, 0xc0, !PT ;  /* 0xefffffff06067812 */ /* 0x000fe200078ec0ff */
[----:B------:R-:W-:Y:S01]  /*287e0*/  UMOV UR31, UR8 ;  /* 0x00000008001f7c82 */ /* 0x000fe20008000000 */
[----:B------:R-:W-:Y:S01]  /*287f0*/  UMOV UR52, UR9 ;  /* 0x0000000900347c82 */ /* 0x000fe20008000000 */
[----:B------:R-:W-:Y:S01]  /*28800*/  ULDC.64 UR8, c[0x0][0x228] ;  /* 0x00008a0000087ab9 */ /* 0x000fe20000000a00 */
[----:B------:R-:W-:Y:S01]  /*28810*/  @P2 LOP3.LUT R6, R6, 0x10000000, RZ, 0xfc, !PT ;  /* 0x1000000006062812 */ /* 0x000fe200078efcff */
[----:B------:R-:W-:Y:S01]  /*28820*/  UMOV UR30, UR8 ;  /* 0x00000008001e7c82 */ /* 0x000fe20008000000 */
[----:B------:R-:W-:Y:S01]  /*28830*/  ISETP.LT.AND P2, PT, R5, UR6, !P0 ;  /* 0x0000000605007c0c */ /* 0x000fe2000c741270 */
[----:B------:R-:W-:Y:S01]  /*28840*/  UMOV UR37, UR9 ;  /* 0x0000000900257c82 */ /* 0x000fe20008000000 */
[----:B------:R-:W-:Y:S01]  /*28850*/  LOP3.LUT R6, R6, 0xf7ffffff, RZ, 0xc0, !PT ;  /* 0xf7ffffff06067812 */ /* 0x000fe200078ec0ff */
[----:B------:R-:W-:Y:S01]  /*28860*/  ULDC.64 UR8, c[0x0][0x228] ;  /* 0x00008a0000087ab9 */ /* 0x000fe20000000a00 */
[----:B------:R-:W-:Y:S01]  /*28870*/  ULDC.64 UR6, c[0x0][0x228] ;  /* 0x00008a0000067ab9 */ /* 0x000fe20000000a00 */
[----:B------:R-:W-:Y:S01]  /*28880*/  UMOV UR4, UR8 ;  /* 0x0000000800047c82 */ /* 0x000fe20008000000 */
[----:B------:R-:W-:Y:S01]  /*28890*/  @P1 LOP3.LUT R6, R6, 0x8000000, RZ, 0xfc, !PT ;  /* 0x0800000006061812 */ /* 0x000fe200078efcff */
[----:B------:R-:W-:Y:S01]  /*288a0*/  UMOV UR42, UR9 ;  /* 0x00000009002a7c82 */ /* 0x000fe20008000000 */
[----:B------:R-:W-:Y:S01]  /*288b0*/  ISETP.LT.AND P1, PT, R4, UR22, !P0 ;  /* 0x0000001604007c0c */ /* 0x000fe2000c721270 */
[----:B------:R-:W-:Y:S01]  /*288c0*/  ULDC.64 UR8, c[0x0][0x228] ;  /* 0x00008a0000087ab9 */ /* 0x000fe20000000a00 */
[----:B------:R-:W-:Y:S01]  /*288d0*/  LOP3.LUT R6, R6, 0xfbffffff, RZ, 0xc0, !PT ;  /* 0xfbffffff06067812 */ /* 0x000fe200078ec0ff */
[----:B------:R-:W-:Y:S01]  /*288e0*/  VIADD R2, R3, 0xd9 ;  /* 0x000000d903027836 */ /* 0x000fe20000000000 */
[----:B------:R-:W-:Y:S01]  /*288f0*/  ISETP.GE.AND P0, PT, R70, UR21, PT ;  /* 0x0000001546007c0c */ /* 0x000fe2000bf06270 */
[----:B------:R-:W-:Y:S01]  /*28900*/  ULDC.64 UR20, c[0x0][0x228] ;  /* 0x00008a0000147ab9 */ /* 0x000fe20000000a00 */
[----:B------:R-:W-:Y:S01]  /*28910*/  @P2 LOP3.LUT R6, R6, 0x4000000, RZ, 0xfc, !PT ;  /* 0x0400000006062812 */ /* 0x000fe200078efcff */
[----:B------:R-:W2:Y:S01]  /*28920*/  LDL.LU R70, [R1+0x14b8] ;  /* 0x0014b80001467983 */ /* 0x000ea20000300800 */
[----:B------:R-:W-:-:S02]  /*28930*/  UMOV UR44, UR20 ;  /* 0x00000014002c7c82 */ /* 0x000fc40008000000 */
[----:B------:R-:W-:-:S04]  /*28940*/  LOP3.LUT R6, R6, 0xfdffffff, RZ, 0xc0, !PT ;  /* 0xfdffffff06067812 */ /* 0x000fc800078ec0ff */
[----:B------:R-:W-:Y:S02]  /*28950*/  @P1 LOP3.LUT R6, R6, 0x2000000, RZ, 0xfc, !PT ;  /* 0x0200000006061812 */ /* 0x000fe400078efcff */
[----:B------:R-:W-:Y:S01]  /*28960*/  ISETP.LT.AND P1, PT, R5, UR41, !P0 ;  /* 0x0000002905007c0c */ /* 0x000fe2000c721270 */
[----:B------:R-:W-:Y:S01]  /*28970*/  UMOV UR41, UR21 ;  /* 0x0000001500297c82 */ /* 0x000fe20008000000 */
[----:B------:R-:W-:Y:S01]  /*28980*/  ISETP.LT.AND P0, PT, R4, UR10, !P0 ;  /* 0x0000000a04007c0c */ /* 0x000fe2000c701270 */
[----:B------:R-:W-:Y:S01]  /*28990*/  ULDC.64 UR20, c[0x0][0x228] ;  /* 0x00008a0000147ab9 */ /* 0x000fe20000000a00 */
[----:B------:R-:W-:-:S09]  /*289a0*/  LOP3.LUT R6, R6, 0xfeffffff, RZ, 0xc0, !PT ;  /* 0xfeffffff06067812 */ /* 0x000fd200078ec0ff */
[----:B------:R-:W-:-:S04]  /*289b0*/  @P1 LOP3.LUT R6, R6, 0x1000000, RZ, 0xfc, !PT ;  /* 0x0100000006061812 */ /* 0x000fc800078efcff */
[----:B------:R-:W-:-:S04]  /*289c0*/  LOP3.LUT R6, R6, 0xff7fffff, RZ, 0xc0, !PT ;  /* 0xff7fffff06067812 */ /* 0x000fc800078ec0ff */
[----:B------:R-:W-:Y:S02]  /*289d0*/  @P0 LOP3.LUT R6, R6, 0x800000, RZ, 0xfc, !PT ;  /* 0x0080000006060812 */ /* 0x000fe400078efcff */
[----:B------:R-:W-:Y:S01]  /*289e0*/  ISETP.GE.AND P0, PT, R69, UR29, PT ;  /* 0x0000001d45007c0c */ /* 0x000fe2000bf06270 */
[----:B------:R-:W-:Y:S01]  /*289f0*/  ULDC.64 UR28, c[0x0][0x228] ;  /* 0x00008a00001c7ab9 */ /* 0x000fe20000000a00 */
[----:B------:R-:W-:Y:S01]  /*28a00*/  LOP3.LUT R6, R6, 0xffbfffff, RZ, 0xc0, !PT ;  /* 0xffbfffff06067812 */ /* 0x000fe200078ec0ff */
[----:B------:R-:W2:Y:S01]  /*28a10*/  LDL.LU R69, [R1+0x14b4] ;  /* 0x0014b40001457983 */ /* 0x000ea20000300800 */
[----:B------:R-:W-:Y:S02]  /*28a20*/  ISETP.LT.AND P1, PT, R5, UR14, !P0 ;  /* 0x0000000e05007c0c */ /* 0x000fe4000c721270 */
[----:B------:R-:W-:Y:S01]  /*28a30*/  ISETP.LT.AND P0, PT, R4, UR45, !P0 ;  /* 0x0000002d04007c0c */ /* 0x000fe2000c701270 */
[----:B------:R-:W-:-:S10]  /*28a40*/  UMOV UR45, UR28 ;  /* 0x0000001c002d7c82 */ /* 0x000fd40008000000 */
        /* <DEDUP_REMOVED lines=8> */
[----:B------:R-:W-:-:S11]  /*28ad0*/  ISETP.LT.AND P0, PT, R4, UR43, !P0 ;  /* 0x0000002b04007c0c */ /* 0x000fd6000c701270 */
[----:B------:R-:W-:-:S04]  /*28ae0*/  @P1 LOP3.LUT R6, R6, 0x100000, RZ, 0xfc, !PT ;  /* 0x0010000006061812 */ /* 0x000fc800078efcff */
[----:B------:R-:W-:-:S04]  /*28af0*/  LOP3.LUT R6, R6, 0xfff7ffff, RZ, 0xc0, !PT ;  /* 0xfff7ffff06067812 */ /* 0x000fc800078ec0ff */
[----:B------:R-:W-:Y:S02]  /*28b00*/  @P0 LOP3.LUT R6, R6, 0x80000, RZ, 0xfc, !PT ;  /* 0x0008000006060812 */ /* 0x000fe400078efcff */
[----:B------:R-:W-:Y:S01]  /*28b10*/  ISETP.GE.AND P0, PT, R63, UR11, PT ;  /* 0x0000000b3f007c0c */ /* 0x000fe2000bf06270 */
[----:B------:R-:W-:Y:S01]  /*28b20*/  ULDC.64 UR10, c[0x0][0x228] ;  /* 0x00008a00000a7ab9 */ /* 0x000fe20000000a00 */
[----:B------:R-:W-:Y:S01]  /*28b30*/  LOP3.LUT R6, R6, 0xfffbffff, RZ, 0xc0, !PT ;  /* 0xfffbffff06067812 */ /* 0x000fe200078ec0ff */
[----:B------:R-:W3:Y:S01]  /*28b40*/  LDL.LU R63, [R1+0x14ac] ;  /* 0x0014ac00013f7983 */ /* 0x000ee20000300800 */
[----:B------:R-:W-:Y:S02]  /*28b50*/  ISETP.LT.AND P2, PT, R5, UR12, !P0 ;  /* 0x0000000c05007c0c */ /* 0x000fe4000c741270 */
[----:B------:R-:W-:Y:S02]  /*28b60*/  ISETP.LT.AND P1, PT, R4, UR38, !P0 ;  /* 0x0000002604007c0c */ /* 0x000fe4000c721270 */
[----:B------:R-:W-:Y:S01]  /*28b70*/  ISETP.GE.AND P0, PT, R62, UR15, PT ;  /* 0x0000000f3e007c0c */ /* 0x000fe2000bf06270 */
[----:B------:R-:W-:Y:S01]  /*28b80*/  ULDC.64 UR14, c[0x0][0x228] ;  /* 0x00008a00000e7ab9 */ /* 0x000fe20000000a00 */
[----:B------:R-:W3:Y:S07]  /*28b90*/  LDL.LU R62, [R1+0x14a8] ;  /* 0x0014a800013e7983 */ /* 0x000eee0000300800 */
[----:B------:R-:W-:-:S04]  /*28ba0*/  @P2 LOP3.LUT R6, R6, 0x40000, RZ, 0xfc, !PT ;  /* 0x0004000006062812 */ /* 0x000fc800078efcff */
[----:B------:R-:W-:-:S04]  /*28bb0*/  LOP3.LUT R6, R6, 0xfffdffff, RZ, 0xc0, !PT ;  /* 0xfffdffff06067812 */ /* 0x000fc800078ec0ff */
[----:B------:R-:W-:Y:S02]  /*28bc0*/  @P1 LOP3.LUT R6, R6, 0x20000, RZ, 0xfc, !PT ;  /* 0x0002000006061812 */ /* 0x000fe400078efcff */
[----:B------:R-:W-:Y:S02]  /*28bd0*/  ISETP.LT.AND P1, PT, R5, UR18, !P0 ;  /* 0x0000001205007c0c */ /* 0x000fe4000c721270 */
[----:B------:R-:W-:Y:S02]  /*28be0*/  ISETP.LT.AND P0, PT, R4, UR31, !P0 ;  /* 0x0000001f04007c0c */ /* 0x000fe4000c701270 */
[----:B------:R-:W-:-:S09]  /*28bf0*/  LOP3.LUT R6, R6, 0xfffeffff, RZ, 0xc0, !PT ;  /* 0xfffeffff06067812 */ /* 0x000fd200078ec0ff */
[----:B------:R-:W-:-:S04]  /*28c00*/  @P1 LOP3.LUT R6, R6, 0x10000, RZ, 0xfc, !PT ;  /* 0x0001000006061812 */ /* 0x000fc800078efcff */
[----:B------:R-:W-:-:S04]  /*28c10*/  LOP3.LUT R6, R6, 0xffff7fff, RZ, 0xc0, !PT ;  /* 0xffff7fff06067812 */ /* 0x000fc800078ec0ff */
[----:B------:R-:W-:Y:S02]  /*28c20*/  @P0 LOP3.LUT R6, R6, 0x8000, RZ, 0xfc, !PT ;  /* 0x0000800006060812 */ /* 0x000fe400078efcff */
[----:B------:R-:W-:Y:S02]  /*28c30*/  ISETP.GE.AND P0, PT, R61, UR27, PT ;  /* 0x0000001b3d007c0c */ /* 0x000fe4000bf06270 */
[----:B------:R-:W-:Y:S01]  /*28c40*/  LOP3.LUT R6, R6, 0xffffbfff, RZ, 0xc0, !PT ;  /* 0xffffbfff06067812 */ /* 0x000fe200078ec0ff */
[----:B------:R-:W-:Y:S01]  /*28c50*/  UMOV UR38, UR14 ;  /* 0x0000000e00267c82 */ /* 0x000fe20008000000 */
[----:B------:R-:W-:Y:S01]  /*28c60*/  ISETP.LT.AND P1, PT, R5, UR16, !P0 ;  /* 0x0000001005007c0c */ /* 0x000fe2000c721270 */
[----:B------:R-:W-:Y:S01]  /*28c70*/  UMOV UR26, UR15 ;  /* 0x0000000f001a7c82 */ /* 0x000fe20008000000 */
[----:B------:R-:W-:Y:S01]  /*28c80*/  ISETP.LT.AND P0, PT, R4, UR30, !P0 ;  /* 0x0000001e04007c0c */ /* 0x000fe2000c701270 */
[----:B------:R-:W-:Y:S01]  /*28c90*/  ULDC.64 UR30, c[0x0][0x228] ;  /* 0x00008a00001e7ab9 */ /* 0x000fe20000000a00 */
[----:B------:R-:W-:Y:S01]  /*28ca0*/  ULDC.64 UR14, c[0x0][0x228] ;  /* 0x00008a00000e7ab9 */ /* 0x000fe20000000a00 */
[----:B------:R-:W3:Y:S08]  /*28cb0*/  LDL.LU R61, [R1+0x14a4] ;  /* 0x0014a400013d7983 */ /* 0x000ef00000300800 */
[----:B------:R-:W-:-:S04]  /*28cc0*/  @P1 LOP3.LUT R6, R6, 0x4000, RZ, 0xfc, !PT ;  /* 0x0000400006061812 */ /* 0x000fc800078efcff */
[----:B------:R-:W-:-:S04]  /*28cd0*/  LOP3.LUT R6, R6, 0xffffdfff, RZ, 0xc0, !PT ;  /* 0xffffdfff06067812 */ /* 0x000fc800078ec0ff */
[----:B------:R-:W-:Y:S02]  /*28ce0*/  @P0 LOP3.LUT R6, R6, 0x2000, RZ, 0xfc, !PT ;  /* 0x0000200006060812 */ /* 0x000fe400078efcff */
[----:B------:R-:W-:Y:S01]  /*28cf0*/  ISETP.GE.AND P0, PT, R60, UR13, PT ;  /* 0x0000000d3c007c0c */ /* 0x000fe2000bf06270 */
[----:B------:R-:W-:Y:S01]  /*28d00*/  UMOV UR28, UR30 ;  /* 0x0000001e001c7c82 */ /* 0x000fe20008000000 */
[----:B------:R-:W-:Y:S01]  /*28d10*/  LOP3.LUT R6, R6, 0xffffefff, RZ, 0xc0, !PT ;  /* 0xffffefff06067812 */ /* 0x000fe200078ec0ff */
[----:B------:R-:W-:Y:S01]  /*28d20*/  ULDC.64 UR12, c[0x0][0x228] ;  /* 0x00008a00000c7ab9 */ /* 0x000fe20000000a00 */
[----:B------:R-:W-:Y:S01]  /*28d30*/  ISETP.LT.AND P1, PT, R5, UR24, !P0 ;  /* 0x0000001805007c0c */ /* 0x000fe2000c721270 */
[----:B------:R-:W-:Y:S01]  /*28d40*/  UMOV UR43, UR31 ;  /* 0x0000001f002b7c82 */ /* 0x000fe20008000000 */
[----:B------:R-:W-:Y:S01]  /*28d50*/  ISETP.LT.AND P0, PT, R4, UR4, !P0 ;  /* 0x0000000404007c0c */ /* 0x000fe2000c701270 */
[----:B------:R-:W-:Y:S01]  /*28d60*/  ULDC.64 UR30, c[0x0][0x228] ;  /* 0x00008a00001e7ab9 */ /* 0x000fe20000000a00 */
[----:B------:R-:W3:Y:S09]  /*28d70*/  LDL.LU R60, [R1+0x14a0] ;  /* 0x0014a000013c7983 */ /* 0x000ef20000300800 */
[----:B------:R-:W-:-:S04]  /*28d80*/  @P1 LOP3.LUT R6, R6, 0x1000, RZ, 0xfc, !PT ;  /* 0x0000100006061812 */ /* 0x000fc800078efcff */
[----:B------:R-:W-:-:S04]  /*28d90*/  LOP3.LUT R6, R6, 0xfffff7ff, RZ, 0xc0, !PT ;  /* 0xfffff7ff06067812 */ /* 0x000fc800078ec0ff */
[----:B------:R-:W-:Y:S02]  /*28da0*/  @P0 LOP3.LUT R6, R6, 0x800, RZ, 0xfc, !PT ;  /* 0x0000080006060812 */ /* 0x000fe400078efcff */
[----:B------:R-:W-:Y:S01]  /*28db0*/  ISETP.GE.AND P0, PT, R45, UR19, PT ;  /* 0x000000132d007c0c */ /* 0x000fe2000bf06270 */
[----:B------:R-:W-:Y:S01]  /*28dc0*/  UMOV UR4, UR30 ;  /* 0x0000001e00047c82 */ /* 0x000fe20008000000 */
[----:B------:R-:W-:Y:S01]  /*28dd0*/  LOP3.LUT R6, R6, 0xfffffbff, RZ, 0xc0, !PT ;  /* 0xfffffbff06067812 */ /* 0x000fe200078ec0ff */
[----:B------:R-:W-:Y:S01]  /*28de0*/  ULDC.64 UR18, c[0x0][0x228] ;  /* 0x00008a0000127ab9 */ /* 0x000fe20000000a00 */
[----:B------:R-:W-:Y:S02]  /*28df0*/  ISETP.LT.AND P2, PT, R5, UR8, !P0 ;  /* 0x0000000805007c0c */ /* 0x000fe4000c741270 */
[----:B------:R-:W-:Y:S01]  /*28e00*/  ISETP.LT.AND P1, PT, R4, UR58, !P0 ;  /* 0x0000003a04007c0c */ /* 0x000fe2000c721270 */
[----:B------:R-:W-:Y:S01]  /*28e10*/  ULDC.64 UR58, c[0x0][0x228] ;  /* 0x00008a00003a7ab9 */ /* 0x000fe20000000a00 */
[----:B------:R-:W-:Y:S01]  /*28e20*/  ISETP.GE.AND P0, PT, R44, UR17, PT ;  /* 0x000000112c007c0c */ /* 0x000fe2000bf06270 */
[----:B------:R-:W-:-:S08]  /*28e30*/  ULDC.64 UR16, c[0x0][0x228] ;  /* 0x00008a0000107ab9 */ /* 0x000fd00000000a00 */
        /* <DEDUP_REMOVED lines=9> */
[----:B------:R-:W-:-:S04]  /*28ed0*/  ISETP.GE.AND P0, PT, R43, UR25, PT ;  /* 0x000000192b007c0c */ /* 0x000fc8000bf06270 */
[----:B------:R-:W-:Y:S02]  /*28ee0*/  ISETP.LT.AND P1, PT, R5, UR20, !P0 ;  /* 0x0000001405007c0c */ /* 0x000fe4000c721270 */
[----:B------:R-:W-:Y:S02]  /*28ef0*/  ISETP.LT.AND P0, PT, R4, UR45, !P0 ;  /* 0x0000002d04007c0c */ /* 0x000fe4000c701270 */
[----:B------:R-:W-:-:S09]  /*28f00*/  LOP3.LUT R6, R6, 0xffffffbf, RZ, 0xc0, !PT ;  /* 0xffffffbf06067812 */ /* 0x000fd200078ec0ff */
[----:B------:R-:W-:-:S04]  /*28f10*/  @P1 LOP3.LUT R6, R6, 0x40, RZ, 0xfc, !PT ;  /* 0x0000004006061812 */ /* 0x000fc800078efcff */
[----:B------:R-:W-:-:S04]  /*28f20*/  LOP3.LUT R6, R6, 0xffffffdf, RZ, 0xc0, !PT ;  /* 0xffffffdf06067812 */ /* 0x000fc800078ec0ff */
[----:B------:R-:W-:Y:S02]  /*28f30*/  @P0 LOP3.LUT R6, R6, 0x20, RZ, 0xfc, !PT ;  /* 0x0000002006060812 */ /* 0x000fe400078efcff */
[----:B------:R-:W-:Y:S01]  /*28f40*/  ISETP.GE.AND P0, PT, R42, UR9, PT ;  /* 0x000000092a007c0c */ /* 0x000fe2000bf06270 */
[----:B------:R-:W-:Y:S01]  /*28f50*/  UMOV UR44, UR16 ;  /* 0x00000010002c7c82 */ /* 0x000fe20008000000 */
[----:B------:R-:W-:Y:S01]  /*28f60*/  LOP3.LUT R6, R6, 0xffffffef, RZ, 0xc0, !PT ;  /* 0xffffffef06067812 */ /* 0x000fe200078ec0ff */
[----:B------:R-:W-:Y:S01]  /*28f70*/  UMOV UR24, UR17 ;  /* 0x0000001100187c82 */ /* 0x000fe20008000000 */
[----:B------:R-:W-:Y:S01]  /*28f80*/  ISETP.LT.AND P1, PT, R5, UR22, !P0 ;  /* 0x0000001605007c0c */ /* 0x000fe2000c721270 */
[----:B------:R-:W-:Y:S01]  /*28f90*/  ULDC.64 UR16, c[0x0][0x228] ;  /* 0x00008a0000107ab9 */ /* 0x000fe20000000a00 */
[----:B------:R-:W-:Y:S01]  /*28fa0*/  ISETP.LT.AND P0, PT, R4, UR54, !P0 ;  /* 0x0000003604007c0c */ /* 0x000fe2000c701270 */
[----:B------:R-:W-:Y:S01]  /*28fb0*/  UMOV UR45, UR58 ;  /* 0x0000003a002d7c82 */ /* 0x000fe20008000000 */
[----:B------:R-:W-:-:S09]  /*28fc0*/  ULDC.64 UR8, c[0x0][0x228] ;  /* 0x00008a0000087ab9 */ /* 0x000fd20000000a00 */
        /* <DEDUP_REMOVED lines=8> */
[----:B------:R-:W-:Y:S01]  /*29050*/  ULDC.64 UR6, c[0x0][0x228] ;  /* 0x00008a0000067ab9 */ /* 0x000fe20000000a00 */
[----:B------:R-:W-:Y:S02]  /*29060*/  ISETP.LT.AND P1, PT, R4, UR38, !P0 ;  /* 0x0000002604007c0c */ /* 0x000fe4000c721270 */
[----:B------:R-:W-:Y:S01]  /*29070*/  ISETP.GE.AND P0, PT, R40, UR21, PT ;  /* 0x0000001528007c0c */ /* 0x000fe2000bf06270 */
[----:B------:R-:W-:Y:S01]  /*29080*/  UMOV UR25, UR58 ;  /* 0x0000003a00197c82 */ /* 0x000fe20008000000 */
[----:B------:R-:W-:-:S07]  /*29090*/  ULDC.64 UR20, c[0x0][0x228] ;  /* 0x00008a0000147ab9 */ /* 0x000fce0000000a00 */
[----:B------:R-:W-:-:S04]  /*290a0*/  @P2 LOP3.LUT R6, R6, 0x4, RZ, 0xfc, !PT ;  /* 0x0000000406062812 */ /* 0x000fc800078efcff */
[----:B------:R-:W-:-:S04]  /*290b0*/  LOP3.LUT R6, R6, 0xfffffffd, RZ, 0xc0, !PT ;  /* 0xfffffffd06067812 */ /* 0x000fc800078ec0ff */
[----:B------:R-:W-:Y:S02]  /*290c0*/  @P1 LOP3.LUT R6, R6, 0x2, RZ, 0xfc, !PT ;  /* 0x0000000206061812 */ /* 0x000fe400078efcff */
[----:B------:R-:W-:Y:S02]  /*290d0*/  ISETP.LT.AND P1, PT, R5, UR14, !P0 ;  /* 0x0000000e05007c0c */ /* 0x000fe4000c721270 */
[----:B------:R-:W-:Y:S02]  /*290e0*/  ISETP.LT.AND P0, PT, R4, UR28, !P0 ;  /* 0x0000001c04007c0c */ /* 0x000fe4000c701270 */
[----:B------:R-:W-:-:S11]  /*290f0*/  LOP3.LUT R6, R6, 0xfffffffe, RZ, 0xc0, !PT ;  /* 0xfffffffe06067812 */ /* 0x000fd600078ec0ff */
[----:B------:R-:W-:Y:S02]  /*29100*/  @P0 LOP3.LUT R49, R49, 0x80000000, RZ, 0xfc, !PT ;  /* 0x8000000031310812 */ /* 0x000fe400078efcff */
[----:B------:R-:W-:Y:S02]  /*29110*/  ISETP.GE.AND P0, PT, R39, UR23, PT ;  /* 0x0000001727007c0c */ /* 0x000fe4000bf06270 */
[----:B------:R-:W-:Y:S02]  /*29120*/  @P1 LOP3.LUT R6, R6, 0x1, RZ, 0xfc, !PT ;  /* 0x0000000106061812 */ /* 0x000fe400078efcff */
        /* <DEDUP_REMOVED lines=14> */
[----:B------:R-:W-:Y:S01]  /*29210*/  ULDC.64 UR58, c[0x0][0x228] ;  /* 0x00008a00003a7ab9 */ /* 0x000fe20000000a00 */
[----:B------:R-:W-:-:S08]  /*29220*/  ULDC.64 UR10, c[0x0][0x228] ;  /* 0x00008a00000a7ab9 */ /* 0x000fd00000000a00 */
        /* <DEDUP_REMOVED lines=10> */
[----:B------:R-:W-:Y:S01]  /*292d0*/  ULDC.64 UR14, c[0x0][0x228] ;  /* 0x00008a00000e7ab9 */ /* 0x000fe20000000a00 */
[----:B------:R-:W-:-:S09]  /*292e0*/  ISETP.GE.AND P0, PT, R34, UR13, PT ;  /* 0x0000000d22007c0c */ /* 0x000fd2000bf06270 */
[----:B------:R-:W-:Y:S01]  /*292f0*/  @P2 LOP3.LUT R49, R49, 0x4000000, RZ, 0xfc, !PT ;  /* 0x0400000031312812 */ /* 0x000fe200078efcff */
[----:B------:R-:W-:Y:S01]  /*29300*/  UMOV UR44, UR58 ;  /* 0x0000003a002c7c82 */ /* 0x000fe20008000000 */
[----:B------:R-:W-:Y:S02]  /*29310*/  ULDC.64 UR12, c[0x0][0x228] ;  /* 0x00008a00000c7ab9 */ /* 0x000fe40000000a00 */
        /* <DEDUP_REMOVED lines=15> */
[----:B------:R-:W-:-:S10]  /*29410*/  ULDC.64 UR18, c[0x0][0x228] ;  /* 0x00008a0000127ab9 */ /* 0x000fd40000000a00 */
        /* <DEDUP_REMOVED lines=9> */
[----:B------:R-:W-:-:S11]  /*294b0*/  ISETP.LT.AND P0, PT, R4, UR4, !P0 ;  /* 0x0000000404007c0c */ /* 0x000fd6000c701270 */
[----:B------:R-:W-:-:S04]  /*294c0*/  @P1 LOP3.LUT R49, R49, 0x100000, RZ, 0xfc, !PT ;  /* 0x0010000031311812 */ /* 0x000fc800078efcff */
[----:B------:R-:W-:-:S04]  /*294d0*/  LOP3.LUT R49, R49, 0xfff7ffff, RZ, 0xc0, !PT ;  /* 0xfff7ffff31317812 */ /* 0x000fc800078ec0ff */
[----:B------:R-:W-:Y:S02]  /*294e0*/  @P0 LOP3.LUT R49, R49, 0x80000, RZ, 0xfc, !PT ;  /* 0x0008000031310812 */ /* 0x000fe400078efcff */
[----:B------:R-:W-:-:S04]  /*294f0*/  ISETP.GE.AND P0, PT, R31, UR9, PT ;  /* 0x000000091f007c0c */ /* 0x000fc8000bf06270 */
[----:B------:R-:W-:Y:S02]  /*29500*/  ISETP.LT.AND P2, PT, R5, UR10, !P0 ;  /* 0x0000000a05007c0c */ /* 0x000fe4000c741270 */
[----:B------:R-:W-:Y:S01]  /*29510*/  ISETP.LT.AND P1, PT, R4, UR44, !P0 ;  /* 0x0000002c04007c0c */ /* 0x000fe2000c721270 */
[----:B------:R-:W-:Y:S01]  /*29520*/  UMOV UR37, UR18 ;  /* 0x0000001200257c82 */ /* 0x000fe20008000000 */
[----:B------:R-:W-:Y:S01]  /*29530*/  LOP3.LUT R49, R49, 0xfffbffff, RZ, 0xc0, !PT ;  /* 0xfffbffff31317812 */ /* 0x000fe200078ec0ff */
[----:B------:R-:W-:Y:S01]  /*29540*/  UMOV UR27, UR26 ;  /* 0x0000001a001b7c82 */ /* 0x000fe20008000000 */
[----:B------:R-:W-:Y:S01]  /*29550*/  ISETP.GE.AND P0, PT, R30, UR7, PT ;  /* 0x000000071e007c0c */ /* 0x000fe2000bf06270 */
[----:B------:R-:W-:Y:S01]  /*29560*/  UMOV UR20, UR36 ;  /* 0x0000002400147c82 */ /* 0x000fe20008000000 */
[----:B------:R-:W-:Y:S01]  /*29570*/  UMOV UR4, UR17 ;  /* 0x0000001100047c82 */ /* 0x000fe20008000000 */
[----:B------:R-:W-:-:S04]  /*29580*/  ULDC.64 UR44, c[0x0][0x228] ;  /* 0x00008a00002c7ab9 */ /* 0x000fc80000000a00 */
[----:B------:R-:W-:Y:S01]  /*29590*/  @P2 LOP3.LUT R49, R49, 0x40000, RZ, 0xfc, !PT ;  /* 0x0004000031312812 */ /* 0x000fe200078efcff */
[----:B------:R-:W-:Y:S01]  /*295a0*/  UMOV UR26, UR29 ;  /* 0x0000001d001a7c82 */ /* 0x000fe20008000000 */
[----:B------:R-:W-:Y:S02]  /*295b0*/  ULDC.64 UR6, c[0x0][0x228] ;  /* 0x00008a0000067ab9 */ /* 0x000fe40000000a00 */
[----:B------:R-:W-:-:S04]  /*295c0*/  LOP3.LUT R49, R49, 0xfffdffff, RZ, 0xc0, !PT ;  /* 0xfffdffff31317812 */ /* 0x000fc800078ec0ff */
[----:B------:R-:W-:Y:S02]  /*295d0*/  @P1 LOP3.LUT R49, R49, 0x20000, RZ, 0xfc, !PT ;  /* 0x0002000031311812 */ /* 0x000fe400078efcff */
[----:B------:R-:W-:Y:S02]  /*295e0*/  ISETP.LT.AND P1, PT, R5, UR14, !P0 ;  /* 0x0000000e05007c0c */ /* 0x000fe4000c721270 */
[----:B------:R-:W-:Y:S01]  /*295f0*/  ISETP.LT.AND P0, PT, R4, UR8, !P0 ;  /* 0x0000000804007c0c */ /* 0x000fe2000c701270 */
[----:B------:R-:W-:Y:S01]  /*29600*/  UMOV UR29, UR19 ;  /* 0x00000013001d7c82 */ /* 0x000fe20008000000 */
[----:B------:R-:W-:Y:S01]  /*29610*/  LOP3.LUT R49, R49, 0xfffeffff, RZ, 0xc0, !PT ;  /* 0xfffeffff31317812 */ /* 0x000fe200078ec0ff */
[----:B------:R-:W-:Y:S01]  /*29620*/  ULDC.64 UR18, c[0x0][0x228] ;  /* 0x00008a0000127ab9 */ /* 0x000fe20000000a00 */
[----:B------:R-:W-:Y:S01]  /*29630*/  UMOV UR36, UR16 ;  /* 0x0000001000247c82 */ /* 0x000fe20008000000 */
[----:B------:R-:W-:Y:S01]  /*29640*/  ULDC.64 UR16, c[0x0][0x228] ;  /* 0x00008a0000107ab9 */ /* 0x000fe20000000a00 */
[----:B------:R-:W-:-:S05]  /*29650*/  ULDC.64 UR8, c[0x0][0x228] ;  /* 0x00008a0000087ab9 */ /* 0x000fca0000000a00 */
[----:B------:R-:W-:-:S04]  /*29660*/  @P1 LOP3.LUT R49, R49, 0x10000, RZ, 0xfc, !PT ;  /* 0x0001000031311812 */ /* 0x000fc800078efcff */
[----:B------:R-:W-:-:S04]  /*29670*/  LOP3.LUT R49, R49, 0xffff7fff, RZ, 0xc0, !PT ;  /* 0xffff7fff31317812 */ /* 0x000fc800078ec0ff */
[----:B------:R-:W-:Y:S02]  /*29680*/  @P0 LOP3.LUT R49, R49, 0x8000, RZ, 0xfc, !PT ;  /* 0x0000800031310812 */ /* 0x000fe400078efcff */
[----:B------:R-:W-:-:S04]  /*29690*/  ISETP.GE.AND P0, PT, R29, UR21, PT ;  /* 0x000000151d007c0c */ /* 0x000fc8000bf06270 */
[----:B------:R-:W-:Y:S02]  /*296a0*/  ISETP.LT.AND P2, PT, R5, UR12, !P0 ;  /* 0x0000000c05007c0c */ /* 0x000fe4000c741270 */
[----:B------:R-:W-:Y:S02]  /*296b0*/  ISETP.LT.AND P1, PT, R4, UR37, !P0 ;  /* 0x0000002504007c0c */ /* 0x000fe4000c721270 */
[----:B------:R-:W-:Y:S02]  /*296c0*/  LOP3.LUT R49, R49, 0xffffbfff, RZ, 0xc0, !PT ;  /* 0xffffbfff31317812 */ /* 0x000fe400078ec0ff */
[----:B------:R-:W-:Y:S01]  /*296d0*/  ISETP.GE.AND P0, PT, R28, UR11, PT ;  /* 0x0000000b1c007c0c */ /* 0x000fe2000bf06270 */
[----:B------:R-:W-:-:S06]  /*296e0*/  ULDC.64 UR10, c[0x0][0x228] ;  /* 0x00008a00000a7ab9 */ /* 0x000fcc0000000a00 */
[----:B------:R-:W-:-:S04]  /*296f0*/  @P2 LOP3.LUT R49, R49, 0x4000, RZ, 0xfc, !PT ;  /* 0x0000400031312812 */ /* 0x000fc800078efcff */
[----:B------:R-:W-:-:S04]  /*29700*/  LOP3.LUT R49, R49, 0xffffdfff, RZ, 0xc0, !PT ;  /* 0xffffdfff31317812 */ /* 0x000fc800078ec0ff */
[----:B------:R-:W-:Y:S02]  /*29710*/  @P1 LOP3.LUT R49, R49, 0x2000, RZ, 0xfc, !PT ;  /* 0x0000200031311812 */ /* 0x000fe400078efcff */
[----:B------:R-:W-:Y:S02]  /*29720*/  ISETP.LT.AND P1, PT, R5, UR18, !P0 ;  /* 0x0000001205007c0c */ /* 0x000fe4000c721270 */
[----:B------:R-:W-:Y:S01]  /*29730*/  ISETP.LT.AND P0, PT, R4, UR36, !P0 ;  /* 0x0000002404007c0c */ /* 0x000fe2000c701270 */
[----:B------:R-:W-:Y:S01]  /*29740*/  ULDC.64 UR36, c[0x0][0x228] ;  /* 0x00008a0000247ab9 */ /* 0x000fe20000000a00 */
[----:B------:R-:W-:-:S09]  /*29750*/  LOP3.LUT R49, R49, 0xffffefff, RZ, 0xc0, !PT ;  /* 0xffffefff31317812 */ /* 0x000fd200078ec0ff */
[----:B------:R-:W-:-:S04]  /*29760*/  @P1 LOP3.LUT R49, R49, 0x1000, RZ, 0xfc, !PT ;  /* 0x0000100031311812 */ /* 0x000fc800078efcff */
[----:B------:R-:W-:-:S04]  /*29770*/  LOP3.LUT R49, R49, 0xfffff7ff, RZ, 0xc0, !PT ;  /* 0xfffff7ff31317812 */ /* 0x000fc800078ec0ff */
[----:B------:R-:W-:Y:S02]  /*29780*/  @P0 LOP3.LUT R49, R49, 0x800, RZ, 0xfc, !PT ;  /* 0x0000080031310812 */ /* 0x000fe400078efcff */
[----:B------:R-:W-:Y:S01]  /*29790*/  ISETP.GE.AND P0, PT, R27, UR15, PT ;  /* 0x0000000f1b007c0c */ /* 0x000fe2000bf06270 */
[----:B------:R-:W-:-:S03]  /*297a0*/  ULDC.64 UR14, c[0x0][0x228] ;  /* 0x00008a00000e7ab9 */ /* 0x000fc60000000a00 */
        /* <DEDUP_REMOVED lines=11> */
[----:B------:R-:W-:-:S11]  /*29860*/  ISETP.LT.AND P0, PT, R4, UR44, !P0 ;  /* 0x0000002c04007c0c */ /* 0x000fd6000c701270 */
        /* <DEDUP_REMOVED lines=41> */
[----:B------:R-:W-:-:S11]  /*29b00*/  ULDC.64 UR48, c[0x0][0x228] ;  /* 0x00008a0000307ab9 */ /* 0x000fd60000000a00 */
[----:B------:R-:W-:Y:S02]  /*29b10*/  @P0 LOP3.LUT R7, R7, 0x80000000, RZ, 0xfc, !PT ;  /* 0x8000000007070812 */ /* 0x000fe400078efcff */
[----:B------:R-:W-:Y:S01]  /*29b20*/  ISETP.GE.AND P0, PT, R14, UR15, PT ;  /* 0x0000000f0e007c0c */ /* 0x000fe2000bf06270 */
[----:B------:R-:W-:-:S03]  /*29b30*/  ULDC.64 UR14, c[0x0][0x228] ;  /* 0x00008a00000e7ab9 */ /* 0x000fc60000000a00 */
[----:B------:R-:W-:Y:S02]  /*29b40*/  ISETP.LT.AND P2, PT, R5, UR8, !P0 ;  /* 0x0000000805007c0c */ /* 0x000fe4000c741270 */
[----:B------:R-:W-:Y:S02]  /*29b50*/  @P1 LOP3.LUT R49, R49, 0x1, RZ, 0xfc, !PT ;  /* 0x0000000131311812 */ /* 0x000fe400078efcff */
[----:B------:R-:W-:Y:S02]  /*29b60*/  ISETP.LT.AND P1, PT, R4, UR48, !P0 ;  /* 0x0000003004007c0c */ /* 0x000fe4000c721270 */
[----:B------:R-:W-:Y:S02]  /*29b70*/  LOP3.LUT R7, R7, 0xbfffffff, RZ, 0xc0, !PT ;  /* 0xbfffffff07077812 */ /* 0x000fe400078ec0ff */
[----:B------:R-:W-:Y:S01]  /*29b80*/  ISETP.GE.AND P0, PT, R15, UR13, PT ;  /* 0x0000000d0f007c0c */ /* 0x000fe2000bf06270 */
[----:B------:R-:W-:-:S04]  /*29b90*/  ULDC.64 UR12, c[0x0][0x228] ;  /* 0x00008a00000c7ab9 */ /* 0x000fc80000000a00 */
        /* <DEDUP_REMOVED lines=10> */
[----:B------:R-:W-:Y:S01]  /*29c40*/  ISETP.LT.AND P1, PT, R5, UR12, !P0 ;  /* 0x0000000c05007c0c */ /* 0x000fe2000c721270 */
[----:B------:R-:W-:Y:S01]  /*29c50*/  IMAD R8, R3, UR5, RZ ;  /* 0x0000000503087c24 */ /* 0x000fe2000f8e02ff */
[----:B------:R-:W-:Y:S01]  /*29c60*/  UMOV UR16, UR25 ;  /* 0x0000001900107c82 */ /* 0x000fe20008000000 */
[----:B------:R-:W-:Y:S01]  /*29c70*/  UMOV UR5, UR24 ;  /* 0x0000001800057c82 */ /* 0x000fe20008000000 */
[----:B------:R-:W-:Y:S01]  /*29c80*/  ULDC.64 UR24, c[0x0][0x228] ;  /* 0x00008a0000187ab9 */ /* 0x000fe20000000a00 */
[----:B------:R-:W-:Y:S02]  /*29c90*/  LOP3.LUT R7, R7, 0xfbffffff, RZ, 0xc0, !PT ;  /* 0xfbffffff07077812 */ /* 0x000fe400078ec0ff */
[----:B------:R-:W-:-:S06]  /*29ca0*/  ISETP.LT.AND P0, PT, R4, UR24, !P0 ;  /* 0x0000001804007c0c */ /* 0x000fcc000c701270 */
[----:B------:R-:W-:-:S04]  /*29cb0*/  @P1 LOP3.LUT R7, R7, 0x4000000, RZ, 0xfc, !PT ;  /* 0x0400000007071812 */ /* 0x000fc800078efcff */
[----:B------:R-:W-:Y:S01]  /*29cc0*/  LOP3.LUT R7, R7, 0xfdffffff, RZ, 0xc0, !PT ;  /* 0xfdffffff07077812 */ /* 0x000fe200078ec0ff */
[----:B------:R-:W-:Y:S01]  /*29cd0*/  UMOV UR24, UR18 ;  /* 0x0000001200187c82 */ /* 0x000fe20008000000 */
[----:B------:R-:W-:Y:S02]  /*29ce0*/  UMOV UR18, UR22 ;  /* 0x0000001600127c82 */ /* 0x000fe40008000000 */
[----:B------:R-:W-:Y:S01]  /*29cf0*/  @P0 LOP3.LUT R7, R7, 0x2000000, RZ, 0xfc, !PT ;  /* 0x0200000007070812 */ /* 0x000fe200078efcff */
[----:B------:R-:W-:Y:S01]  /*29d00*/  UMOV UR22, UR29 ;  /* 0x0000001d00167c82 */ /* 0x000fe20008000000 */
[----:B------:R-:W-:Y:S01]  /*29d10*/  ISETP.GE.AND P0, PT, R17, UR9, PT ;  /* 0x0000000911007c0c */ /* 0x000fe2000bf06270 */
[----:B------:R-:W-:Y:S01]  /*29d20*/  UMOV UR14, UR28 ;  /* 0x0000001c000e7c82 */ /* 0x000fe20008000000 */
[----:B------:R-:W-:Y:S01]  /*29d30*/  ULDC.64 UR28, c[0x0][0x228] ;  /* 0x00008a00001c7ab9 */ /* 0x000fe20000000a00 */
[----:B------:R-:W-:Y:S01]  /*29d40*/  UMOV UR38, UR36 ;  /* 0x0000002400267c82 */ /* 0x000fe20008000000 */
[----:B------:R-:W-:Y:S01]  /*29d50*/  ISETP.LT.AND P1, PT, R5, UR28, !P0 ;  /* 0x0000001c05007c0c */ /* 0x000fe2000c721270 */
[----:B------:R-:W-:Y:S01]  /*29d60*/  UMOV UR36, UR44 ;  /* 0x0000002c00247c82 */ /* 0x000fe20008000000 */
[----:B------:R-:W-:Y:S01]  /*29d70*/  UMOV UR48, UR21 ;  /* 0x0000001500307c82 */ /* 0x000fe20008000000 */
[----:B------:R-:W-:Y:S01]  /*29d80*/  UMOV UR44, UR20 ;  /* 0x00000014002c7c82 */ /* 0x000fe20008000000 */
[----:B------:R-:W-:Y:S01]  /*29d90*/  ULDC.64 UR20, c[0x0][0x228] ;  /* 0x00008a0000147ab9 */ /* 0x000fe20000000a00 */
[----:B------:R-:W-:Y:S01]  /*29da0*/  LOP3.LUT R7, R7, 0xfeffffff, RZ, 0xc0, !PT ;  /* 0xfeffffff07077812 */ /* 0x000fe200078ec0ff */
[----:B------:R-:W-:Y:S01]  /*29db0*/  ULDC.64 UR8, c[0x0][0x228] ;  /* 0x00008a0000087ab9 */ /* 0x000fe20000000a00 */
[----:B------:R-:W-:-:S06]  /*29dc0*/  ISETP.LT.AND P0, PT, R4, UR20, !P0 ;  /* 0x0000001404007c0c */ /* 0x000fcc000c701270 */
[----:B------:R-:W-:-:S04]  /*29dd0*/  @P1 LOP3.LUT R7, R7, 0x1000000, RZ, 0xfc, !PT ;  /* 0x0100000007071812 */ /* 0x000fc800078efcff */
[----:B------:R-:W-:-:S04]  /*29de0*/  LOP3.LUT R7, R7, 0xff7fffff, RZ, 0xc0, !PT ;  /* 0xff7fffff07077812 */ /* 0x000fc800078ec0ff */
[----:B------:R-:W-:Y:S02]  /*29df0*/  @P0 LOP3.LUT R7, R7, 0x800000, RZ, 0xfc, !PT ;  /* 0x0080000007070812 */ /* 0x000fe400078efcff */
[----:B------:R-:W-:Y:S01]  /*29e00*/  ISETP.GE.AND P0, PT, R18, UR11, PT ;  /* 0x0000000b12007c0c */ /* 0x000fe2000bf06270 */
[----:B------:R-:W-:Y:S01]  /*29e10*/  UMOV UR28, UR16 ;  /* 0x00000010001c7c82 */ /* 0x000fe20008000000 */
[----:B------:R-:W-:Y:S01]  /*29e20*/  ULDC.64 UR16, c[0x0][0x228] ;  /* 0x00008a0000107ab9 */ /* 0x000fe20000000a00 */
[----:B------:R-:W-:Y:S01]  /*29e30*/  LOP3.LUT R7, R7, 0xffbfffff, RZ, 0xc0, !PT ;  /* 0xffbfffff07077812 */ /* 0x000fe200078ec0ff */
[----:B------:R-:W-:Y:S01]  /*29e40*/  UMOV UR56, UR31 ;  /* 0x0000001f00387c82 */ /* 0x000fe20008000000 */
[----:B------:R-:W-:Y:S01]  /*29e50*/  ISETP.LT.AND P1, PT, R5, UR8, !P0 ;  /* 0x0000000805007c0c */ /* 0x000fe2000c721270 */
[----:B------:R-:W-:Y:S01]  /*29e60*/  ULDC.64 UR10, c[0x0][0x228] ;  /* 0x00008a00000a7ab9 */ /* 0x000fe20000000a00 */
[----:B------:R-:W-:Y:S02]  /*29e70*/  ISETP.LT.AND P0, PT, R4, UR16, !P0 ;  /* 0x0000001004007c0c */ /* 0x000fe4000c701270 */
[----:B------:R-:W-:-:S02]  /*29e80*/  R2UR UR31, R47 ;  /* 0x000000002f1f72ca */ /* 0x000fc400000e0000 */
[----:B------:R-:W4:Y:S07]  /*29e90*/  LDL.LU R47, [R1+0x149c] ;  /* 0x00149c00012f7983 */ /* 0x000f2e0000300800 */
[----:B------:R-:W-:-:S04]  /*29ea0*/  @P1 LOP3.LUT R7, R7, 0x400000, RZ, 0xfc, !PT ;  /* 0x0040000007071812 */ /* 0x000fc800078efcff */
[----:B------:R-:W-:Y:S02]  /*29eb0*/  LOP3.LUT R7, R7, 0xffdfffff, RZ, 0xc0, !PT ;  /* 0xffdfffff07077812 */ /* 0x000fe400078ec0ff */
[----:B------:R-:W-:Y:S02]  /*29ec0*/  R2UR UR30, R46 ;  /* 0x000000002e1e72ca */ /* 0x000fe400000e0000 */
[----:B------:R-:W-:Y:S01]  /*29ed0*/  @P0 LOP3.LUT R7, R7, 0x200000, RZ, 0xfc, !PT ;  /* 0x0020000007070812 */ /* 0x000fe200078efcff */
[----:B------:R-:W4:Y:S01]  /*29ee0*/  LDL.LU R46, [R1+0x1498] ;  /* 0x00149800012e7983 */ /* 0x000f220000300800 */
[----:B------:R-:W-:Y:S01]  /*29ef0*/  ISETP.GE.AND P0, PT, R19, UR13, PT ;  /* 0x0000000d13007c0c */ /* 0x000fe2000bf06270 */
[----:B------:R-:W-:Y:S01]  /*29f00*/  UMOV UR60, UR59 ;  /* 0x0000003b003c7c82 */ /* 0x000fe20008000000 */
[----:B------:R-:W-:Y:S01]  /*29f10*/  R2UR UR58, R36 ;  /* 0x00000000243a72ca */ /* 0x000fe200000e0000 */
[----:B------:R-:W4:Y:S01]  /*29f20*/  LDL.LU R45, [R1+0x1494] ;  /* 0x00149400012d7983 */ /* 0x000f220000300800 */
[----:B------:R-:W-:Y:S01]  /*29f30*/  ISETP.LT.AND P1, PT, R5, UR10, !P0 ;  /* 0x0000000a05007c0c */ /* 0x000fe2000c721270 */
[----:B------:R-:W-:Y:S01]  /*29f40*/  UMOV UR20, UR27 ;  /* 0x0000001b00147c82 */ /* 0x000fe20008000000 */
[----:B------:R-:W-:Y:S01]  /*29f50*/  UMOV UR16, UR26 ;  /* 0x0000001a00107c82 */ /* 0x000fe20008000000 */
[----:B------:R-:W4:Y:S01]  /*29f60*/  LDL.LU R44, [R1+0x1490] ;  /* 0x00149000012c7983 */ /* 0x000f220000300800 */
[----:B------:R-:W-:Y:S01]  /*29f70*/  R2UR UR59, R37 ;  /* 0x00000000253b72ca */ /* 0x000fe200000e0000 */
[----:B------:R-:W-:Y:S01]  /*29f80*/  ULDC.64 UR26, c[0x0][0x228] ;  /* 0x00008a00001a7ab9 */ /* 0x000fe20000000a00 */
[----:B------:R-:W-:Y:S01]  /*29f90*/  LOP3.LUT R7, R7, 0xffefffff, RZ, 0xc0, !PT ;  /* 0xffefffff07077812 */ /* 0x000fe200078ec0ff */
[----:B------:R-:W4:Y:S01]  /*29fa0*/  LDL.LU R43, [R1+0x148c] ;  /* 0x00148c00012b7983 */ /* 0x000f220000300800 */
[----:B------:R-:W-:-:S03]  /*29fb0*/  ULDC.64 UR12, c[0x0][0x228] ;  /* 0x00008a00000c7ab9 */ /* 0x000fc60000000a00 */
[----:B------:R-:W4:Y:S04]  /*29fc0*/  LDL.LU R42, [R1+0x1488] ;  /* 0x00148800012a7983 */ /* 0x000f280000300800 */
[----:B------:R-:W4:Y:S04]  /*29fd0*/  LDL.LU R41, [R1+0x1484] ;  /* 0x0014840001297983 */ /* 0x000f280000300800 */
[----:B------:R-:W4:Y:S04]  /*29fe0*/  LDL.LU R40, [R1+0x1480] ;  /* 0x0014800001287983 */ /* 0x000f280000300800 */
[----:B------:R-:W4:Y:S04]  /*29ff0*/  LDL.LU R39, [R1+0x147c] ;  /* 0x00147c0001277983 */ /* 0x000f280000300800 */
[----:B------:R-:W4:Y:S01]  /*2a000*/  LDL.LU R38, [R1+0x1478] ;  /* 0x0014780001267983 */ /* 0x000f220000300800 */
[----:B------:R-:W-:-:S03]  /*2a010*/  ISETP.LT.AND P0, PT, R4, UR26, !P0 ;  /* 0x0000001a04007c0c */ /* 0x000fc6000c701270 */
[----:B------:R-:W4:Y:S04]  /*2a020*/  LDL.LU R37, [R1+0x1474] ;  /* 0x0014740001257983 */ /* 0x000f280000300800 */
[----:B------:R-:W4:Y:S04]  /*2a030*/  LDL.LU R36, [R1+0x1470] ;  /* 0x0014700001247983 */ /* 0x000f280000300800 */
[----:B------:R-:W4:Y:S04]  /*2a040*/  LDL.LU R35, [R1+0x146c] ;  /* 0x00146c0001237983 */ /* 0x000f280000300800 */
[----:B------:R-:W4:Y:S04]  /*2a050*/  LDL.LU R34, [R1+0x1468] ;  /* 0x0014680001227983 */ /* 0x000f280000300800 */
[----:B------:R-:W4:Y:S01]  /*2a060*/  LDL.LU R33, [R1+0x1464] ;  /* 0x0014640001217983 */ /* 0x000f220000300800 */
[----:B------:R-:W-:-:S03]  /*2a070*/  @P1 LOP3.LUT R7, R7, 0x100000, RZ, 0xfc, !PT ;  /* 0x0010000007071812 */ /* 0x000fc600078efcff */
[----:B------:R-:W4:Y:S04]  /*2a080*/  LDL.LU R32, [R1+0x1460] ;  /* 0x0014600001207983 */ /* 0x000f280000300800 */
[----:B------:R-:W4:Y:S04]  /*2a090*/  LDL.LU R31, [R1+0x145c] ;  /* 0x00145c00011f7983 */ /* 0x000f280000300800 */
[----:B------:R-:W4:Y:S04]  /*2a0a0*/  LDL.LU R30, [R1+0x1458] ;  /* 0x00145800011e7983 */ /* 0x000f280000300800 */
[----:B------:R-:W4:Y:S01]  /*2a0b0*/  LDL.LU R29, [R1+0x1454] ;  /* 0x00145400011d7983 */ /* 0x000f220000300800 */
[----:B------:R-:W-:-:S03]  /*2a0c0*/  LOP3.LUT R7, R7, 0xfff7ffff, RZ, 0xc0, !PT ;  /* 0xfff7ffff07077812 */ /* 0x000fc600078ec0ff */
[----:B------:R-:W4:Y:S04]  /*2a0d0*/  LDL.LU R28, [R1+0x1450] ;  /* 0x00145000011c7983 */ /* 0x000f280000300800 */
[----:B------:R-:W4:Y:S04]  /*2a0e0*/  LDL.LU R27, [R1+0x144c] ;  /* 0x00144c00011b7983 */ /* 0x000f280000300800 */
[----:B------:R0:W-:Y:S01]  /*2a0f0*/  STL [R1+0x910], R8 ;  /* 0x0009100801007387 */ /* 0x0001e20000100800 */
[----:B------:R-:W-:Y:S02]  /*2a100*/  @P0 LOP3.LUT R7, R7, 0x80000, RZ, 0xfc, !PT ;  /* 0x0008000007070812 */ /* 0x000fe400078efcff */
[----:B------:R-:W-:Y:S01]  /*2a110*/  ISETP.GE.AND P0, PT, R20, UR29, PT ;  /* 0x0000001d14007c0c */ /* 0x000fe2000bf06270 */
[----:B0-----:R-:W-:-:S05]  /*2a120*/  VIADD R8, R8, UR30 ;  /* 0x0000001e08087c36 */ /* 0x001fca0008000000 */
[----:B------:R0:W-:Y:S02]  /*2a130*/  STL [R1+0x81c], R8 ;  /* 0x00081c0801007387 */ /* 0x0001e40000100800 */
[----:B0-----:R-:W-:Y:S01]  /*2a140*/  VIADD R8, R8, UR31 ;  /* 0x0000001f08087c36 */ /* 0x001fe20008000000 */
[----:B------:R-:W-:Y:S02]  /*2a150*/  ULDC.64 UR30, c[0x0][0x228] ;  /* 0x00008a00001e7ab9 */ /* 0x000fe40000000a00 */
[----:B------:R-:W-:Y:S02]  /*2a160*/  ISETP.LT.AND P1, PT, R5, UR30, !P0 ;  /* 0x0000001e05007c0c */ /* 0x000fe4000c721270 */
[----:B------:R-:W-:Y:S02]  /*2a170*/  ISETP.LT.AND P0, PT, R4, UR12, !P0 ;  /* 0x0000000c04007c0c */ /* 0x000fe4000c701270 */
[----:B------:R-:W-:Y:S01]  /*2a180*/  LOP3.LUT R7, R7, 0xfffbffff, RZ, 0xc0, !PT ;  /* 0xfffbffff07077812 */ /* 0x000fe200078ec0ff */
[----:B------:R0:W-:Y:S08]  /*2a190*/  STL [R1+0x55c], R8 ;  /* 0x00055c0801007387 */ /* 0x0001f00000100800 */
[----:B------:R-:W-:Y:S01]  /*2a1a0*/  @P1 LOP3.LUT R7, R7, 0x40000, RZ, 0xfc, !PT ;  /* 0x0004000007071812 */ /* 0x000fe200078efcff */
[----:B0-----:R-:W-:-:S03]  /*2a1b0*/  VIADD R8, R8, UR32 ;  /* 0x0000002008087c36 */ /* 0x001fc60008000000 */
[----:B------:R-:W-:Y:S01]  /*2a1c0*/  LOP3.LUT R7, R7, 0xfffdffff, RZ, 0xc0, !PT ;  /* 0xfffdffff07077812 */ /* 0x000fe200078ec0ff */
[----:B------:R-:W-:Y:S01]  /*2a1d0*/  UMOV UR12, UR28 ;  /* 0x0000001c000c7c82 */ /* 0x000fe20008000000 */
[----:B------:R-:W-:Y:S02]  /*2a1e0*/  ULDC.64 UR28, c[0x0][0x228] ;  /* 0x00008a00001c7ab9 */ /* 0x000fe40000000a00 */
[----:B------:R-:W-:Y:S01]  /*2a1f0*/  @P0 LOP3.LUT R7, R7, 0x20000, RZ, 0xfc, !PT ;  /* 0x0002000007070812 */ /* 0x000fe200078efcff */
[----:B------:R0:W-:Y:S01]  /*2a200*/  STL [R1+0x4d0], R8 ;  /* 0x0004d00801007387 */ /* 0x0001e20000100800 */
[----:B------:R-:W-:Y:S01]  /*2a210*/  ISETP.GE.AND P0, PT, R21, UR9, PT ;  /* 0x0000000915007c0c */ /* 0x000fe2000bf06270 */
[----:B------:R-:W-:Y:S01]  /*2a220*/  UMOV UR26, UR43 ;  /* 0x0000002b001a7c82 */ /* 0x000fe20008000000 */
[----:B------:R-:W-:Y:S01]  /*2a230*/  LOP3.LUT R7, R7, 0xfffeffff, RZ, 0xc0, !PT ;  /* 0xfffeffff07077812 */ /* 0x000fe200078ec0ff */
[----:B------:R-:W-:Y:S01]  /*2a240*/  ULDC.64 UR8, c[0x0][0x228] ;  /* 0x00008a0000087ab9 */ /* 0x000fe20000000a00 */
[----:B------:R-:W-:Y:S01]  /*2a250*/  ISETP.LT.AND P1, PT, R5, UR28, !P0 ;  /* 0x0000001c05007c0c */ /* 0x000fe2000c721270 */
[----:B0-----:R-:W-:Y:S01]  /*2a260*/  VIADD R8, R8, UR33 ;  /* 0x0000002108087c36 */ /* 0x001fe20008000000 */
[----:B------:R-:W-:-:S04]  /*2a270*/  ULDC.64 UR32, c[0x0][0x228] ;  /* 0x00008a0000207ab9 */ /* 0x000fc80000000a00 */
[----:B------:R0:W-:Y:S02]  /*2a280*/  STL [R1+0x4d4], R8 ;  /* 0x0004d40801007387 */ /* 0x0001e40000100800 */
[----:B0-----:R-:W-:Y:S01]  /*2a290*/  VIADD R8, R8, UR34 ;  /* 0x0000002208087c36 */ /* 0x001fe20008000000 */
[----:B------:R-:W-:Y:S01]  /*2a2a0*/  UMOV UR34, UR42 ;  /* 0x0000002a00227c82 */ /* 0x000fe20008000000 */
[----:B------:R-:W-:Y:S02]  /*2a2b0*/  ULDC.64 UR42, c[0x0][0x228] ;  /* 0x00008a00002a7ab9 */ /* 0x000fe40000000a00 */
[----:B------:R-:W-:Y:S02]  /*2a2c0*/  ISETP.LT.AND P0, PT, R4, UR42, !P0 ;  /* 0x0000002a04007c0c */ /* 0x000fe4000c701270 */
[----:B------:R-:W-:-:S04]  /*2a2d0*/  @P1 LOP3.LUT R7, R7, 0x10000, RZ, 0xfc, !PT ;  /* 0x0001000007071812 */ /* 0x000fc800078efcff */
[----:B------:R-:W-:-:S07]  /*2a2e0*/  LOP3.LUT R7, R7, 0xffff7fff, RZ, 0xc0, !PT ;  /* 0xffff7fff07077812 */ /* 0x000fce00078ec0ff */
        /* <DEDUP_REMOVED lines=11> */
[----:B------:R-:W-:Y:S02]  /*2a3a0*/  UMOV UR20, UR14 ;  /* 0x0000000e00147c82 */ /* 0x000fe40008000000 */
[----:B------:R-:W-:Y:S01]  /*2a3b0*/  ISETP.LT.AND P1, PT, R5, UR10, !P0 ;  /* 0x0000000a05007c0c */ /* 0x000fe2000c721270 */
[----:B------:R-:W-:Y:S01]  /*2a3c0*/  UMOV UR14, UR38 ;  /* 0x00000026000e7c82 */ /* 0x000fe20008000000 */
[----:B------:R-:W-:Y:S01]  /*2a3d0*/  UMOV UR38, UR18 ;  /* 0x0000001200267c82 */ /* 0x000fe20008000000 */
[----:B------:R-:W-:Y:S01]  /*2a3e0*/  UMOV UR18, UR57 ;  /* 0x0000003900127c82 */ /* 0x000fe20008000000 */
[----:B------:R-:W-:Y:S01]  /*2a3f0*/  UMOV UR28, UR56 ;  /* 0x00000038001c7c82 */ /* 0x000fe20008000000 */
[----:B------:R-:W-:Y:S01]  /*2a400*/  ULDC.64 UR56, c[0x0][0x228] ;  /* 0x00008a0000387ab9 */ /* 0x000fe20000000a00 */
[----:B------:R-:W-:-:S02]  /*2a410*/  LOP3.LUT R7, R7, 0xffffefff, RZ, 0xc0, !PT ;  /* 0xffffefff07077812 */ /* 0x000fc400078ec0ff */
[----:B------:R-:W-:Y:S01]  /*2a420*/  ISETP.LT.AND P0, PT, R4, UR56, !P0 ;  /* 0x0000003804007c0c */ /* 0x000fe2000c701270 */
[----:B------:R0:W-:Y:S04]  /*2a430*/  STL [R1+0x4dc], R8 ;  /* 0x0004dc0801007387 */ /* 0x0001e80000100800 */
[----:B------:R-:W-:-:S04]  /*2a440*/  @P1 LOP3.LUT R7, R7, 0x1000, RZ, 0xfc, !PT ;  /* 0x0000100007071812 */ /* 0x000fc800078efcff */
[----:B------:R-:W-:Y:S01]  /*2a450*/  LOP3.LUT R7, R7, 0xfffff7ff, RZ, 0xc0, !PT ;  /* 0xfffff7ff07077812 */ /* 0x000fe200078ec0ff */
[----:B0-----:R-:W-:-:S03]  /*2a460*/  VIADD R8, R8, UR35 ;  /* 0x0000002308087c36 */ /* 0x001fc60008000000 */
[----:B------:R-:W-:Y:S01]  /*2a470*/  @P0 LOP3.LUT R7, R7, 0x800, RZ, 0xfc, !PT ;  /* 0x0000080007070812 */ /* 0x000fe200078efcff */
[----:B------:R-:W-:Y:S01]  /*2a480*/  UMOV UR42, UR41 ;  /* 0x00000029002a7c82 */ /* 0x000fe20008000000 */
[----:B------:R-:W-:Y:S01]  /*2a490*/  ISETP.GE.AND P0, PT, R24, UR29, PT ;  /* 0x0000001d18007c0c */ /* 0x000fe2000bf06270 */
[----:B------:R0:W-:Y:S01]  /*2a4a0*/  STL [R1+0x4e4], R8 ;  /* 0x0004e40801007387 */ /* 0x0001e20000100800 */
[----:B------:R-:W-:Y:S01]  /*2a4b0*/  UMOV UR56, UR54 ;  /* 0x0000003600387c82 */ /* 0x000fe20008000000 */
[----:B0-----:R-:W-:Y:S01]  /*2a4c0*/  VIADD R8, R8, UR40 ;  /* 0x0000002808087c36 */ /* 0x001fe20008000000 */
[----:B------:R-:W-:Y:S02]  /*2a4d0*/  ULDC.64 UR40, c[0x0][0x228] ;  /* 0x00008a0000287ab9 */ /* 0x000fe40000000a00 */
[----:B------:R-:W-:Y:S02]  /*2a4e0*/  ISETP.LT.AND P1, PT, R5, UR40, !P0 ;  /* 0x0000002805007c0c */ /* 0x000fe4000c721270 */
[----:B------:R0:W-:Y:S01]  /*2a4f0*/  STL [R1+0x4ec], R8 ;  /* 0x0004ec0801007387 */ /* 0x0001e20000100800 */
[----:B------:R-:W-:Y:S01]  /*2a500*/  LOP3.LUT R7, R7, 0xfffffbff, RZ, 0xc0, !PT ;  /* 0xfffffbff07077812 */ /* 0x000fe200078ec0ff */
[----:B0-----:R-:W-:Y:S01]  /*2a510*/  VIADD R8, R8, UR46 ;  /* 0x0000002e08087c36 */ /* 0x001fe20008000000 */
[----:B------:R-:W-:Y:S01]  /*2a520*/  UMOV UR46, UR55 ;  /* 0x00000037002e7c82 */ /* 0x000fe20008000000 */
[----:B------:R-:W-:-:S02]  /*2a530*/  ULDC.64 UR54, c[0x0][0x228] ;  /* 0x00008a0000367ab9 */ /* 0x000fc40000000a00 */
[----:B------:R-:W-:-:S05]  /*2a540*/  ISETP.LT.AND P0, PT, R4, UR54, !P0 ;  /* 0x0000003604007c0c */ /* 0x000fca000c701270 */
[----:B------:R-:W-:-:S04]  /*2a550*/  @P1 LOP3.LUT R7, R7, 0x400, RZ, 0xfc, !PT ;  /* 0x0000040007071812 */ /* 0x000fc800078efcff */
[----:B------:R-:W-:Y:S01]  /*2a560*/  LOP3.LUT R7, R7, 0xfffffdff, RZ, 0xc0, !PT ;  /* 0xfffffdff07077812 */ /* 0x000fe200078ec0ff */
[----:B------:R-:W-:Y:S01]  /*2a570*/  UMOV UR40, UR34 ;  /* 0x0000002200287c82 */ /* 0x000fe20008000000 */
[----:B------:R-:W-:Y:S02]  /*2a580*/  ULDC.64 UR34, c[0x0][0x228] ;  /* 0x00008a0000227ab9 */ /* 0x000fe40000000a00 */
[----:B------:R-:W-:Y:S02]  /*2a590*/  @P0 LOP3.LUT R7, R7, 0x200, RZ, 0xfc, !PT ;  /* 0x0000020007070812 */ /* 0x000fe400078efcff */
[----:B------:R-:W-:Y:S01]  /*2a5a0*/  ISETP.GE.AND P0, PT, R25, UR9, PT ;  /* 0x0000000919007c0c */ /* 0x000fe2000bf06270 */
[----:B------:R-:W-:Y:S01]  /*2a5b0*/  UMOV UR32, UR28 ;  /* 0x0000001c00207c82 */ /* 0x000fe20008000000 */
[----:B------:R-:W-:Y:S01]  /*2a5c0*/  ULDC.64 UR28, c[0x0][0x228] ;  /* 0x00008a00001c7ab9 */ /* 0x000fe20000000a00 */
[----:B------:R-:W-:Y:S01]  /*2a5d0*/  LOP3.LUT R7, R7, 0xfffffeff, RZ, 0xc0, !PT ;  /* 0xfffffeff07077812 */ /* 0x000fe200078ec0ff */
[----:B------:R0:W-:Y:S01]  /*2a5e0*/  STL [R1+0x4f0], R8 ;  /* 0x0004f00801007387 */ /* 0x0001e20000100800 */
[----:B------:R-:W-:Y:S01]  /*2a5f0*/  ISETP.LT.AND P1, PT, R5, UR34, !P0 ;  /* 0x0000002205007c0c */ /* 0x000fe2000c721270 */
[----:B------:R-:W-:Y:S01]  /*2a600*/  ULDC.64 UR8, c[0x0][0x228] ;  /* 0x00008a0000087ab9 */ /* 0x000fe20000000a00 */
[----:B------:R-:W-:-:S11]  /*2a610*/  ISETP.LT.AND P0, PT, R4, UR28, !P0 ;  /* 0x0000001c04007c0c */ /* 0x000fd6000c701270 */
[----:B------:R-:W-:-:S04]  /*2a620*/  @P1 LOP3.LUT R7, R7, 0x100, RZ, 0xfc, !PT ;  /* 0x0000010007071812 */ /* 0x000fc800078efcff */
[----:B------:R-:W-:Y:S01]  /*2a630*/  LOP3.LUT R7, R7, 0xffffff7f, RZ, 0xc0, !PT ;  /* 0xffffff7f07077812 */ /* 0x000fe200078ec0ff */
[----:B0-----:R-:W-:Y:S01]  /*2a640*/  VIADD R8, R8, UR47 ;  /* 0x0000002f08087c36 */ /* 0x001fe20008000000 */
[----:B------:R-:W-:Y:S02]  /*2a650*/  UMOV UR47, UR42 ;  /* 0x0000002a002f7c82 */ /* 0x000fe40008000000 */
[----:B------:R-:W-:Y:S01]  /*2a660*/  @P0 LOP3.LUT R7, R7, 0x80, RZ, 0xfc, !PT ;  /* 0x0000008007070812 */ /* 0x000fe200078efcff */
[----:B------:R-:W-:Y:S01]  /*2a670*/  UMOV UR42, UR30 ;  /* 0x0000001e002a7c82 */ /* 0x000fe20008000000 */
[----:B------:R-:W-:Y:S01]  /*2a680*/  ISETP.GE.AND P0, PT, R252, UR11, PT ;  /* 0x0000000bfc007c0c */ /* 0x000fe2000bf06270 */
[----:B------:R-:W-:Y:S01]  /*2a690*/  ULDC.64 UR30, c[0x0][0x228] ;  /* 0x00008a00001e7ab9 */ /* 0x000fe20000000a00 */
[----:B------:R-:W-:Y:S01]  /*2a6a0*/  LOP3.LUT R7, R7, 0xffffffbf, RZ, 0xc0, !PT ;  /* 0xffffffbf07077812 */ /* 0x000fe200078ec0ff */
[----:B------:R-:W-:Y:S01]  /*2a6b0*/  UMOV UR54, UR16 ;  /* 0x0000001000367c82 */ /* 0x000fe20008000000 */
[----:B------:R-:W-:Y:S01]  /*2a6c0*/  ISETP.LT.AND P1, PT, R5, UR30, !P0 ;  /* 0x0000001e05007c0c */ /* 0x000fe2000c721270 */
[----:B------:R-:W-:Y:S01]  /*2a6d0*/  UMOV UR16, UR61 ;  /* 0x0000003d00107c82 */ /* 0x000fe20008000000 */
[----:B------:R-:W-:Y:S01]  /*2a6e0*/  ISETP.LT.AND P0, PT, R4, UR8, !P0 ;  /* 0x0000000804007c0c */ /* 0x000fe2000c701270 */
[----:B------:R-:W-:Y:S01]  /*2a6f0*/  UMOV UR34, UR60 ;  /* 0x0000003c00227c82 */ /* 0x000fe20008000000 */
[----:B------:R-:W-:Y:S01]  /*2a700*/  ULDC.64 UR60, c[0x0][0x228] ;  /* 0x00008a00003c7ab9 */ /* 0x000fe20000000a00 */
[----:B------:R-:W-:Y:S01]  /*2a710*/  ULDC.64 UR10, c[0x0][0x228] ;  /* 0x00008a00000a7ab9 */ /* 0x000fe20000000a00 */
[----:B------:R0:W-:Y:S01]  /*2a720*/  STL [R1+0x4f4], R8 ;  /* 0x0004f40801007387 */ /* 0x0001e20000100800 */
[----:B------:R-:W-:Y:S01]  /*2a730*/  UMOV UR28, UR53 ;  /* 0x00000035001c7c82 */ /* 0x000fe20008000000 */
[----:B------:R-:W-:-:S05]  /*2a740*/  ULDC UR30, c[0x0][0x248] ;  /* 0x00009200001e7ab9 */ /* 0x000fca0000000800 */
        /* <DEDUP_REMOVED lines=8> */
[----:B------:R-:W-:Y:S01]  /*2a7d0*/  LOP3.LUT R7, R7, 0xfffffffb, RZ, 0xc0, !PT ;  /* 0xfffffffb07077812 */ /* 0x000fe200078ec0ff */
[----:B0-----:R-:W-:Y:S01]  /*2a7e0*/  VIADD R8, R8, UR50 ;  /* 0x0000003208087c36 */ /* 0x001fe20008000000 */
[----:B------:R-:W-:Y:S01]  /*2a7f0*/  UMOV UR50, UR52 ;  /* 0x0000003400327c82 */ /* 0x000fe20008000000 */
[----:B------:R-:W-:Y:S01]  /*2a800*/  ULDC.64 UR52, c[0x0][0x228] ;  /* 0x00008a0000347ab9 */ /* 0x000fe20000000a00 */
[----:B------:R-:W-:Y:S02]  /*2a810*/  @P0 LOP3.LUT R7, R7, 0x4, RZ, 0xfc, !PT ;  /* 0x0000000407070812 */ /* 0x000fe400078efcff */
[----:B------:R-:W-:-:S04]  /*2a820*/  ISETP.GE.AND P0, PT, R194, UR35, PT ;  /* 0x00000023c2007c0c */ /* 0x000fc8000bf06270 */
[----:B------:R-:W-:Y:S01]  /*2a830*/  ISETP.LT.AND P1, PT, R5, UR52, !P0 ;  /* 0x0000003405007c0c */ /* 0x000fe2000c721270 */
[----:B------:R0:W-:Y:S01]  /*2a840*/  STL [R1+0x4f8], R8 ;  /* 0x0004f80801007387 */ /* 0x0001e20000100800 */
[----:B------:R-:W-:Y:S01]  /*2a850*/  UMOV UR10, UR50 ;  /* 0x00000032000a7c82 */ /* 0x000fe20008000000 */
[----:B0-----:R-:W-:Y:S01]  /*2a860*/  VIADD R8, R8, UR51 ;  /* 0x0000003308087c36 */ /* 0x001fe20008000000 */
[----:B------:R-:W-:Y:S02]  /*2a870*/  ULDC.64 UR50, c[0x0][0x228] ;  /* 0x00008a0000327ab9 */ /* 0x000fe40000000a00 */
[----:B------:R-:W-:Y:S01]  /*2a880*/  ISETP.LT.AND P0, PT, R4, UR50, !P0 ;  /* 0x0000003204007c0c */ /* 0x000fe2000c701270 */
[----:B------:R-:W-:-:S06]  /*2a890*/  UMOV UR8, UR47 ;  /* 0x0000002f00087c82 */ /* 0x000fcc0008000000 */
[----:B------:R-:W-:Y:S01]  /*2a8a0*/  @P1 LOP3.LUT R51, R51, 0x1000, RZ, 0xfc, !PT ;  /* 0x0000100033331812 */ /* 0x000fe200078efcff */
[----:B------:R-:W-:Y:S01]  /*2a8b0*/  UMOV UR52, UR46 ;  /* 0x0000002e00347c82 */ /* 0x000fe20008000000 */
[----:B------:R0:W-:Y:S01]  /*2a8c0*/  STL [R1+0x4fc], R8 ;  /* 0x0004fc0801007387 */ /* 0x0001e20000100800 */
[----:B------:R-:W-:Y:S01]  /*2a8d0*/  ULDC.64 UR46, c[0x0][0x228] ;  /* 0x00008a00002e7ab9 */ /* 0x000fe20000000a00 */
[----:B------:R-:W-:Y:S01]  /*2a8e0*/  LOP3.LUT R51, R51, 0xfffff7ff, RZ, 0xc0, !PT ;  /* 0xfffff7ff33337812 */ /* 0x000fe200078ec0ff */
[----:B------:R-:W-:Y:S01]  /*2a8f0*/  UMOV UR60, UR34 ;  /* 0x00000022003c7c82 */ /* 0x000fe20008000000 */
[----:B------:R-:W-:Y:S01]  /*2a900*/  ULDC.64 UR34, c[0x0][0x228] ;  /* 0x00008a0000227ab9 */ /* 0x000fe20000000a00 */
[----:B------:R-:W-:Y:S01]  /*2a910*/  ULDC UR50, c[0x0][0x248] ;  /* 0x0000920000327ab9 */ /* 0x000fe20000000800 */
[----:B------:R-:W-:Y:S02]  /*2a920*/  @P0 LOP3.LUT R51, R51, 0x800, RZ, 0xfc, !PT ;  /* 0x0000080033330812 */ /* 0x000fe400078efcff */
[----:B------:R-:W-:Y:S01]  /*2a930*/  ISETP.GE.AND P0, PT, R193, UR31, PT ;  /* 0x0000001fc1007c0c */ /* 0x000fe2000bf06270 */
[----:B0-----:R-:W-:Y:S01]  /*2a940*/  VIADD R8, R8, UR30 ;  /* 0x0000001e08087c36 */ /* 0x001fe20008000000 */
[----:B------:R-:W-:Y:S01]  /*2a950*/  UMOV UR30, UR40 ;  /* 0x00000028001e7c82 */ /* 0x000fe20008000000 */
[----:B------:R-:W-:Y:S01]  /*2a960*/  ULDC UR40, c[0x0][0x248] ;  /* 0x0000920000287ab9 */ /* 0x000fe20000000800 */
[----:B------:R-:W-:-:S02]  /*2a970*/  ISETP.LT.AND P1, PT, R5, UR46, !P0 ;  /* 0x0000002e05007c0c */ /* 0x000fc4000c721270 */
[----:B------:R0:W-:Y:S01]  /*2a980*/  STL [R1+0x4d8], R8 ;  /* 0x0004d80801007387 */ /* 0x0001e20000100800 */
[----:B------:R-:W-:Y:S01]  /*2a990*/  LOP3.LUT R51, R51, 0xfffffeff, RZ, 0xc0, !PT ;  /* 0xfffffeff33337812 */ /* 0x000fe200078ec0ff */
[----:B0-----:R-:W-:Y:S01]  /*2a9a0*/  VIADD R8, R8, UR40 ;  /* 0x0000002808087c36 */ /* 0x001fe20008000000 */
[----:B------:R-:W-:Y:S02]  /*2a9b0*/  ULDC.64 UR40, c[0x0][0x228] ;  /* 0x00008a0000287ab9 */ /* 0x000fe40000000a00 */
[----:B------:R-:W-:-:S06]  /*2a9c0*/  ISETP.LT.AND P0, PT, R4, UR40, !P0 ;  /* 0x0000002804007c0c */ /* 0x000fcc000c701270 */
[----:B------:R-:W-:-:S04]  /*2a9d0*/  @P1 LOP3.LUT R51, R51, 0x100, RZ, 0xfc, !PT ;  /* 0x0000010033331812 */ /* 0x000fc800078efcff */
[----:B------:R-:W-:-:S04]  /*2a9e0*/  LOP3.LUT R51, R51, 0xffffff7f, RZ, 0xc0, !PT ;  /* 0xffffff7f33337812 */ /* 0x000fc800078ec0ff */
[----:B------:R-:W-:Y:S02]  /*2a9f0*/  @P0 LOP3.LUT R51, R51, 0x80, RZ, 0xfc, !PT ;  /* 0x0000008033330812 */ /* 0x000fe400078efcff */
[----:B------:R-:W-:Y:S01]  /*2aa00*/  ISETP.GE.AND P0, PT, R2, UR61, PT ;  /* 0x0000003d02007c0c */ /* 0x000fe2000bf06270 */
[----:B------:R0:W-:Y:S03]  /*2aa10*/  STL [R1+0x4e0], R8 ;  /* 0x0004e00801007387 */ /* 0x0001e60000100800 */
[----:B------:R-:W-:Y:S01]  /*2aa20*/  ISETP.LT.AND P1, PT, R5, UR34, !P0 ;  /* 0x0000002205007c0c */ /* 0x000fe2000c721270 */
[----:B0-----:R-:W-:Y:S01]  /*2aa30*/  VIADD R8, R8, UR50 ;  /* 0x0000003208087c36 */ /* 0x001fe20008000000 */
[----:B------:R-:W-:Y:S01]  /*2aa40*/  UMOV UR50, UR10 ;  /* 0x0000000a00327c82 */ /* 0x000fe20008000000 */
[----:B------:R-:W-:Y:S01]  /*2aa50*/  UMOV UR10, UR30 ;  /* 0x0000001e000a7c82 */ /* 0x000fe20008000000 */
[----:B------:R-:W-:Y:S01]  /*2aa60*/  ULDC.64 UR30, c[0x0][0x228] ;  /* 0x00008a00001e7ab9 */ /* 0x000fe20000000a00 */
[----:B------:R-:W-:-:S02]  /*2aa70*/  LOP3.LUT R51, R51, 0xffffffef, RZ, 0xc0, !PT ;  /* 0xffffffef33337812 */ /* 0x000fc400078ec0ff */
[----:B------:R-:W-:-:S06]  /*2aa80*/  ISETP.LT.AND P0, PT, R4, UR30, !P0 ;  /* 0x0000001e04007c0c */ /* 0x000fcc000c701270 */
[----:B------:R-:W-:Y:S01]  /*2aa90*/  @P1 LOP3.LUT R51, R51, 0x10, RZ, 0xfc, !PT ;  /* 0x0000001033331812 */ /* 0x000fe200078efcff */
[----:B------:R-:W-:-:S03]  /*2aaa0*/  VIADD R2, R3, 0x132 ;  /* 0x0000013203027836 */ /* 0x000fc60000000000 */
[----:B------:R-:W-:Y:S01]  /*2aab0*/  LOP3.LUT R51, R51, 0xfffffff7, RZ, 0xc0, !PT ;  /* 0xfffffff733337812 */ /* 0x000fe200078ec0ff */
[----:B------:R-:W-:Y:S01]  /*2aac0*/  UMOV UR30, UR5 ;  /* 0x00000005001e7c82 */ /* 0x000fe20008000000 */
[----:B------:R-:W-:Y:S01]  /*2aad0*/  UMOV UR40, UR52 ;  /* 0x0000003400287c82 */ /* 0x000fe20008000000 */
[----:B------:R-:W-:Y:S01]  /*2aae0*/  UMOV UR52, UR60 ;  /* 0x0000003c00347c82 */ /* 0x000fe20008000000 */
[----:B------:R-:W-:Y:S01]  /*2aaf0*/  ULDC.64 UR60, c[0x0][0x228] ;  /* 0x00008a00003c7ab9 */ /* 0x000fe20000000a00 */
[----:B------:R-:W-:Y:S01]  /*2ab00*/  ULDC UR5, c[0x0][0x228] ;  /* 0x00008a0000057ab9 */ /* 0x000fe20000000800 */
[----:B------:R-:W-:Y:S02]  /*2ab10*/  @P0 LOP3.LUT R51, R51, 0x8, RZ, 0xfc, !PT ;  /* 0x0000000833330812 */ /* 0x000fe400078efcff */
[----:B------:R-:W-:-:S04]  /*2ab20*/  ISETP.GE.AND P0, PT, R2, UR30, PT ;  /* 0x0000001e02007c0c */ /* 0x000fc8000bf06270 */
[----:B------:R-:W-:Y:S02]  /*2ab30*/  ISETP.LT.AND P1, PT, R5, UR60, !P0 ;  /* 0x0000003c05007c0c */ /* 0x000fe4000c721270 */
[----:B------:R-:W-:Y:S02]  /*2ab40*/  ISETP.LT.AND P0, PT, R4, UR5, !P0 ;  /* 0x0000000504007c0c */ /* 0x000fe4000c701270 */
[----:B------:R-:W-:Y:S01]  /*2ab50*/  LOP3.LUT R7, R7, 0xfffffff7, RZ, 0xc0, !PT ;  /* 0xfffffff707077812 */ /* 0x000fe200078ec0ff */
[----:B------:R-:W-:Y:S01]  /*2ab60*/  UMOV UR34, UR6 ;  /* 0x0000000600227c82 */ /* 0x000fe20008000000 */
[----:B------:R-:W-:Y:S01]  /*2ab70*/  ULDC UR6, c[0x0][0x248] ;  /* 0x0000920000067ab9 */ /* 0x000fe20000000800 */
[----:B------:R0:W-:Y:S01]  /*2ab80*/  STL [R1+0x4e8], R8 ;  /* 0x0004e80801007387 */ /* 0x0001e20000100800 */
[----:B------:R-:W-:Y:S01]  /*2ab90*/  VIADD R2, R3, 0x130 ;  /* 0x0000013003027836 */ /* 0x000fe20000000000 */
[----:B------:R-:W-:Y:S01]  /*2aba0*/  UMOV UR46, UR8 ;  /* 0x00000008002e7c82 */ /* 0x000fe20008000000 */
[----:B------:R-:W-:-:S03]  /*2abb0*/  ULDC UR5, c[0x0][0x228] ;  /* 0x00008a0000057ab9 */ /* 0x000fc60000000800 */
[----:B------:R-:W-:Y:S01]  /*2abc0*/  @P1 LOP3.LUT R7, R7, 0x8, RZ, 0xfc, !PT ;  /* 0x0000000807071812 */ /* 0x000fe200078efcff */
[----:B------:R-:W-:Y:S01]  /*2abd0*/  UMOV UR30, UR34 ;  /* 0x00000022001e7c82 */ /* 0x000fe20008000000 */
[----:B------:R-:W-:Y:S02]  /*2abe0*/  ULDC UR8, c[0x0][0x248] ;  /* 0x0000920000087ab9 */ /* 0x000fe40000000800 */
[----:B------:R-:W-:Y:S01]  /*2abf0*/  LOP3.LUT R7, R7, 0xfffffffd, RZ, 0xc0, !PT ;  /* 0xfffffffd07077812 */ /* 0x000fe200078ec0ff */
[----:B0-----:R-:W-:Y:S01]  /*2ac00*/  VIADD R8, R8, UR6 ;  /* 0x0000000608087c36 */ /* 0x001fe20008000000 */
[----:B------:R-:W-:Y:S01]  /*2ac10*/  UMOV UR34, UR40 ;  /* 0x0000002800227c82 */ /* 0x000fe20008000000 */
[----:B------:R-:W-:Y:S01]  /*2ac20*/  ULDC UR6, c[0x0][0x248] ;  /* 0x0000920000067ab9 */ /* 0x000fe20000000800 */
[----:B------:R-:W-:Y:S02]  /*2ac30*/  @P0 LOP3.LUT R7, R7, 0x2, RZ, 0xfc, !PT ;  /* 0x0000000207070812 */ /* 0x000fe400078efcff */
[----:B------:R-:W-:Y:S01]  /*2ac40*/  ISETP.GE.AND P0, PT, R2, UR30, PT ;  /* 0x0000001e02007c0c */ /* 0x000fe2000bf06270 */
[----:B------:R0:W-:Y:S03]  /*2ac50*/  STL [R1+0x500], R8 ;  /* 0x0005000801007387 */ /* 0x0001e60000100800 */
[----:B------:R-:W-:Y:S01]  /*2ac60*/  ISETP.LT.AND P1, PT, R5, UR5, !P0 ;  /* 0x0000000505007c0c */ /* 0x000fe2000c721270 */
[----:B------:R-:W-:Y:S01]  /*2ac70*/  VIADD R2, R3, 0x12e ;  /* 0x0000012e03027836 */ /* 0x000fe20000000000 */
[----:B------:R-:W-:Y:S01]  /*2ac80*/  UMOV UR40, UR46 ;  /* 0x0000002e00287c82 */ /* 0x000fe20008000000 */
[----:B0-----:R-:W-:Y:S01]  /*2ac90*/  VIADD R8, R8, UR8 ;  /* 0x0000000808087c36 */ /* 0x001fe20008000000 */
[----:B------:R-:W-:Y:S01]  /*2aca0*/  ULDC UR8, c[0x0][0x228] ;  /* 0x00008a0000087ab9 */ /* 0x000fe20000000800 */
[----:B------:R-:W-:Y:S01]  /*2acb0*/  UMOV UR30, UR34 ;  /* 0x00000022001e7c82 */ /* 0x000fe20008000000 */
[----:B------:R-:W-:Y:S01]  /*2acc0*/  ISETP.LT.AND P0, PT, R4, UR8, !P0 ;  /* 0x0000000804007c0c */ /* 0x000fe2000c701270 */
[----:B------:R-:W-:Y:S01]  /*2acd0*/  UMOV UR46, UR10 ;  /* 0x0000000a002e7c82 */ /* 0x000fe20008000000 */
[----:B------:R-:W-:Y:S01]  /*2ace0*/  UMOV UR10, UR28 ;  /* 0x0000001c000a7c82 */ /* 0x000fe20008000000 */
[----:B------:R-:W-:Y:S01]  /*2acf0*/  UMOV UR28, UR54 ;  /* 0x00000036001c7c82 */ /* 0x000fe20008000000 */
[----:B------:R-:W-:Y:S01]  /*2ad00*/  LOP3.LUT R7, R7, 0xfffffffe, RZ, 0xc0, !PT ;  /* 0xfffffffe07077812 */ /* 0x000fe200078ec0ff */
[----:B------:R-:W-:Y:S01]  /*2ad10*/  UMOV UR54, UR42 ;  /* 0x0000002a00367c82 */ /* 0x000fe20008000000 */
[----:B------:R-:W-:Y:S01]  /*2ad20*/  UMOV UR42, UR12 ;  /* 0x0000000c002a7c82 */ /* 0x000fe20008000000 */
[----:B------:R-:W-:Y:S01]  /*2ad30*/  ULDC UR12, c[0x0][0x228] ;  /* 0x00008a00000c7ab9 */ /* 0x000fe20000000800 */
[----:B------:R-:W-:Y:S01]  /*2ad40*/  @P1 LOP3.LUT R7, R7, 0x1, RZ, 0xfc, !PT ;  /* 0x0000000107071812 */ /* 0x000fe200078efcff */
[----:B------:R-:W-:Y:S01]  /*2ad50*/  ULDC UR5, c[0x0][0x228] ;  /* 0x00008a0000057ab9 */ /* 0x000fe20000000800 */
[----:B------:R0:W-:Y:S01]  /*2ad60*/  STL [R1+0x504], R8 ;  /* 0x0005040801007387 */ /* 0x0001e20000100800 */
[----:B------:R-:W-:-:S02]  /*2ad70*/  ULDC UR8, c[0x0][0x248] ;  /* 0x0000920000087ab9 */ /* 0x000fc40000000800 */
[----:B------:R-:W-:Y:S02]  /*2ad80*/  @P0 LOP3.LUT R48, R48, 0x80000000, RZ, 0xfc, !PT ;  /* 0x8000000030300812 */ /* 0x000fe400078efcff */
[----:B------:R-:W-:-:S04]  /*2ad90*/  ISETP.GE.AND P0, PT, R2, UR30, PT ;  /* 0x0000001e02007c0c */ /* 0x000fc8000bf06270 */
[----:B------:R-:W-:Y:S02]  /*2ada0*/  ISETP.LT.AND P1, PT, R5, UR12, !P0 ;  /* 0x0000000c05007c0c */ /* 0x000fe4000c721270 */
[----:B------:R-:W-:Y:S01]  /*2adb0*/  LOP3.LUT R48, R48, 0xbfffffff, RZ, 0xc0, !PT ;  /* 0xbfffffff30307812 */ /* 0x000fe200078ec0ff */
[----:B0-----:R-:W-:Y:S01]  /*2adc0*/  VIADD R8, R8, UR6 ;  /* 0x0000000608087c36 */ /* 0x001fe20008000000 */
[----:B------:R-:W-:Y:S01]  /*2add0*/  ISETP.LT.AND P0, PT, R4, UR5, !P0 ;  /* 0x0000000504007c0c */ /* 0x000fe2000c701270 */
[----:B------:R-:W-:Y:S01]  /*2ade0*/  ULDC UR6, c[0x0][0x248] ;  /* 0x0000920000067ab9 */ /* 0x000fe20000000800 */
[----:B------:R-:W-:Y:S01]  /*2adf0*/  VIADD R2, R3, 0x12c ;  /* 0x0000012c03027836 */ /* 0x000fe20000000000 */
[----:B------:R-:W-:Y:S01]  /*2ae00*/  UMOV UR34, UR40 ;  /* 0x0000002800227c82 */ /* 0x000fe20008000000 */
[----:B------:R0:W-:Y:S01]  /*2ae10*/  STL [R1+0x508], R8 ;  /* 0x0005080801007387 */ /* 0x0001e20000100800 */
[----:B------:R-:W-:Y:S01]  /*2ae20*/  ULDC UR5, c[0x0][0x228] ;  /* 0x00008a0000057ab9 */ /* 0x000fe20000000800 */
[----:B------:R-:W-:Y:S01]  /*2ae30*/  UMOV UR60, UR14 ;  /* 0x0000000e003c7c82 */ /* 0x000fe20008000000 */
[----:B------:R-:W-:-:S02]  /*2ae40*/  ULDC UR12, c[0x0][0x248] ;  /* 0x00009200000c7ab9 */ /* 0x000fc40000000800 */
[----:B------:R-:W-:Y:S01]  /*2ae50*/  @P1 LOP3.LUT R48, R48, 0x40000000, RZ, 0xfc, !PT ;  /* 0x4000000030301812 */ /* 0x000fe200078efcff */
[----:B------:R-:W-:Y:S01]  /*2ae60*/  UMOV UR40, UR10 ;  /* 0x0000000a00287c82 */ /* 0x000fe20008000000 */
[----:B------:R-:W-:Y:S01]  /*2ae70*/  UMOV UR30, UR34 ;  /* 0x00000022001e7c82 */ /* 0x000fe20008000000 */
[----:B------:R-:W-:Y:S01]  /*2ae80*/  ULDC UR14, c[0x0][0x248] ;  /* 0x00009200000e7ab9 */ /* 0x000fe20000000800 */
[----:B------:R-:W-:Y:S01]  /*2ae90*/  LOP3.LUT R48, R48, 0xdfffffff, RZ, 0xc0, !PT ;  /* 0xdfffffff30307812 */ /* 0x000fe200078ec0ff */
[----:B0-----:R-:W-:Y:S01]  /*2aea0*/  VIADD R8, R8, UR6 ;  /* 0x0000000608087c36 */ /* 0x001fe20008000000 */
[----:B------:R-:W-:Y:S01]  /*2aeb0*/  ULDC UR6, c[0x0][0x248] ;  /* 0x0000920000067ab9 */ /* 0x000fe20000000800 */
[----:B------:R-:W-:Y:S01]  /*2aec0*/  ULDC UR10, c[0x0][0x248] ;  /* 0x00009200000a7ab9 */ /* 0x000fe20000000800 */
[----:B------:R-:W-:Y:S02]  /*2aed0*/  @P0 LOP3.LUT R48, R48, 0x20000000, RZ, 0xfc, !PT ;  /* 0x2000000030300812 */ /* 0x000fe400078efcff */
[----:B------:R0:W-:Y:S01]  /*2aee0*/  STL [R1+0x50c], R8 ;  /* 0x00050c0801007387 */ /* 0x0001e20000100800 */
[----:B------:R-:W-:Y:S01]  /*2aef0*/  ISETP.GE.AND P0, PT, R2, UR61, PT ;  /* 0x0000003d02007c0c */ /* 0x000fe2000bf06270 */
[----:B0-----:R-:W-:Y:S01]  /*2af00*/  VIADD R8, R8, UR6 ;  /* 0x0000000608087c36 */ /* 0x001fe20008000000 */
[----:B------:R-:W-:-:S02]  /*2af10*/  ULDC UR6, c[0x0][0x228] ;  /* 0x00008a0000067ab9 */ /* 0x000fc40000000800 */
[----:B------:R-:W-:Y:S02]  /*2af20*/  ISETP.LT.AND P1, PT, R5, UR6, !P0 ;  /* 0x0000000605007c0c */ /* 0x000fe4000c721270 */
[----:B------:R-:W-:Y:S01]  /*2af30*/  LOP3.LUT R48, R48, 0xefffffff, RZ, 0xc0, !PT ;  /* 0xefffffff30307812 */ /* 0x000fe200078ec0ff */
[----:B------:R0:W-:Y:S01]  /*2af40*/  STL [R1+0x510], R8 ;  /* 0x0005100801007387 */ /* 0x0001e20000100800 */
[----:B------:R-:W-:Y:S01]  /*2af50*/  VIADD R2, R3, 0x12a ;  /* 0x0000012a03027836 */ /* 0x000fe20000000000 */
[----:B------:R-:W-:Y:S01]  /*2af60*/  UMOV UR34, UR40 ;  /* 0x0000002800227c82 */ /* 0x000fe20008000000 */
[----:B------:R-:W-:Y:S01]  /*2af70*/  ULDC UR6, c[0x0][0x228] ;  /* 0x00008a0000067ab9 */ /* 0x000fe20000000800 */
[----:B0-----:R-:W-:Y:S01]  /*2af80*/  VIADD R8, R8, UR8 ;  /* 0x0000000808087c36 */ /* 0x001fe20008000000 */
[----:B------:R-:W-:Y:S02]  /*2af90*/  ULDC UR8, c[0x0][0x228] ;  /* 0x00008a0000087ab9 */ /* 0x000fe40000000800 */
[----:B------:R-:W-:-:S03]  /*2afa0*/  ISETP.LT.AND P0, PT, R4, UR8, !P0 ;  /* 0x0000000804007c0c */ /* 0x000fc6000c701270 */
[----:B------:R-:W-:Y:S01]  /*2afb0*/  @P1 LOP3.LUT R48, R48, 0x10000000, RZ, 0xfc, !PT ;  /* 0x1000000030301812 */ /* 0x000fe200078efcff */
[----:B------:R-:W-:Y:S01]  /*2afc0*/  UMOV UR40, UR16 ;  /* 0x0000001000287c82 */ /* 0x000fe20008000000 */
[----:B------:R-:W-:Y:S01]  /*2afd0*/  ULDC UR16, c[0x0][0x228] ;  /* 0x00008a0000107ab9 */ /* 0x000fe20000000800 */
[----:B------:R0:W-:Y:S01]  /*2afe0*/  STL [R1+0x514], R8 ;  /* 0x0005140801007387 */ /* 0x0001e20000100800 */
[----:B------:R-:W-:Y:S01]  /*2aff0*/  LOP3.LUT R48, R48, 0xf7ffffff, RZ, 0xc0, !PT ;  /* 0xf7ffffff30307812 */ /* 0x000fe200078ec0ff */
[----:B------:R-:W-:-:S05]  /*2b000*/  ULDC UR8, c[0x0][0x228] ;  /* 0x00008a0000087ab9 */ /* 0x000fca0000000800 */
[----:B------:R-:W-:Y:S02]  /*2b010*/  @P0 LOP3.LUT R48, R48, 0x8000000, RZ, 0xfc, !PT ;  /* 0x0800000030300812 */ /* 0x000fe400078efcff */
[----:B------:R-:W-:-:S04]  /*2b020*/  ISETP.GE.AND P0, PT, R2, UR34, PT ;  /* 0x0000002202007c0c */ /* 0x000fc8000bf06270 */
[----:B------:R-:W-:Y:S02]  /*2b030*/  ISETP.LT.AND P1, PT, R5, UR16, !P0 ;  /* 0x0000001005007c0c */ /* 0x000fe4000c721270 */
[----:B------:R-:W-:Y:S01]  /*2b040*/  LOP3.LUT R48, R48, 0xfbffffff, RZ, 0xc0, !PT ;  /* 0xfbffffff30307812 */ /* 0x000fe200078ec0ff */
[----:B0-----:R-:W-:Y:S01]  /*2b050*/  VIADD R8, R8, UR10 ;  /* 0x0000000a08087c36 */ /* 0x001fe20008000000 */
[----:B------:R-:W-:Y:S01]  /*2b060*/  ISETP.LT.AND P0, PT, R4, UR5, !P0 ;  /* 0x0000000504007c0c */ /* 0x000fe2000c701270 */
[----:B------:R-:W-:Y:S01]  /*2b070*/  VIADD R2, R3, 0x128 ;  /* 0x0000012803027836 */ /* 0x000fe20000000000 */
[----:B------:R-:W-:Y:S01]  /*2b080*/  ULDC UR10, c[0x0][0x248] ;  /* 0x00009200000a7ab9 */ /* 0x000fe20000000800 */
[----:B------:R-:W-:Y:S01]  /*2b090*/  UMOV UR34, UR24 ;  /* 0x0000001800227c82 */ /* 0x000fe20008000000 */
[----:B------:R-:W-:-:S05]  /*2b0a0*/  ULDC UR16, c[0x0][0x248] ;  /* 0x0000920000107ab9 */ /* 0x000fca0000000800 */
[----:B------:R-:W-:Y:S01]  /*2b0b0*/  @P1 LOP3.LUT R48, R48, 0x4000000, RZ, 0xfc, !PT ;  /* 0x0400000030301812 */ /* 0x000fe200078efcff */
[----:B------:R0:W-:Y:S01]  /*2b0c0*/  STL [R1+0x518], R8 ;  /* 0x0005180801007387 */ /* 0x0001e20000100800 */
[----:B------:R-:W-:Y:S01]  /*2b0d0*/  ULDC UR5, c[0x0][0x228] ;  /* 0x00008a0000057ab9 */ /* 0x000fe20000000800 */
[----:B------:R-:W-:Y:S01]  /*2b0e0*/  ULDC UR24, c[0x0][0x228] ;  /* 0x00008a0000187ab9 */ /* 0x000fe20000000800 */
[----:B------:R-:W-:-:S04]  /*2b0f0*/  LOP3.LUT R48, R48, 0xfdffffff, RZ, 0xc0, !PT ;  /* 0xfdffffff30307812 */ /* 0x000fc800078ec0ff */
[----:B------:R-:W-:Y:S02]  /*2b100*/  @P0 LOP3.LUT R48, R48, 0x2000000, RZ, 0xfc, !PT ;  /* 0x0200000030300812 */ /* 0x000fe400078efcff */
[----:B------:R-:W-:Y:S01]  /*2b110*/  ISETP.GE.AND P0, PT, R2, UR60, PT ;  /* 0x0000003c02007c0c */ /* 0x000fe2000bf06270 */
[----:B0-----:R-:W-:Y:S01]  /*2b120*/  VIADD R8, R8, UR10 ;  /* 0x0000000a08087c36 */ /* 0x001fe20008000000 */
[----:B------:R-:W-:Y:S02]  /*2b130*/  ULDC UR10, c[0x0][0x228] ;  /* 0x00008a00000a7ab9 */ /* 0x000fe40000000800 */
[----:B------:R-:W-:Y:S02]  /*2b140*/  ISETP.LT.AND P1, PT, R5, UR10, !P0 ;  /* 0x0000000a05007c0c */ /* 0x000fe4000c721270 */
[----:B------:R-:W-:Y:S01]  /*2b150*/  LOP3.LUT R48, R48, 0xfeffffff, RZ, 0xc0, !PT ;  /* 0xfeffffff30307812 */ /* 0x000fe200078ec0ff */
[----:B------:R-:W-:Y:S01]  /*2b160*/  VIADD R2, R3, 0x126 ;  /* 0x0000012603027836 */ /* 0x000fe20000000000 */
[----:B------:R-:W-:Y:S01]  /*2b170*/  ISETP.LT.AND P0, PT, R4, UR6, !P0 ;  /* 0x0000000604007c0c */ /* 0x000fe2000c701270 */
[----:B------:R0:W-:Y:S01]  /*2b180*/  STL [R1+0x51c], R8 ;  /* 0x00051c0801007387 */ /* 0x0001e20000100800 */
[----:B------:R-:W-:Y:S01]  /*2b190*/  UMOV UR60, UR50 ;  /* 0x00000032003c7c82 */ /* 0x000fe20008000000 */
[----:B------:R-:W-:Y:S01]  /*2b1a0*/  ULDC UR6, c[0x0][0x228] ;  /* 0x00008a0000067ab9 */ /* 0x000fe20000000800 */
[----:B------:R-:W-:-:S05]  /*2b1b0*/  ULDC UR10, c[0x0][0x228] ;  /* 0x00008a00000a7ab9 */ /* 0x000fca0000000800 */
[----:B------:R-:W-:-:S04]  /*2b1c0*/  @P1 LOP3.LUT R48, R48, 0x1000000, RZ, 0xfc, !PT ;  /* 0x0100000030301812 */ /* 0x000fc800078efcff */
[----:B------:R-:W-:-:S04]  /*2b1d0*/  LOP3.LUT R48, R48, 0xff7fffff, RZ, 0xc0, !PT ;  /* 0xff7fffff30307812 */ /* 0x000fc800078ec0ff */
[----:B------:R-:W-:Y:S02]  /*2b1e0*/  @P0 LOP3.LUT R48, R48, 0x800000, RZ, 0xfc, !PT ;  /* 0x0080000030300812 */ /* 0x000fe400078efcff */
[----:B------:R-:W-:Y:S01]  /*2b1f0*/  ISETP.GE.AND P0, PT, R2, UR34, PT ;  /* 0x0000002202007c0c */ /* 0x000fe2000bf06270 */
[----:B0-----:R-:W-:Y:S01]  /*2b200*/  VIADD R8, R8, UR12 ;  /* 0x0000000c08087c36 */ /* 0x001fe20008000000 */
[----:B------:R-:W-:Y:S02]  /*2b210*/  ULDC UR12, c[0x0][0x248] ;  /* 0x00009200000c7ab9 */ /* 0x000fe40000000800 */
[----:B------:R-:W-:Y:S02]  /*2b220*/  ISETP.LT.AND P1, PT, R5, UR8, !P0 ;  /* 0x0000000805007c0c */ /* 0x000fe4000c721270 */
[----:B------:R-:W-:Y:S01]  /*2b230*/  LOP3.LUT R48, R48, 0xffbfffff, RZ, 0xc0, !PT ;  /* 0xffbfffff30307812 */ /* 0x000fe200078ec0ff */
[----:B------:R0:W-:Y:S01]  /*2b240*/  STL [R1+0x520], R8 ;  /* 0x0005200801007387 */ /* 0x0001e20000100800 */
[----:B------:R-:W-:Y:S01]  /*2b250*/  VIADD R2, R3, 0x124 ;  /* 0x0000012403027836 */ /* 0x000fe20000000000 */
[----:B------:R-:W-:Y:S01]  /*2b260*/  UMOV UR34, UR20 ;  /* 0x0000001400227c82 */ /* 0x000fe20008000000 */
[----:B------:R-:W-:Y:S01]  /*2b270*/  ULDC UR8, c[0x0][0x228] ;  /* 0x00008a0000087ab9 */ /* 0x000fe20000000800 */
[----:B------:R-:W-:Y:S01]  /*2b280*/  UMOV UR50, UR18 ;  /* 0x0000001200327c82 */ /* 0x000fe20008000000 */
[----:B------:R-:W-:Y:S01]  /*2b290*/  ULDC UR18, c[0x0][0x248] ;  /* 0x0000920000127ab9 */ /* 0x000fe20000000800 */
[----:B------:R-:W-:Y:S01]  /*2b2a0*/  ULDC UR20, c[0x0][0x248] ;  /* 0x0000920000147ab9 */ /* 0x000fe20000000800 */
[----:B0-----:R-:W-:Y:S01]  /*2b2b0*/  VIADD R8, R8, UR12 ;  /* 0x0000000c08087c36 */ /* 0x001fe20008000000 */
[----:B------:R-:W-:-:S02]  /*2b2c0*/  ULDC UR12, c[0x0][0x228] ;  /* 0x00008a00000c7ab9 */ /* 0x000fc40000000800 */
[----:B------:R-:W-:Y:S01]  /*2b2d0*/  ISETP.LT.AND P0, PT, R4, UR12, !P0 ;  /* 0x0000000c04007c0c */ /* 0x000fe2000c701270 */
[----:B------:R-:W-:Y:S01]  /*2b2e0*/  ULDC UR12, c[0x0][0x228] ;  /* 0x00008a00000c7ab9 */ /* 0x000fe20000000800 */
[----:B------:R-:W-:-:S04]  /*2b2f0*/  @P1 LOP3.LUT R48, R48, 0x400000, RZ, 0xfc, !PT ;  /* 0x0040000030301812 */ /* 0x000fc800078efcff */
[----:B------:R-:W-:-:S07]  /*2b300*/  LOP3.LUT R48, R48, 0xffdfffff, RZ, 0xc0, !PT ;  /* 0xffdfffff30307812 */ /* 0x000fce00078ec0ff */
[----:B------:R-:W-:Y:S02]  /*2b310*/  @P0 LOP3.LUT R48, R48, 0x200000, RZ, 0xfc, !PT ;  /* 0x0020000030300812 */ /* 0x000fe400078efcff */
[----:B------:R-:W-:-:S04]  /*2b320*/  ISETP.GE.AND P0, PT, R2, UR60, PT ;  /* 0x0000003c02007c0c */ /* 0x000fc8000bf06270 */
[----:B------:R-:W-:Y:S01]  /*2b330*/  ISETP.LT.AND P1, PT, R5, UR5, !P0 ;  /* 0x0000000505007c0c */ /* 0x000fe2000c721270 */
[----:B------:R0:W-:Y:S01]  /*2b340*/  STL [R1+0x524], R8 ;  /* 0x0005240801007387 */ /* 0x0001e20000100800 */
[----:B------:R-:W-:Y:S01]  /*2b350*/  LOP3.LUT R48, R48, 0xffefffff, RZ, 0xc0, !PT ;  /* 0xffefffff30307812 */ /* 0x000fe200078ec0ff */
[----:B------:R-:W-:Y:S01]  /*2b360*/  VIADD R2, R3, 0x122 ;  /* 0x0000012203027836 */ /* 0x000fe20000000000 */
[----:B------:R-:W-:Y:S01]  /*2b370*/  UMOV UR60, UR46 ;  /* 0x0000002e003c7c82 */ /* 0x000fe20008000000 */
[----:B------:R-:W-:Y:S01]  /*2b380*/  ULDC UR5, c[0x0][0x228] ;  /* 0x00008a0000057ab9 */ /* 0x000fe20000000800 */
[----:B0-----:R-:W-:Y:S01]  /*2b390*/  VIADD R8, R8, UR14 ;  /* 0x0000000e08087c36 */ /* 0x001fe20008000000 */
[----:B------:R-:W-:Y:S02]  /*2b3a0*/  ULDC UR14, c[0x0][0x228] ;  /* 0x00008a00000e7ab9 */ /* 0x000fe40000000800 */
[----:B------:R-:W-:Y:S01]  /*2b3b0*/  ISETP.LT.AND P0, PT, R4, UR14, !P0 ;  /* 0x0000000e04007c0c */ /* 0x000fe2000c701270 */
[----:B------:R-:W-:-:S03]  /*2b3c0*/  ULDC UR14, c[0x0][0x228] ;  /* 0x00008a00000e7ab9 */ /* 0x000fc60000000800 */
[----:B------:R-:W-:-:S04]  /*2b3d0*/  @P1 LOP3.LUT R48, R48, 0x100000, RZ, 0xfc, !PT ;  /* 0x0010000030301812 */ /* 0x000fc800078efcff */
[----:B------:R-:W-:-:S05]  /*2b3e0*/  LOP3.LUT R48, R48, 0xfff7ffff, RZ, 0xc0, !PT ;  /* 0xfff7ffff30307812 */ /* 0x000fca00078ec0ff */
[----:B------:R-:W-:Y:S02]  /*2b3f0*/  @P0 LOP3.LUT R48, R48, 0x80000, RZ, 0xfc, !PT ;  /* 0x0008000030300812 */ /* 0x000fe400078efcff */
[----:B------:R-:W-:Y:S02]  /*2b400*/  ISETP.GE.AND P0, PT, R2, UR34, PT ;  /* 0x0000002202007c0c */ /* 0x000fe4000bf06270 */
[----:B------:R-:W-:Y:S01]  /*2b410*/  LOP3.LUT R48, R48, 0xfffbffff, RZ, 0xc0, !PT ;  /* 0xfffbffff30307812 */ /* 0x000fe200078ec0ff */
[----:B------:R-:W-:Y:S01]  /*2b420*/  VIADD R2, R3, 0x120 ;  /* 0x0000012003027836 */ /* 0x000fe20000000000 */
[----:B------:R-:W-:Y:S01]  /*2b430*/  ISETP.LT.AND P1, PT, R5, UR24, !P0 ;  /* 0x0000001805007c0c */ /* 0x000fe2000c721270 */
[----:B------:R0:W-:Y:S01]  /*2b440*/  STL [R1+0x528], R8 ;  /* 0x0005280801007387 */ /* 0x0001e20000100800 */
[----:B------:R-:W-:Y:S01]  /*2b450*/  ISETP.LT.AND P0, PT, R4, UR6, !P0 ;  /* 0x0000000604007c0c */ /* 0x000fe2000c701270 */
[----:B------:R-:W-:Y:S01]  /*2b460*/  ULDC UR6, c[0x0][0x228] ;  /* 0x00008a0000067ab9 */ /* 0x000fe20000000800 */
[----:B------:R-:W-:Y:S01]  /*2b470*/  UMOV UR46, UR56 ;  /* 0x00000038002e7c82 */ /* 0x000fe20008000000 */
[----:B------:R-:W-:Y:S01]  /*2b480*/  ULDC UR34, c[0x0][0x228] ;  /* 0x00008a0000227ab9 */ /* 0x000fe20000000800 */
[----:B------:R-:W-:-:S07]  /*2b490*/  ULDC UR24, c[0x0][0x248] ;  /* 0x0000920000187ab9 */ /* 0x000fce0000000800 */
[----:B------:R-:W-:Y:S01]  /*2b4a0*/  @P1 LOP3.LUT R48, R48, 0x40000, RZ, 0xfc, !PT ;  /* 0x0004000030301812 */ /* 0x000fe200078efcff */
[----:B0-----:R-:W-:Y:S01]  /*2b4b0*/  VIADD R8, R8, UR16 ;  /* 0x0000001008087c36 */ /* 0x001fe20008000000 */
[----:B------:R-:W-:Y:S02]  /*2b4c0*/  ULDC UR16, c[0x0][0x248] ;  /* 0x0000920000107ab9 */ /* 0x000fe40000000800 */
[----:B------:R-:W-:-:S04]  /*2b4d0*/  LOP3.LUT R48, R48, 0xfffdffff, RZ, 0xc0, !PT ;  /* 0xfffdffff30307812 */ /* 0x000fc800078ec0ff */
[----:B------:R-:W-:Y:S02]  /*2b4e0*/  @P0 LOP3.LUT R48, R48, 0x20000, RZ, 0xfc, !PT ;  /* 0x0002000030300812 */ /* 0x000fe400078efcff */
[----:B------:R-:W-:Y:S01]  /*2b4f0*/  ISETP.GE.AND P0, PT, R2, UR60, PT ;  /* 0x0000003c02007c0c */ /* 0x000fe2000bf06270 */
[----:B------:R0:W-:Y:S03]  /*2b500*/  STL [R1+0x52c], R8 ;  /* 0x00052c0801007387 */ /* 0x0001e60000100800 */
[----:B------:R-:W-:Y:S02]  /*2b510*/  ISETP.LT.AND P1, PT, R5, UR10, !P0 ;  /* 0x0000000a05007c0c */ /* 0x000fe4000c721270 */
[----:B------:R-:W-:Y:S01]  /*2b520*/  LOP3.LUT R48, R48, 0xfffeffff, RZ, 0xc0, !PT ;  /* 0xfffeffff30307812 */ /* 0x000fe200078ec0ff */
[----:B------:R-:W-:Y:S01]  /*2b530*/  VIADD R2, R3, 0x11e ;  /* 0x0000011e03027836 */ /* 0x000fe20000000000 */
[----:B------:R-:W-:Y:S01]  /*2b540*/  UMOV UR60, UR30 ;  /* 0x0000001e003c7c82 */ /* 0x000fe20008000000 */
[----:B------:R-:W-:Y:S01]  /*2b550*/  UMOV UR56, UR22 ;  /* 0x0000001600387c82 */ /* 0x000fe20008000000 */
[----:B------:R-:W-:Y:S01]  /*2b560*/  ULDC UR10, c[0x0][0x228] ;  /* 0x00008a00000a7ab9 */ /* 0x000fe20000000800 */
[----:B0-----:R-:W-:Y:S01]  /*2b570*/  VIADD R8, R8, UR16 ;  /* 0x0000001008087c36 */ /* 0x001fe20008000000 */
[----:B------:R-:W-:-:S05]  /*2b580*/  ULDC UR16, c[0x0][0x248] ;  /* 0x0000920000107ab9 */ /* 0x000fca0000000800 */
[----:B------:R-:W-:Y:S01]  /*2b590*/  @P1 LOP3.LUT R48, R48, 0x10000, RZ, 0xfc, !PT ;  /* 0x0001000030301812 */ /* 0x000fe200078efcff */
[----:B------:R0:W-:Y:S01]  /*2b5a0*/  STL [R1+0x530], R8 ;  /* 0x0005300801007387 */ /* 0x0001e20000100800 */
[----:B------:R-:W-:Y:S01]  /*2b5b0*/  UMOV UR30, UR50 ;  /* 0x00000032001e7c82 */ /* 0x000fe20008000000 */
[----:B------:R-:W-:Y:S01]  /*2b5c0*/  ULDC UR22, c[0x0][0x248] ;  /* 0x0000920000167ab9 */ /* 0x000fe20000000800 */
[----:B0-----:R-:W-:Y:S01]  /*2b5d0*/  VIADD R8, R8, UR16 ;  /* 0x0000001008087c36 */ /* 0x001fe20008000000 */
[----:B------:R-:W-:Y:S02]  /*2b5e0*/  ULDC UR16, c[0x0][0x228] ;  /* 0x00008a0000107ab9 */ /* 0x000fe40000000800 */
[----:B------:R-:W-:Y:S02]  /*2b5f0*/  ISETP.LT.AND P0, PT, R4, UR16, !P0 ;  /* 0x0000001004007c0c */ /* 0x000fe4000c701270 */
[----:B------:R-:W-:Y:S01]  /*2b600*/  LOP3.LUT R48, R48, 0xffff7fff, RZ, 0xc0, !PT ;  /* 0xffff7fff30307812 */ /* 0x000fe200078ec0ff */
[----:B------:R0:W-:Y:S01]  /*2b610*/  STL [R1+0x534], R8 ;  /* 0x0005340801007387 */ /* 0x0001e20000100800 */
[----:B------:R-:W-:Y:S01]  /*2b620*/  UMOV UR50, UR26 ;  /* 0x0000001a00327c82 */ /* 0x000fe20008000000 */
[----:B------:R-:W-:Y:S01]  /*2b630*/  ULDC UR16, c[0x0][0x228] ;  /* 0x00008a0000107ab9 */ /* 0x000fe20000000800 */
[----:B------:R-:W-:Y:S01]  /*2b640*/  UMOV UR61, UR32 ;  /* 0x00000020003d7c82 */ /* 0x000fe20008000000 */
[----:B------:R-:W-:Y:S01]  /*2b650*/  ULDC UR26, c[0x0][0x248] ;  /* 0x00009200001a7ab9 */ /* 0x000fe20000000800 */
        /* <DEDUP_REMOVED lines=27> */
[----:B------:R-:W-:Y:S01]  /*2b810*/  ULDC UR18, c[0x0][0x248] ;  /* 0x0000920000127ab9 */ /* 0x000fe20000000800 */
[----:B------:R-:W-:-:S04]  /*2b820*/  ULDC UR30, c[0x0][0x248] ;  /* 0x00009200001e7ab9 */ /* 0x000fc80000000800 */
[----:B------:R-:W-:-:S04]  /*2b830*/  @P1 LOP3.LUT R48, R48, 0x1000, RZ, 0xfc, !PT ;  /* 0x0000100030301812 */ /* 0x000fc800078efcff */
[----:B------:R-:W-:-:S04]  /*2b840*/  LOP3.LUT R48, R48, 0xfffff7ff, RZ, 0xc0, !PT ;  /* 0xfffff7ff30307812 */ /* 0x000fc800078ec0ff */
[----:B------:R-:W-:Y:S02]  /*2b850*/  @P0 LOP3.LUT R48, R48, 0x800, RZ, 0xfc, !PT ;  /* 0x0000080030300812 */ /* 0x000fe400078efcff */
[----:B------:R-:W-:Y:S01]  /*2b860*/  ISETP.GE.AND P0, PT, R2, UR40, PT ;  /* 0x0000002802007c0c */ /* 0x000fe2000bf06270 */
[----:B0-----:R-:W-:Y:S01]  /*2b870*/  VIADD R8, R8, UR20 ;  /* 0x0000001408087c36 */ /* 0x001fe20008000000 */
[----:B------:R-:W-:Y:S01]  /*2b880*/  ULDC UR20, c[0x0][0x248] ;  /* 0x0000920000147ab9 */ /* 0x000fe20000000800 */
[----:B------:R-:W-:Y:S01]  /*2b890*/  LOP3.LUT R48, R48, 0xfffffbff, RZ, 0xc0, !PT ;  /* 0xfffffbff30307812 */ /* 0x000fe200078ec0ff */
[----:B------:R-:W-:Y:S01]  /*2b8a0*/  VIADD R2, R3, 0x118 ;  /* 0x0000011803027836 */ /* 0x000fe20000000000 */
[----:B------:R-:W-:Y:S01]  /*2b8b0*/  ISETP.LT.AND P1, PT, R5, UR14, !P0 ;  /* 0x0000000e05007c0c */ /* 0x000fe2000c721270 */
[----:B------:R0:W-:Y:S01]  /*2b8c0*/  STL [R1+0x540], R8 ;  /* 0x0005400801007387 */ /* 0x0001e20000100800 */
[----:B------:R-:W-:Y:S01]  /*2b8d0*/  ULDC UR14, c[0x0][0x228] ;  /* 0x00008a00000e7ab9 */ /* 0x000fe20000000800 */
[----:B------:R-:W-:Y:S01]  /*2b8e0*/  ULDC UR40, c[0x0][0x228] ;  /* 0x00008a0000287ab9 */ /* 0x000fe20000000800 */
[----:B0-----:R-:W-:Y:S01]  /*2b8f0*/  VIADD R8, R8, UR20 ;  /* 0x0000001408087c36 */ /* 0x001fe20008000000 */
[----:B------:R-:W-:-:S02]  /*2b900*/  ULDC UR20, c[0x0][0x228] ;  /* 0x00008a0000147ab9 */ /* 0x000fc40000000800 */
[----:B------:R-:W-:Y:S01]  /*2b910*/  ISETP.LT.AND P0, PT, R4, UR20, !P0 ;  /* 0x0000001404007c0c */ /* 0x000fe2000c701270 */
[----:B------:R-:W-:-:S05]  /*2b920*/  ULDC UR20, c[0x0][0x228] ;  /* 0x00008a0000147ab9 */ /* 0x000fca0000000800 */
[----:B------:R-:W-:-:S04]  /*2b930*/  @P1 LOP3.LUT R48, R48, 0x400, RZ, 0xfc, !PT ;  /* 0x0000040030301812 */ /* 0x000fc800078efcff */
[----:B------:R-:W-:-:S04]  /*2b940*/  LOP3.LUT R48, R48, 0xfffffdff, RZ, 0xc0, !PT ;  /* 0xfffffdff30307812 */ /* 0x000fc800078ec0ff */
        /* <DEDUP_REMOVED lines=8> */
[----:B------:R-:W-:Y:S01]  /*2b9d0*/  ULDC UR46, c[0x0][0x228] ;  /* 0x00008a00002e7ab9 */ /* 0x000fe20000000800 */
[----:B0-----:R-:W-:Y:S01]  /*2b9e0*/  VIADD R8, R8, UR22 ;  /* 0x0000001608087c36 */ /* 0x001fe20008000000 */
[----:B------:R-:W-:Y:S02]  /*2b9f0*/  ULDC UR22, c[0x0][0x228] ;  /* 0x00008a0000167ab9 */ /* 0x000fe40000000800 */
[----:B------:R-:W-:Y:S01]  /*2ba00*/  ISETP.LT.AND P0, PT, R4, UR22, !P0 ;  /* 0x0000001604007c0c */ /* 0x000fe2000c701270 */
[----:B------:R-:W-:-:S02]  /*2ba10*/  ULDC UR22, c[0x0][0x228] ;  /* 0x00008a0000167ab9 */ /* 0x000fc40000000800 */
[----:B------:R-:W-:-:S04]  /*2ba20*/  @P1 LOP3.LUT R48, R48, 0x100, RZ, 0xfc, !PT ;  /* 0x0000010030301812 */ /* 0x000fc800078efcff */
[----:B------:R-:W-:-:S06]  /*2ba30*/  LOP3.LUT R48, R48, 0xffffff7f, RZ, 0xc0, !PT ;  /* 0xffffff7f30307812 */ /* 0x000fcc00078ec0ff */
[----:B------:R-:W-:Y:S02]  /*2ba40*/  @P0 LOP3.LUT R48, R48, 0x80, RZ, 0xfc, !PT ;  /* 0x0000008030300812 */ /* 0x000fe400078efcff */
[----:B------:R-:W-:-:S04]  /*2ba50*/  ISETP.GE.AND P0, PT, R2, UR54, PT ;  /* 0x0000003602007c0c */ /* 0x000fc8000bf06270 */
        /* <DEDUP_REMOVED lines=20> */
[----:B------:R-:W-:Y:S01]  /*2bba0*/  ULDC UR16, c[0x0][0x228] ;  /* 0x00008a0000107ab9 */ /* 0x000fe20000000800 */
[----:B------:R-:W-:Y:S01]  /*2bbb0*/  ULDC UR44, c[0x0][0x228] ;  /* 0x00008a00002c7ab9 */ /* 0x000fe20000000800 */
[----:B0-----:R-:W-:Y:S01]  /*2bbc0*/  VIADD R8, R8, UR24 ;  /* 0x0000001808087c36 */ /* 0x001fe20008000000 */
[----:B------:R-:W-:-:S04]  /*2bbd0*/  ULDC UR24, c[0x0][0x248] ;  /* 0x0000920000187ab9 */ /* 0x000fc80000000800 */
[----:B------:R0:W-:Y:S01]  /*2bbe0*/  STL [R1+0x550], R8 ;  /* 0x0005500801007387 */ /* 0x0001e20000100800 */
[----:B------:R-:W-:Y:S01]  /*2bbf0*/  @P1 LOP3.LUT R48, R48, 0x10, RZ, 0xfc, !PT ;  /* 0x0000001030301812 */ /* 0x000fe200078efcff */
[----:B0-----:R-:W-:Y:S01]  /*2bc00*/  VIADD R8, R8, UR24 ;  /* 0x0000001808087c36 */ /* 0x001fe20008000000 */
[----:B------:R-:W-:Y:S02]  /*2bc10*/  ULDC UR24, c[0x0][0x228] ;  /* 0x00008a0000187ab9 */ /* 0x000fe40000000800 */
[----:B------:R-:W-:Y:S01]  /*2bc20*/  ISETP.LT.AND P0, PT, R4, UR24, !P0 ;  /* 0x0000001804007c0c */ /* 0x000fe2000c701270 */
[----:B------:R-:W-:Y:S01]  /*2bc30*/  ULDC UR24, c[0x0][0x248] ;  /* 0x0000920000187ab9 */ /* 0x000fe20000000800 */
[----:B------:R-:W-:-:S11]  /*2bc40*/  LOP3.LUT R48, R48, 0xfffffff7, RZ, 0xc0, !PT ;  /* 0xfffffff730307812 */ /* 0x000fd600078ec0ff */
[----:B------:R-:W-:Y:S02]  /*2bc50*/  @P0 LOP3.LUT R48, R48, 0x8, RZ, 0xfc, !PT ;  /* 0x0000000830300812 */ /* 0x000fe400078efcff */
[----:B------:R-:W-:-:S04]  /*2bc60*/  ISETP.GE.AND P0, PT, R2, UR61, PT ;  /* 0x0000003d02007c0c */ /* 0x000fc8000bf06270 */
[----:B------:R-:W-:Y:S02]  /*2bc70*/  ISETP.LT.AND P1, PT, R5, UR8, !P0 ;  /* 0x0000000805007c0c */ /* 0x000fe4000c721270 */
[----:B------:R-:W-:Y:S01]  /*2bc80*/  LOP3.LUT R48, R48, 0xfffffffb, RZ, 0xc0, !PT ;  /* 0xfffffffb30307812 */ /* 0x000fe200078ec0ff */
[----:B------:R0:W-:Y:S01]  /*2bc90*/  STL [R1+0x554], R8 ;  /* 0x0005540801007387 */ /* 0x0001e20000100800 */
[----:B------:R-:W-:Y:S01]  /*2bca0*/  ISETP.LT.AND P0, PT, R4, UR12, !P0 ;  /* 0x0000000c04007c0c */ /* 0x000fe2000c701270 */
[----:B------:R-:W-:Y:S01]  /*2bcb0*/  VIADD R2, R3, 0x110 ;  /* 0x0000011003027836 */ /* 0x000fe20000000000 */
[----:B------:R-:W-:Y:S01]  /*2bcc0*/  UMOV UR61, UR60 ;  /* 0x0000003c003d7c82 */ /* 0x000fe20008000000 */
[----:B------:R-:W-:-:S06]  /*2bcd0*/  ULDC UR8, c[0x0][0x228] ;  /* 0x00008a0000087ab9 */ /* 0x000fcc0000000800 */
[----:B------:R-:W-:Y:S01]  /*2bce0*/  @P1 LOP3.LUT R48, R48, 0x4, RZ, 0xfc, !PT ;  /* 0x0000000430301812 */ /* 0x000fe200078efcff */
[----:B0-----:R-:W-:Y:S01]  /*2bcf0*/  VIADD R8, R8, UR26 ;  /* 0x0000001a08087c36 */ /* 0x001fe20008000000 */
[----:B------:R-:W-:Y:S01]  /*2bd00*/  ULDC UR26, c[0x0][0x248] ;  /* 0x00009200001a7ab9 */ /* 0x000fe20000000800 */
[----:B------:R-:W-:Y:S01]  /*2bd10*/  ULDC UR12, c[0x0][0x228] ;  /* 0x00008a00000c7ab9 */ /* 0x000fe20000000800 */
[----:B------:R-:W-:Y:S02]  /*2bd20*/  LOP3.LUT R48, R48, 0xfffffffd, RZ, 0xc0, !PT ;  /* 0xfffffffd30307812 */ /* 0x000fe400078ec0ff */
[----:B------:R0:W-:Y:S02]  /*2bd30*/  STL [R1+0x558], R8 ;  /* 0x0005580801007387 */ /* 0x0001e40000100800 */
[----:B------:R-:W-:Y:S02]  /*2bd40*/  @P0 LOP3.LUT R48, R48, 0x2, RZ, 0xfc, !PT ;  /* 0x0000000230300812 */ /* 0x000fe400078efcff */
[----:B------:R-:W-:Y:S01]  /*2bd50*/  ISETP.GE.AND P0, PT, R2, UR54, PT ;  /* 0x0000003602007c0c */ /* 0x000fe2000bf06270 */
[----:B0-----:R-:W-:Y:S01]  /*2bd60*/  VIADD R8, R8, UR26 ;  /* 0x0000001a08087c36 */ /* 0x001fe20008000000 */
[----:B------:R-:W-:-:S02]  /*2bd70*/  ULDC UR26, c[0x0][0x228] ;  /* 0x00008a00001a7ab9 */ /* 0x000fc40000000800 */
[----:B------:R-:W-:Y:S01]  /*2bd80*/  ISETP.LT.AND P1, PT, R5, UR26, !P0 ;  /* 0x0000001a05007c0c */ /* 0x000fe2000c721270 */
[----:B------:R-:W-:Y:S01]  /*2bd90*/  VIADD R2, R3, 0x10e ;  /* 0x0000010e03027836 */ /* 0x000fe20000000000 */
[----:B------:R-:W-:Y:S01]  /*2bda0*/  ISETP.LT.AND P0, PT, R4, UR5, !P0 ;  /* 0x0000000504007c0c */ /* 0x000fe2000c701270 */
[----:B------:R0:W-:Y:S01]  /*2bdb0*/  STL [R1+0x560], R8 ;  /* 0x0005600801007387 */ /* 0x0001e20000100800 */
[----:B------:R-:W-:Y:S01]  /*2bdc0*/  LOP3.LUT R48, R48, 0xfffffffe, RZ, 0xc0, !PT ;  /* 0xfffffffe30307812 */ /* 0x000fe200078ec0ff */
[----:B------:R-:W-:Y:S01]  /*2bdd0*/  UMOV UR54, UR36 ;  /* 0x0000002400367c82 */ /* 0x000fe20008000000 */
[----:B------:R-:W-:Y:S01]  /*2bde0*/  UMOV UR60, UR38 ;  /* 0x00000026003c7c82 */ /* 0x000fe20008000000 */
[----:B------:R-:W-:Y:S01]  /*2bdf0*/  ULDC UR5, c[0x0][0x228] ;  /* 0x00008a0000057ab9 */ /* 0x000fe20000000800 */
[----:B------:R-:W-:Y:S01]  /*2be00*/  ULDC UR26, c[0x0][0x228] ;  /* 0x00008a00001a7ab9 */ /* 0x000fe20000000800 */
[----:B------:R-:W-:Y:S01]  /*2be10*/  ULDC UR36, c[0x0][0x248] ;  /* 0x0000920000247ab9 */ /* 0x000fe20000000800 */
[----:B------:R-:W-:Y:S01]  /*2be20*/  ULDC UR38, c[0x0][0x248] ;  /* 0x0000920000267ab9 */ /* 0x000fe20000000800 */
[----:B0-----:R-:W-:Y:S01]  /*2be30*/  VIADD R8, R8, UR28 ;  /* 0x0000001c08087c36 */ /* 0x001fe20008000000 */
[----:B------:R-:W-:-:S03]  /*2be40*/  ULDC UR28, c[0x0][0x228] ;  /* 0x00008a00001c7ab9 */ /* 0x000fc60000000800 */
[----:B------:R-:W-:Y:S02]  /*2be50*/  @P0 LOP3.LUT R50, R50, 0x80000000, RZ, 0xfc, !PT ;  /* 0x8000000032320812 */ /* 0x000fe400078efcff */
[----:B------:R-:W-:Y:S02]  /*2be60*/  ISETP.GE.AND P0, PT, R2, UR50, PT ;  /* 0x0000003202007c0c */ /* 0x000fe4000bf06270 */
[----:B------:R-:W-:Y:S02]  /*2be70*/  @P1 LOP3.LUT R48, R48, 0x1, RZ, 0xfc, !PT ;  /* 0x0000000130301812 */ /* 0x000fe400078efcff */
        /* <DEDUP_REMOVED lines=8> */
[----:B------:R-:W-:-:S02]  /*2bf00*/  ULDC UR18, c[0x0][0x228] ;  /* 0x00008a0000127ab9 */ /* 0x000fc40000000800 */
[----:B------:R-:W-:Y:S01]  /*2bf10*/  ISETP.LT.AND P0, PT, R4, UR18, !P0 ;  /* 0x0000001204007c0c */ /* 0x000fe2000c701270 */
[----:B------:R-:W-:Y:S02]  /*2bf20*/  ULDC UR18, c[0x0][0x228] ;  /* 0x00008a0000127ab9 */ /* 0x000fe40000000800 */
[----:B------:R-:W-:-:S04]  /*2bf30*/  @P1 LOP3.LUT R50, R50, 0x40000000, RZ, 0xfc, !PT ;  /* 0x4000000032321812 */ /* 0x000fc800078efcff */
[----:B------:R-:W-:-:S06]  /*2bf40*/  LOP3.LUT R50, R50, 0xdfffffff, RZ, 0xc0, !PT ;  /* 0xdfffffff32327812 */ /* 0x000fcc00078ec0ff */
        /* <DEDUP_REMOVED lines=8> */
[----:B------:R-:W-:Y:S01]  /*2bfd0*/  ULDC UR20, c[0x0][0x248] ;  /* 0x0000920000147ab9 */ /* 0x000fe20000000800 */
[----:B------:R-:W-:Y:S01]  /*2bfe0*/  LOP3.LUT R51, R51, 0x7fffffff, RZ, 0xc0, !PT ;  /* 0x7fffffff33337812 */ /* 0x000fe200078ec0ff */
[----:B------:R-:W-:-:S07]  /*2bff0*/  ULDC UR61, c[0x0][0x228] ;  /* 0x00008a00003d7ab9 */ /* 0x000fce0000000800 */
[----:B------:R-:W-:-:S04]  /*2c000*/  @P1 LOP3.LUT R50, R50, 0x10000000, RZ, 0xfc, !PT ;  /* 0x1000000032321812 */ /* 0x000fc800078efcff */
[----:B------:R-:W-:-:S04]  /*2c010*/  LOP3.LUT R50, R50, 0xf7ffffff, RZ, 0xc0, !PT ;  /* 0xf7ffffff32327812 */ /* 0x000fc800078ec0ff */
        /* <DEDUP_REMOVED lines=11> */
[----:B------:R-:W-:Y:S01]  /*2c0d0*/  ULDC UR40, c[0x0][0x248] ;  /* 0x0000920000287ab9 */ /* 0x000fe20000000800 */
[----:B------:R-:W-:-:S02]  /*2c0e0*/  ULDC UR42, c[0x0][0x248] ;  /* 0x00009200002a7ab9 */ /* 0x000fc40000000800 */
[----:B------:R-:W-:-:S04]  /*2c0f0*/  @P1 LOP3.LUT R50, R50, 0x4000000, RZ, 0xfc, !PT ;  /* 0x0400000032321812 */ /* 0x000fc800078efcff */
[----:B------:R-:W-:Y:S01]  /*2c100*/  LOP3.LUT R50, R50, 0xfdffffff, RZ, 0xc0, !PT ;  /* 0xfdffffff32327812 */ /* 0x000fe200078ec0ff */
[----:B0-----:R-:W-:Y:S01]  /*2c110*/  VIADD R8, R8, UR30 ;  /* 0x0000001e08087c36 */ /* 0x001fe20008000000 */
[----:B------:R-:W-:Y:S02]  /*2c120*/  ULDC UR30, c[0x0][0x248] ;  /* 0x00009200001e7ab9 */ /* 0x000fe40000000800 */
[----:B------:R-:W-:Y:S02]  /*2c130*/  @P0 LOP3.LUT R50, R50, 0x2000000, RZ, 0xfc, !PT ;  /* 0x0200000032320812 */ /* 0x000fe400078efcff */
[----:B------:R0:W-:Y:S01]  /*2c140*/  STL [R1+0x570], R8 ;  /* 0x0005700801007387 */ /* 0x0001e20000100800 */
[----:B------:R-:W-:Y:S01]  /*2c150*/  ISETP.GE.AND P0, PT, R2, UR60, PT ;  /* 0x0000003c02007c0c */ /* 0x000fe2000bf06270 */
[----:B0-----:R-:W-:Y:S01]  /*2c160*/  VIADD R8, R8, UR30 ;  /* 0x0000001e08087c36 */ /* 0x001fe20008000000 */
[----:B------:R-:W-:Y:S02]  /*2c170*/  ULDC UR30, c[0x0][0x228] ;  /* 0x00008a00001e7ab9 */ /* 0x000fe40000000800 */
[----:B------:R-:W-:-:S02]  /*2c180*/  ISETP.LT.AND P1, PT, R5, UR30, !P0 ;  /* 0x0000001e05007c0c */ /* 0x000fc4000c721270 */
[----:B------:R-:W-:Y:S01]  /*2c190*/  LOP3.LUT R50, R50, 0xfeffffff, RZ, 0xc0, !PT ;  /* 0xfeffffff32327812 */ /* 0x000fe200078ec0ff */
[----:B------:R0:W-:Y:S01]  /*2c1a0*/  STL [R1+0x574], R8 ;  /* 0x0005740801007387 */ /* 0x0001e20000100800 */
[----:B------:R-:W-:Y:S01]  /*2c1b0*/  VIADD R2, R3, 0x106 ;  /* 0x0000010603027836 */ /* 0x000fe20000000000 */
[----:B------:R-:W-:Y:S01]  /*2c1c0*/  UMOV UR60, UR50 ;  /* 0x00000032003c7c82 */ /* 0x000fe20008000000 */
[----:B------:R-:W-:Y:S01]  /*2c1d0*/  ULDC UR30, c[0x0][0x228] ;  /* 0x00008a00001e7ab9 */ /* 0x000fe20000000800 */
[----:B------:R-:W-:Y:S01]  /*2c1e0*/  ULDC UR50, c[0x0][0x248] ;  /* 0x0000920000327ab9 */ /* 0x000fe20000000800 */
[----:B0-----:R-:W-:Y:S01]  /*2c1f0*/  VIADD R8, R8, UR6 ;  /* 0x0000000608087c36 */ /* 0x001fe20008000000 */
[----:B------:R-:W-:Y:S02]  /*2c200*/  ULDC UR6, c[0x0][0x228] ;  /* 0x00008a0000067ab9 */ /* 0x000fe40000000800 */
[----:B------:R-:W-:Y:S01]  /*2c210*/  ISETP.LT.AND P0, PT, R4, UR6, !P0 ;  /* 0x0000000604007c0c */ /* 0x000fe2000c701270 */
[----:B------:R-:W-:Y:S01]  /*2c220*/  ULDC UR6, c[0x0][0x248] ;  /* 0x0000920000067ab9 */ /* 0x000fe20000000800 */
[----:B------:R-:W-:-:S04]  /*2c230*/  @P1 LOP3.LUT R50, R50, 0x1000000, RZ, 0xfc, !PT ;  /* 0x0100000032321812 */ /* 0x000fc800078efcff */
[----:B------:R-:W-:-:S07]  /*2c240*/  LOP3.LUT R50, R50, 0xff7fffff, RZ, 0xc0, !PT ;  /* 0xff7fffff32327812 */ /* 0x000fce00078ec0ff */
[----:B------:R-:W-:Y:S02]  /*2c250*/  @P0 LOP3.LUT R50, R50, 0x800000, RZ, 0xfc, !PT ;  /* 0x0080000032320812 */ /* 0x000fe400078efcff */
[----:B------:R-:W-:Y:S01]  /*2c260*/  ISETP.GE.AND P0, PT, R2, UR52, PT ;  /* 0x0000003402007c0c */ /* 0x000fe2000bf06270 */
[----:B------:R0:W-:Y:S01]  /*2c270*/  STL [R1+0x578], R8 ;  /* 0x0005780801007387 */ /* 0x0001e20000100800 */
[----:B------:R-:W-:Y:S01]  /*2c280*/  LOP3.LUT R50, R50, 0xffbfffff, RZ, 0xc0, !PT ;  /* 0xffbfffff32327812 */ /* 0x000fe200078ec0ff */
[----:B------:R-:W-:Y:S01]  /*2c290*/  VIADD R2, R3, 0x104 ;  /* 0x0000010403027836 */ /* 0x000fe20000000000 */
[----:B------:R-:W-:Y:S01]  /*2c2a0*/  ISETP.LT.AND P1, PT, R5, UR10, !P0 ;  /* 0x0000000a05007c0c */ /* 0x000fe2000c721270 */
[----:B------:R-:W-:Y:S01]  /*2c2b0*/  ULDC UR10, c[0x0][0x248] ;  /* 0x00009200000a7ab9 */ /* 0x000fe20000000800 */
[----:B------:R-:W-:Y:S01]  /*2c2c0*/  ULDC UR52, c[0x0][0x228] ;  /* 0x00008a0000347ab9 */ /* 0x000fe20000000800 */
[----:B0-----:R-:W-:Y:S01]  /*2c2d0*/  VIADD R8, R8, UR32 ;  /* 0x0000002008087c36 */ /* 0x001fe20008000000 */
[----:B------:R-:W-:-:S02]  /*2c2e0*/  ULDC UR32, c[0x0][0x228] ;  /* 0x00008a0000207ab9 */ /* 0x000fc40000000800 */
[----:B------:R-:W-:Y:S01]  /*2c2f0*/  ISETP.LT.AND P0, PT, R4, UR32, !P0 ;  /* 0x0000002004007c0c */ /* 0x000fe2000c701270 */
[----:B------:R-:W-:-:S06]  /*2c300*/  ULDC UR32, c[0x0][0x228] ;  /* 0x00008a0000207ab9 */ /* 0x000fcc0000000800 */
[----:B------:R-:W-:-:S04]  /*2c310*/  @P1 LOP3.LUT R50, R50, 0x400000, RZ, 0xfc, !PT ;  /* 0x0040000032321812 */ /* 0x000fc800078efcff */
[----:B------:R-:W-:-:S04]  /*2c320*/  LOP3.LUT R50, R50, 0xffdfffff, RZ, 0xc0, !PT ;  /* 0xffdfffff32327812 */ /* 0x000fc800078ec0ff */
        /* <DEDUP_REMOVED lines=9> */
[----:B------:R-:W-:-:S08]  /*2c3c0*/  ULDC UR48, c[0x0][0x248] ;  /* 0x0000920000307ab9 */ /* 0x000fd00000000800 */
[----:B------:R-:W-:-:S04]  /*2c3d0*/  @P1 LOP3.LUT R50, R50, 0x100000, RZ, 0xfc, !PT ;  /* 0x0010000032321812 */ /* 0x000fc800078efcff */
[----:B------:R-:W-:-:S04]  /*2c3e0*/  LOP3.LUT R50, R50, 0xfff7ffff, RZ, 0xc0, !PT ;  /* 0xfff7ffff32327812 */ /* 0x000fc800078ec0ff */
[----:B------:R-:W-:Y:S02]  /*2c3f0*/  @P0 LOP3.LUT R50, R50, 0x80000, RZ, 0xfc, !PT ;  /* 0x0008000032320812 */ /* 0x000fe400078efcff */
[----:B------:R-:W-:Y:S02]  /*2c400*/  ISETP.GE.AND P0, PT, R2, UR60, PT ;  /* 0x0000003c02007c0c */ /* 0x000fe4000bf06270 */
[----:B------:R-:W-:Y:S01]  /*2c410*/  LOP3.LUT R50, R50, 0xfffbffff, RZ, 0xc0, !PT ;  /* 0xfffbffff32327812 */ /* 0x000fe200078ec0ff */
[----:B------:R-:W-:Y:S01]  /*2c420*/  VIADD R2, R3, 0x100 ;  /* 0x0000010003027836 */ /* 0x000fe20000000000 */
[----:B------:R-:W-:Y:S01]  /*2c430*/  ISETP.LT.AND P1, PT, R5, UR46, !P0 ;  /* 0x0000002e05007c0c */ /* 0x000fe2000c721270 */
[----:B0-----:R-:W-:Y:S01]  /*2c440*/  VIADD R8, R8, UR34 ;  /* 0x0000002208087c36 */ /* 0x001fe20008000000 */
[----:B------:R-:W-:Y:S01]  /*2c450*/  ISETP.LT.AND P0, PT, R4, UR44, !P0 ;  /* 0x0000002c04007c0c */ /* 0x000fe2000c701270 */
[----:B------:R-:W-:Y:S01]  /*2c460*/  ULDC UR34, c[0x0][0x248] ;  /* 0x0000920000227ab9 */ /* 0x000fe20000000800 */
[----:B------:R-:W-:Y:S01]  /*2c470*/  ULDC UR44, c[0x0][0x248] ;  /* 0x00009200002c7ab9 */ /* 0x000fe20000000800 */
[----:B------:R-:W-:Y:S01]  /*2c480*/  ULDC UR46, c[0x0][0x228] ;  /* 0x00008a00002e7ab9 */ /* 0x000fe20000000800 */
[----:B------:R-:W-:-:S07]  /*2c490*/  ULDC UR60, c[0x0][0x228] ;  /* 0x00008a00003c7ab9 */ /* 0x000fce0000000800 */
[----:B------:R-:W-:-:S04]  /*2c4a0*/  @P1 LOP3.LUT R50, R50, 0x40000, RZ, 0xfc, !PT ;  /* 0x0004000032321812 */ /* 0x000fc800078efcff */
[----:B------:R-:W-:-:S04]  /*2c4b0*/  LOP3.LUT R50, R50, 0xfffdffff, RZ, 0xc0, !PT ;  /* 0xfffdffff32327812 */ /* 0x000fc800078ec0ff */
[----:B------:R-:W-:Y:S02]  /*2c4c0*/  @P0 LOP3.LUT R50, R50, 0x20000, RZ, 0xfc, !PT ;  /* 0x0002000032320812 */ /* 0x000fe400078efcff */
[----:B------:R-:W-:-:S04]  /*2c4d0*/  ISETP.GE.AND P0, PT, R2, UR4, PT ;  /* 0x0000000402007c0c */ /* 0x000fc8000bf06270 */
[----:B------:R-:W-:Y:S01]  /*2c4e0*/  ISETP.LT.AND P1, PT, R5, UR8, !P0 ;  /* 0x0000000805007c0c */ /* 0x000fe2000c721270 */
[----:B------:R0:W-:Y:S01]  /*2c4f0*/  STL [R1+0x580], R8 ;  /* 0x0005800801007387 */ /* 0x0001e20000100800 */
[----:B------:R-:W-:Y:S02]  /*2c500*/  ISETP.LT.AND P0, PT, R4, UR12, !P0 ;  /* 0x0000000c04007c0c */ /* 0x000fe4000c701270 */
[----:B------:R-:W-:Y:S01]  /*2c510*/  LOP3.LUT R50, R50, 0xfffeffff, RZ, 0xc0, !PT ;  /* 0xfffeffff32327812 */ /* 0x000fe200078ec0ff */
[----:B------:R-:W-:Y:S01]  /*2c520*/  VIADD R2, R3, 0xfe ;  /* 0x000000fe03027836 */ /* 0x000fe20000000000 */
[----:B------:R-:W-:Y:S01]  /*2c530*/  ULDC UR8, c[0x0][0x248] ;  /* 0x0000920000087ab9 */ /* 0x000fe20000000800 */
[----:B------:R-:W-:Y:S01]  /*2c540*/  ULDC UR12, c[0x0][0x248] ;  /* 0x00009200000c7ab9 */ /* 0x000fe20000000800 */
[----:B0-----:R-:W-:Y:S01]  /*2c550*/  VIADD R8, R8, UR34 ;  /* 0x0000002208087c36 */ /* 0x001fe20008000000 */
[----:B------:R-:W-:-:S04]  /*2c560*/  ULDC UR34, c[0x0][0x248] ;  /* 0x0000920000227ab9 */ /* 0x000fc80000000800 */
[----:B------:R-:W-:Y:S01]  /*2c570*/  @P1 LOP3.LUT R50, R50, 0x10000, RZ, 0xfc, !PT ;  /* 0x0001000032321812 */ /* 0x000fe200078efcff */
[----:B------:R0:W-:Y:S03]  /*2c580*/  STL [R1+0x584], R8 ;  /* 0x0005840801007387 */ /* 0x0001e60000100800 */
[----:B------:R-:W-:Y:S01]  /*2c590*/  LOP3.LUT R50, R50, 0xffff7fff, RZ, 0xc0, !PT ;  /* 0xffff7fff32327812 */ /* 0x000fe200078ec0ff */
[----:B0-----:R-:W-:Y:S01]  /*2c5a0*/  VIADD R8, R8, UR24 ;  /* 0x0000001808087c36 */ /* 0x001fe20008000000 */
[----:B------:R-:W-:-:S04]  /*2c5b0*/  ULDC UR24, c[0x0][0x248] ;  /* 0x0000920000187ab9 */ /* 0x000fc80000000800 */
[----:B------:R0:W-:Y:S01]  /*2c5c0*/  STL [R1+0x588], R8 ;  /* 0x0005880801007387 */ /* 0x0001e20000100800 */
[----:B------:R-:W-:Y:S02]  /*2c5d0*/  @P0 LOP3.LUT R50, R50, 0x8000, RZ, 0xfc, !PT ;  /* 0x0000800032320812 */ /* 0x000fe400078efcff */
[----:B------:R-:W-:Y:S01]  /*2c5e0*/  ISETP.GE.AND P0, PT, R2, UR7, PT ;  /* 0x0000000702007c0c */ /* 0x000fe2000bf06270 */
[----:B0-----:R-:W-:Y:S01]  /*2c5f0*/  VIADD R8, R8, UR24 ;  /* 0x0000001808087c36 */ /* 0x001fe20008000000 */
[----:B------:R-:W-:Y:S01]  /*2c600*/  ULDC UR24, c[0x0][0x248] ;  /* 0x0000920000187ab9 */ /* 0x000fe20000000800 */
[----:B------:R-:W-:Y:S01]  /*2c610*/  LOP3.LUT R50, R50, 0xffffbfff, RZ, 0xc0, !PT ;  /* 0xffffbfff32327812 */ /* 0x000fe200078ec0ff */
[----:B------:R-:W-:Y:S01]  /*2c620*/  VIADD R2, R3, 0xfc ;  /* 0x000000fc03027836 */ /* 0x000fe20000000000 */
[----:B------:R-:W-:Y:S01]  /*2c630*/  ULDC UR7, c[0x0][0x248] ;  /* 0x0000920000077ab9 */ /* 0x000fe20000000800 */
[----:B------:R0:W-:Y:S02]  /*2c640*/  STL [R1+0x58c], R8 ;  /* 0x00058c0801007387 */ /* 0x0001e40000100800 */
[----:B0-----:R-:W-:Y:S01]  /*2c650*/  VIADD R8, R8, UR24 ;  /* 0x0000001808087c36 */ /* 0x001fe20008000000 */
[----:B------:R-:W-:-:S02]  /*2c660*/  ULDC UR24, c[0x0][0x228] ;  /* 0x00008a0000187ab9 */ /* 0x000fc40000000800 */
[----:B------:R-:W-:Y:S01]  /*2c670*/  ISETP.LT.AND P1, PT, R5, UR24, !P0 ;  /* 0x0000001805007c0c */ /* 0x000fe2000c721270 */
[----:B------:R-:W-:Y:S01]  /*2c680*/  ULDC UR24, c[0x0][0x228] ;  /* 0x00008a0000187ab9 */ /* 0x000fe20000000800 */
[----:B------:R-:W-:Y:S01]  /*2c690*/  ISETP.LT.AND P0, PT, R4, UR5, !P0 ;  /* 0x0000000504007c0c */ /* 0x000fe2000c701270 */
[----:B------:R0:W-:Y:S01]  /*2c6a0*/  STL [R1+0x590], R8 ;  /* 0x0005900801007387 */ /* 0x0001e20000100800 */
[----:B------:R-:W-:-:S09]  /*2c6b0*/  ULDC UR5, c[0x0][0x248] ;  /* 0x0000920000057ab9 */ /* 0x000fd20000000800 */
        /* <DEDUP_REMOVED lines=45> */
[----:B------:R-:W-:Y:S01]  /*2c990*/  LOP3.LUT R50, R50, 0xffffff7f, RZ, 0xc0, !PT ;  /* 0xffffff7f32327812 */ /* 0x000fe200078ec0ff */
[----:B------:R0:W-:Y:S03]  /*2c9a0*/  STL [R1+0x5a0], R8 ;  /* 0x0005a00801007387 */ /* 0x0001e60000100800 */
[----:B------:R-:W-:Y:S02]  /*2c9b0*/  @P0 LOP3.LUT R50, R50, 0x80, RZ, 0xfc, !PT ;  /* 0x0000008032320812 */ /* 0x000fe400078efcff */
[----:B------:R-:W-:Y:S01]  /*2c9c0*/  ISETP.GE.AND P0, PT, R2, UR19, PT ;  /* 0x0000001302007c0c */ /* 0x000fe2000bf06270 */
[----:B0-----:R-:W-:Y:S01]  /*2c9d0*/  VIADD R8, R8, UR38 ;  /* 0x0000002608087c36 */ /* 0x001fe20008000000 */
[----:B------:R-:W-:Y:S01]  /*2c9e0*/  LOP3.LUT R50, R50, 0xffffffbf, RZ, 0xc0, !PT ;  /* 0xffffffbf32327812 */ /* 0x000fe200078ec0ff */
[----:B------:R-:W-:Y:S01]  /*2c9f0*/  VIADD R2, R3, 0xf4 ;  /* 0x000000f403027836 */ /* 0x000fe20000000000 */
[----:B------:R-:W-:Y:S01]  /*2ca00*/  ISETP.LT.AND P1, PT, R5, UR14, !P0 ;  /* 0x0000000e05007c0c */ /* 0x000fe2000c721270 */
[----:B------:R-:W-:Y:S01]  /*2ca10*/  ULDC UR38, c[0x0][0x248] ;  /* 0x0000920000267ab9 */ /* 0x000fe20000000800 */
[----:B------:R0:W-:Y:S01]  /*2ca20*/  STL [R1+0x5a4], R8 ;  /* 0x0005a40801007387 */ /* 0x0001e20000100800 */
[----:B------:R-:W-:Y:S01]  /*2ca30*/  ULDC UR19, c[0x0][0x228] ;  /* 0x00008a0000137ab9 */ /* 0x000fe20000000800 */
[----:B------:R-:W-:Y:S01]  /*2ca40*/  ULDC UR14, c[0x0][0x228] ;  /* 0x00008a00000e7ab9 */ /* 0x000fe20000000800 */
[----:B0-----:R-:W-:Y:S01]  /*2ca50*/  VIADD R8, R8, UR20 ;  /* 0x0000001408087c36 */ /* 0x001fe20008000000 */
[----:B------:R-:W-:-:S02]  /*2ca60*/  ULDC UR20, c[0x0][0x228] ;  /* 0x00008a0000147ab9 */ /* 0x000fc40000000800 */
[----:B------:R-:W-:Y:S01]  /*2ca70*/  ISETP.LT.AND P0, PT, R4, UR20, !P0 ;  /* 0x0000001404007c0c */ /* 0x000fe2000c701270 */
[----:B------:R-:W-:-:S04]  /*2ca80*/  ULDC UR20, c[0x0][0x248] ;  /* 0x0000920000147ab9 */ /* 0x000fc80000000800 */
[----:B------:R-:W-:-:S04]  /*2ca90*/  @P1 LOP3.LUT R50, R50, 0x40, RZ, 0xfc, !PT ;  /* 0x0000004032321812 */ /* 0x000fc800078efcff */
[----:B------:R-:W-:-:S04]  /*2caa0*/  LOP3.LUT R50, R50, 0xffffffdf, RZ, 0xc0, !PT ;  /* 0xffffffdf32327812 */ /* 0x000fc800078ec0ff */
        /* <DEDUP_REMOVED lines=26> */
[----:B------:R-:W-:Y:S01]  /*2cc50*/  @P1 LOP3.LUT R50, R50, 0x4, RZ, 0xfc, !PT ;  /* 0x0000000432321812 */ /* 0x000fe200078efcff */
[----:B------:R0:W-:Y:S03]  /*2cc60*/  STL [R1+0x5b0], R8 ;  /* 0x0005b00801007387 */ /* 0x0001e60000100800 */
[----:B------:R-:W-:Y:S01]  /*2cc70*/  LOP3.LUT R50, R50, 0xfffffffd, RZ, 0xc0, !PT ;  /* 0xfffffffd32327812 */ /* 0x000fe200078ec0ff */
[----:B0-----:R-:W-:-:S03]  /*2cc80*/  VIADD R8, R8, UR42 ;  /* 0x0000002a08087c36 */ /* 0x001fc60008000000 */
[----:B------:R-:W-:Y:S01]  /*2cc90*/  @P0 LOP3.LUT R50, R50, 0x2, RZ, 0xfc, !PT ;  /* 0x0000000232320812 */ /* 0x000fe200078efcff */
[----:B------:R-:W-:Y:S01]  /*2cca0*/  ULDC UR42, c[0x0][0x248] ;  /* 0x00009200002a7ab9 */ /* 0x000fe20000000800 */
[----:B------:R-:W-:Y:S01]  /*2ccb0*/  ISETP.GE.AND P0, PT, R2, UR15, PT ;  /* 0x0000000f02007c0c */ /* 0x000fe2000bf06270 */
[----:B------:R0:W-:Y:S01]  /*2ccc0*/  STL [R1+0x5b4], R8 ;  /* 0x0005b40801007387 */ /* 0x0001e20000100800 */
[----:B------:R-:W-:Y:S02]  /*2ccd0*/  VIADD R2, R3, 0xee ;  /* 0x000000ee03027836 */ /* 0x000fe40000000000 */
[----:B------:R-:W-:Y:S01]  /*2cce0*/  ISETP.LT.AND P1, PT, R5, UR30, !P0 ;  /* 0x0000001e05007c0c */ /* 0x000fe2000c721270 */
[----:B------:R-:W-:Y:S01]  /*2ccf0*/  ULDC UR15, c[0x0][0x228] ;  /* 0x00008a00000f7ab9 */ /* 0x000fe20000000800 */
[----:B------:R-:W-:Y:S01]  /*2cd00*/  LOP3.LUT R50, R50, 0xfffffffe, RZ, 0xc0, !PT ;  /* 0xfffffffe32327812 */ /* 0x000fe200078ec0ff */
[----:B------:R-:W-:Y:S01]  /*2cd10*/  ULDC UR30, c[0x0][0x228] ;  /* 0x00008a00001e7ab9 */ /* 0x000fe20000000800 */
[----:B0-----:R-:W-:Y:S01]  /*2cd20*/  VIADD R8, R8, UR6 ;  /* 0x0000000608087c36 */ /* 0x001fe20008000000 */
[----:B------:R-:W-:-:S02]  /*2cd30*/  ULDC UR6, c[0x0][0x228] ;  /* 0x00008a0000067ab9 */ /* 0x000fc40000000800 */
[----:B------:R-:W-:Y:S01]  /*2cd40*/  ISETP.LT.AND P0, PT, R4, UR6, !P0 ;  /* 0x0000000604007c0c */ /* 0x000fe2000c701270 */
[----:B------:R-:W-:-:S05]  /*2cd50*/  ULDC UR6, c[0x0][0x248] ;  /* 0x0000920000067ab9 */ /* 0x000fca0000000800 */
[----:B------:R-:W-:Y:S01]  /*2cd60*/  @P1 LOP3.LUT R50, R50, 0x1, RZ, 0xfc, !PT ;  /* 0x0000000132321812 */ /* 0x000fe200078efcff */
[----:B------:R0:W-:Y:S06]  /*2cd70*/  STL [R1+0x5b8], R8 ;  /* 0x0005b80801007387 */ /* 0x0001ec0000100800 */
        /* <DEDUP_REMOVED lines=8> */
[----:B------:R-:W-:Y:S01]  /*2ce00*/  ISETP.LT.AND P0, PT, R4, UR42, !P0 ;  /* 0x0000002a04007c0c */ /* 0x000fe2000c701270 */
[----:B------:R-:W-:Y:S01]  /*2ce10*/  ULDC UR32, c[0x0][0x248] ;  /* 0x0000920000207ab9 */ /* 0x000fe20000000800 */
[----:B------:R-:W-:-:S09]  /*2ce20*/  ULDC UR25, c[0x0][0x228] ;  /* 0x00008a0000197ab9 */ /* 0x000fd20000000800 */
[----:B------:R-:W-:-:S04]  /*2ce30*/  @P1 LOP3.LUT R51, R51, 0x40000000, RZ, 0xfc, !PT ;  /* 0x4000000033331812 */ /* 0x000fc800078efcff */
[----:B------:R-:W-:Y:S01]  /*2ce40*/  LOP3.LUT R51, R51, 0xdfffffff, RZ, 0xc0, !PT ;  /* 0xdfffffff33337812 */ /* 0x000fe200078ec0ff */
[----:B0-----:R-:W-:Y:S01]  /*2ce50*/  VIADD R8, R8, UR10 ;  /* 0x0000000a08087c36 */ /* 0x001fe20008000000 */
[----:B------:R-:W-:Y:S02]  /*2ce60*/  ULDC UR10, c[0x0][0x228] ;  /* 0x00008a00000a7ab9 */ /* 0x000fe40000000800 */
        /* <DEDUP_REMOVED lines=15> */
[----:B0-----:R-:W-:Y:S01]  /*2cf60*/  VIADD R8, R8, UR50 ;  /* 0x0000003208087c36 */ /* 0x001fe20008000000 */
[----:B------:R-:W-:Y:S01]  /*2cf70*/  ISETP.LT.AND P1, PT, R5, UR54, !P0 ;  /* 0x0000003605007c0c */ /* 0x000fe2000c721270 */
[----:B------:R-:W-:Y:S01]  /*2cf80*/  VIADD R2, R3, 0xe8 ;  /* 0x000000e803027836 */ /* 0x000fe20000000000 */
[----:B------:R-:W-:Y:S01]  /*2cf90*/  ISETP.LT.AND P0, PT, R4, UR52, !P0 ;  /* 0x0000003404007c0c */ /* 0x000fe2000c701270 */
[----:B------:R-:W-:Y:S01]  /*2cfa0*/  ULDC UR50, c[0x0][0x228] ;  /* 0x00008a0000327ab9 */ /* 0x000fe20000000800 */
[----:B------:R0:W-:Y:S01]  /*2cfb0*/  STL [R1+0x5c4], R8 ;  /* 0x0005c40801007387 */ /* 0x0001e20000100800 */
[----:B------:R-:W-:Y:S01]  /*2cfc0*/  ULDC UR17, c[0x0][0x228] ;  /* 0x00008a0000117ab9 */ /* 0x000fe20000000800 */
[----:B------:R-:W-:Y:S01]  /*2cfd0*/  ULDC UR52, c[0x0][0x228] ;  /* 0x00008a0000347ab9 */ /* 0x000fe20000000800 */
[----:B------:R-:W-:-:S06]  /*2cfe0*/  ULDC UR54, c[0x0][0x228] ;  /* 0x00008a0000367ab9 */ /* 0x000fcc0000000800 */
[----:B------:R-:W-:Y:S01]  /*2cff0*/  @P1 LOP3.LUT R51, R51, 0x4000000, RZ, 0xfc, !PT ;  /* 0x0400000033331812 */ /* 0x000fe200078efcff */
[----:B0-----:R-:W-:Y:S01]  /*2d000*/  VIADD R8, R8, UR48 ;  /* 0x0000003008087c36 */ /* 0x001fe20008000000 */
[----:B------:R-:W-:Y:S02]  /*2d010*/  ULDC UR48, c[0x0][0x248] ;  /* 0x0000920000307ab9 */ /* 0x000fe40000000800 */
[----:B------:R-:W-:Y:S02]  /*2d020*/  LOP3.LUT R51, R51, 0xfdffffff, RZ, 0xc0, !PT ;  /* 0xfdffffff33337812 */ /* 0x000fe400078ec0ff */
[----:B------:R0:W-:Y:S02]  /*2d030*/  STL [R1+0x5c8], R8 ;  /* 0x0005c80801007387 */ /* 0x0001e40000100800 */
[----:B------:R-:W-:Y:S02]  /*2d040*/  @P0 LOP3.LUT R51, R51, 0x2000000, RZ, 0xfc, !PT ;  /* 0x0200000033330812 */ /* 0x000fe400078efcff */
[----:B------:R-:W-:Y:S01]  /*2d050*/  ISETP.GE.AND P0, PT, R2, UR27, PT ;  /* 0x0000001b02007c0c */ /* 0x000fe2000bf06270 */
[----:B0-----:R-:W-:-:S03]  /*2d060*/  VIADD R8, R8, UR48 ;  /* 0x0000003008087c36 */ /* 0x001fc60008000000 */
[----:B------:R-:W-:Y:S01]  /*2d070*/  ISETP.LT.AND P1, PT, R5, UR50, !P0 ;  /* 0x0000003205007c0c */ /* 0x000fe2000c721270 */
[----:B------:R-:W-:Y:S01]  /*2d080*/  ULDC UR48, c[0x0][0x228] ;  /* 0x00008a0000307ab9 */ /* 0x000fe20000000800 */
[----:B------:R-:W-:Y:S01]  /*2d090*/  LOP3.LUT R51, R51, 0xfeffffff, RZ, 0xc0, !PT ;  /* 0xfeffffff33337812 */ /* 0x000fe200078ec0ff */
[----:B------:R-:W-:Y:S01]  /*2d0a0*/  VIADD R2, R3, 0xe6 ;  /* 0x000000e603027836 */ /* 0x000fe20000000000 */
[----:B------:R0:W-:Y:S01]  /*2d0b0*/  STL [R1+0x5cc], R8 ;  /* 0x0005cc0801007387 */ /* 0x0001e20000100800 */
[----:B------:R-:W-:Y:S01]  /*2d0c0*/  ISETP.LT.AND P0, PT, R4, UR48, !P0 ;  /* 0x0000003004007c0c */ /* 0x000fe2000c701270 */
[----:B------:R-:W-:Y:S01]  /*2d0d0*/  ULDC UR27, c[0x0][0x228] ;  /* 0x00008a00001b7ab9 */ /* 0x000fe20000000800 */
[----:B0-----:R-:W-:Y:S01]  /*2d0e0*/  VIADD R8, R8, UR44 ;  /* 0x0000002c08087c36 */ /* 0x001fe20008000000 */
[----:B------:R-:W-:-:S04]  /*2d0f0*/  ULDC UR44, c[0x0][0x248] ;  /* 0x00009200002c7ab9 */ /* 0x000fc80000000800 */
[----:B------:R0:W-:Y:S01]  /*2d100*/  STL [R1+0x5d0], R8 ;  /* 0x0005d00801007387 */ /* 0x0001e20000100800 */
[----:B------:R-:W-:Y:S01]  /*2d110*/  @P1 LOP3.LUT R51, R51, 0x1000000, RZ, 0xfc, !PT ;  /* 0x0100000033331812 */ /* 0x000fe200078efcff */
[----:B0-----:R-:W-:-:S03]  /*2d120*/  VIADD R8, R8, UR44 ;  /* 0x0000002c08087c36 */ /* 0x001fc60008000000 */
[----:B------:R-:W-:Y:S01]  /*2d130*/  LOP3.LUT R51, R51, 0xff7fffff, RZ, 0xc0, !PT ;  /* 0xff7fffff33337812 */ /* 0x000fe200078ec0ff */
[----:B------:R-:W-:Y:S01]  /*2d140*/  ULDC UR44, c[0x0][0x228] ;  /* 0x00008a00002c7ab9 */ /* 0x000fe20000000800 */
[----:B------:R0:W-:Y:S02]  /*2d150*/  STL [R1+0x5d4], R8 ;  /* 0x0005d40801007387 */ /* 0x0001e40000100800 */
[----:B------:R-:W-:Y:S02]  /*2d160*/  @P0 LOP3.LUT R51, R51, 0x800000, RZ, 0xfc, !PT ;  /* 0x0080000033330812 */ /* 0x000fe400078efcff */
[----:B------:R-:W-:Y:S01]  /*2d170*/  ISETP.GE.AND P0, PT, R2, UR13, PT ;  /* 0x0000000d02007c0c */ /* 0x000fe2000bf06270 */
[----:B0-----:R-:W-:Y:S01]  /*2d180*/  VIADD R8, R8, UR8 ;  /* 0x0000000808087c36 */ /* 0x001fe20008000000 */
[----:B------:R-:W-:Y:S01]  /*2d190*/  ULDC UR8, c[0x0][0x248] ;  /* 0x0000920000087ab9 */ /* 0x000fe20000000800 */
[----:B------:R-:W-:Y:S01]  /*2d1a0*/  LOP3.LUT R51, R51, 0xffbfffff, RZ, 0xc0, !PT ;  /* 0xffbfffff33337812 */ /* 0x000fe200078ec0ff */
[----:B------:R-:W-:Y:S01]  /*2d1b0*/  VIADD R2, R3, 0xe4 ;  /* 0x000000e403027836 */ /* 0x000fe20000000000 */
[----:B------:R-:W-:Y:S01]  /*2d1c0*/  ULDC UR13, c[0x0][0x248] ;  /* 0x00009200000d7ab9 */ /* 0x000fe20000000800 */
[----:B------:R0:W-:Y:S01]  /*2d1d0*/  STL [R1+0x5d8], R8 ;  /* 0x0005d80801007387 */ /* 0x0001e20000100800 */
[----:B------:R-:W-:Y:S01]  /*2d1e0*/  ISETP.LT.AND P1, PT, R5, UR45, !P0 ;  /* 0x0000002d05007c0c */ /* 0x000fe2000c721270 */
[----:B------:R-:W-:Y:S01]  /*2d1f0*/  ULDC UR45, c[0x0][0x228] ;  /* 0x00008a00002d7ab9 */ /* 0x000fe20000000800 */
[----:B0-----:R-:W-:Y:S01]  /*2d200*/  VIADD R8, R8, UR8 ;  /* 0x0000000808087c36 */ /* 0x001fe20008000000 */
[----:B------:R-:W-:Y:S01]  /*2d210*/  ISETP.LT.AND P0, PT, R4, UR46, !P0 ;  /* 0x0000002e04007c0c */ /* 0x000fe2000c701270 */
[----:B------:R-:W-:Y:S01]  /*2d220*/  ULDC UR8, c[0x0][0x228] ;  /* 0x00008a0000087ab9 */ /* 0x000fe20000000800 */
[----:B------:R-:W-:-:S02]  /*2d230*/  ULDC UR46, c[0x0][0x228] ;  /* 0x00008a00002e7ab9 */ /* 0x000fc40000000800 */
[----:B------:R0:W-:Y:S02]  /*2d240*/  STL [R1+0x5dc], R8 ;  /* 0x0005dc0801007387 */ /* 0x0001e40000100800 */
        /* <DEDUP_REMOVED lines=8> */
[----:B------:R-:W-:Y:S01]  /*2d2d0*/  @P0 LOP3.LUT R51, R51, 0x200000, RZ, 0xfc, !PT ;  /* 0x0020000033330812 */ /* 0x000fe200078efcff */
[----:B0-----:R-:W-:Y:S01]  /*2d2e0*/  VIADD R8, R8, UR7 ;  /* 0x0000000708087c36 */ /* 0x001fe20008000000 */
[----:B------:R-:W-:Y:S01]  /*2d2f0*/  ISETP.GE.AND P0, PT, R2, UR43, PT ;  /* 0x0000002b02007c0c */ /* 0x000fe2000bf06270 */
[----:B------:R-:W-:-:S03]  /*2d300*/  ULDC UR7, c[0x0][0x228] ;  /* 0x00008a0000077ab9 */ /* 0x000fc60000000800 */
[----:B------:R0:W-:Y:S01]  /*2d310*/  STL [R1+0x5e8], R8 ;  /* 0x0005e80801007387 */ /* 0x0001e20000100800 */
[----:B------:R-:W-:Y:S02]  /*2d320*/  ISETP.LT.AND P1, PT, R5, UR49, !P0 ;  /* 0x0000003105007c0c */ /* 0x000fe4000c721270 */
[----:B------:R-:W-:Y:S01]  /*2d330*/  LOP3.LUT R51, R51, 0xffefffff, RZ, 0xc0, !PT ;  /* 0xffefffff33337812 */ /* 0x000fe200078ec0ff */
[----:B------:R-:W-:Y:S01]  /*2d340*/  VIADD R2, R3, 0xe2 ;  /* 0x000000e203027836 */ /* 0x000fe20000000000 */
[----:B------:R-:W-:Y:S01]  /*2d350*/  ULDC.64 UR42, c[0x0][0x228] ;  /* 0x00008a00002a7ab9 */ /* 0x000fe20000000a00 */
[----:B0-----:R-:W-:Y:S01]  /*2d360*/  VIADD R8, R8, UR12 ;  /* 0x0000000c08087c36 */ /* 0x001fe20008000000 */
[----:B------:R-:W-:Y:S01]  /*2d370*/  ULDC UR12, c[0x0][0x248] ;  /* 0x00009200000c7ab9 */ /* 0x000fe20000000800 */
[----:B------:R-:W-:-:S03]  /*2d380*/  ULDC.64 UR48, c[0x0][0x228] ;  /* 0x00008a0000307ab9 */ /* 0x000fc60000000a00 */
[----:B------:R0:W-:Y:S01]  /*2d390*/  STL [R1+0x5ec], R8 ;  /* 0x0005ec0801007387 */ /* 0x0001e20000100800 */
[----:B------:R-:W-:Y:S01]  /*2d3a0*/  ISETP.LT.AND P0, PT, R4, UR45, !P0 ;  /* 0x0000002d04007c0c */ /* 0x000fe2000c701270 */
[----:B------:R-:W-:Y:S01]  /*2d3b0*/  ULDC UR45, c[0x0][0x228] ;  /* 0x00008a00002d7ab9 */ /* 0x000fe20000000800 */
[----:B0-----:R-:W-:Y:S01]  /*2d3c0*/  VIADD R8, R8, UR12 ;  /* 0x0000000c08087c36 */ /* 0x001fe20008000000 */
[----:B------:R-:W-:Y:S01]  /*2d3d0*/  @P1 LOP3.LUT R51, R51, 0x100000, RZ, 0xfc, !PT ;  /* 0x0010000033331812 */ /* 0x000fe200078efcff */
[----:B------:R-:W-:-:S03]  /*2d3e0*/  ULDC UR12, c[0x0][0x228] ;  /* 0x00008a00000c7ab9 */ /* 0x000fc60000000800 */
[----:B------:R0:W-:Y:S02]  /*2d3f0*/  STL [R1+0x800], R8 ;  /* 0x0008000801007387 */ /* 0x0001e40000100800 */
[----:B0-----:R-:W-:Y:S01]  /*2d400*/  VIADD R8, R8, UR26 ;  /* 0x0000001a08087c36 */ /* 0x001fe20008000000 */
[----:B------:R-:W-:-:S04]  /*2d410*/  ULDC UR26, c[0x0][0x248] ;  /* 0x00009200001a7ab9 */ /* 0x000fc80000000800 */
[----:B------:R0:W-:Y:S01]  /*2d420*/  STL [R1+0x804], R8 ;  /* 0x0008040801007387 */ /* 0x0001e20000100800 */
[----:B------:R-:W-:Y:S01]  /*2d430*/  LOP3.LUT R51, R51, 0xfff7ffff, RZ, 0xc0, !PT ;  /* 0xfff7ffff33337812 */ /* 0x000fe200078ec0ff */
[----:B0-----:R-:W-:-:S03]  /*2d440*/  VIADD R8, R8, UR26 ;  /* 0x0000001a08087c36 */ /* 0x001fc60008000000 */
[----:B------:R-:W-:Y:S01]  /*2d450*/  @P0 LOP3.LUT R51, R51, 0x80000, RZ, 0xfc, !PT ;  /* 0x0008000033330812 */ /* 0x000fe200078efcff */
[----:B------:R-:W-:Y:S01]  /*2d460*/  ULDC UR26, c[0x0][0x228] ;  /* 0x00008a00001a7ab9 */ /* 0x000fe20000000800 */
[----:B------:R0:W-:Y:S01]  /*2d470*/  STL [R1+0x808], R8 ;  /* 0x0008080801007387 */ /* 0x0001e20000100800 */
[----:B------:R-:W-:Y:S01]  /*2d480*/  ISETP.GE.AND P0, PT, R2, UR33, PT ;  /* 0x0000002102007c0c */ /* 0x000fe2000bf06270 */
[----:B0-----:R-:W-:-:S03]  /*2d490*/  VIADD R8, R8, UR34 ;  /* 0x0000002208087c36 */ /* 0x001fc60008000000 */
[----:B------:R-:W-:Y:S01]  /*2d4a0*/  ISETP.LT.AND P1, PT, R5, UR45, !P0 ;  /* 0x0000002d05007c0c */ /* 0x000fe2000c721270 */
[----:B------:R-:W-:Y:S01]  /*2d4b0*/  ULDC UR34, c[0x0][0x248] ;  /* 0x0000920000227ab9 */ /* 0x000fe20000000800 */
[----:B------:R-:W-:Y:S01]  /*2d4c0*/  LOP3.LUT R51, R51, 0xfffbffff, RZ, 0xc0, !PT ;  /* 0xfffbffff33337812 */ /* 0x000fe200078ec0ff */
[----:B------:R-:W-:Y:S01]  /*2d4d0*/  VIADD R2, R3, 0xe0 ;  /* 0x000000e003027836 */ /* 0x000fe20000000000 */
[----:B------:R0:W-:Y:S01]  /*2d4e0*/  STL [R1+0x80c], R8 ;  /* 0x00080c0801007387 */ /* 0x0001e20000100800 */
[----:B------:R-:W-:Y:S01]  /*2d4f0*/  ULDC UR33, c[0x0][0x228] ;  /* 0x00008a0000217ab9 */ /* 0x000fe20000000800 */
[----:B0-----:R-:W-:Y:S01]  /*2d500*/  VIADD R8, R8, UR20 ;  /* 0x0000001408087c36 */ /* 0x001fe20008000000 */
[----:B------:R-:W-:Y:S01]  /*2d510*/  ISETP.LT.AND P0, PT, R4, UR61, !P0 ;  /* 0x0000003d04007c0c */ /* 0x000fe2000c701270 */
[----:B------:R-:W-:-:S05]  /*2d520*/  ULDC UR20, c[0x0][0x228] ;  /* 0x00008a0000147ab9 */ /* 0x000fca0000000800 */
[----:B------:R-:W-:Y:S01]  /*2d530*/  @P1 LOP3.LUT R51, R51, 0x40000, RZ, 0xfc, !PT ;  /* 0x0004000033331812 */ /* 0x000fe200078efcff */
[----:B------:R-:W-:Y:S01]  /*2d540*/  ULDC UR61, c[0x0][0x228] ;  /* 0x00008a00003d7ab9 */ /* 0x000fe20000000800 */
[----:B------:R0:W-:Y:S02]  /*2d550*/  STL [R1+0x810], R8 ;  /* 0x0008100801007387 */ /* 0x0001e40000100800 */
[----:B0-----:R-:W-:Y:S01]  /*2d560*/  VIADD R8, R8, UR34 ;  /* 0x0000002208087c36 */ /* 0x001fe20008000000 */
[----:B------:R-:W-:Y:S01]  /*2d570*/  LOP3.LUT R51, R51, 0xfffdffff, RZ, 0xc0, !PT ;  /* 0xfffdffff33337812 */ /* 0x000fe200078ec0ff */
[----:B------:R-:W-:-:S03]  /*2d580*/  ULDC UR34, c[0x0][0x248] ;  /* 0x0000920000227ab9 */ /* 0x000fc60000000800 */
[----:B------:R0:W-:Y:S02]  /*2d590*/  STL [R1+0x814], R8 ;  /* 0x0008140801007387 */ /* 0x0001e40000100800 */
        /* <DEDUP_REMOVED lines=14> */
[----:B------:R-:W-:-:S04]  /*2d680*/  ULDC UR22, c[0x0][0x248] ;  /* 0x0000920000167ab9 */ /* 0x000fc80000000800 */
        /* <DEDUP_REMOVED lines=13> */
[----:B------:R-:W-:-:S04]  /*2d760*/  ULDC UR22, c[0x0][0x248] ;  /* 0x0000920000167ab9 */ /* 0x000fc80000000800 */
[----:B------:R0:W-:Y:S01]  /*2d770*/  STL [R1+0x830], R8 ;  /* 0x0008300801007387 */ /* 0x0001e20000100800 */
[----:B------:R-:W-:Y:S01]  /*2d780*/  ISETP.GE.AND P0, PT, R2, UR55, PT ;  /* 0x0000003702007c0c */ /* 0x000fe2000bf06270 */
[----:B0-----:R-:W-:-:S03]  /*2d790*/  VIADD R8, R8, UR22 ;  /* 0x0000001608087c36 */ /* 0x001fc60008000000 */
[----:B------:R-:W-:Y:S02]  /*2d7a0*/  ISETP.LT.AND P1, PT, R5, UR5, !P0 ;  /* 0x0000000505007c0c */ /* 0x000fe4000c721270 */
[----:B------:R-:W-:Y:S01]  /*2d7b0*/  LOP3.LUT R51, R51, 0xffffbfff, RZ, 0xc0, !PT ;  /* 0xffffbfff33337812 */ /* 0x000fe200078ec0ff */
[----:B------:R-:W-:Y:S01]  /*2d7c0*/  VIADD R2, R3, 0xdc ;  /* 0x000000dc03027836 */ /* 0x000fe20000000000 */
[----:B------:R0:W-:Y:S01]  /*2d7d0*/  STL [R1+0x834], R8 ;  /* 0x0008340801007387 */ /* 0x0001e20000100800 */
[----:B------:R-:W-:Y:S01]  /*2d7e0*/  ISETP.LT.AND P0, PT, R4, UR7, !P0 ;  /* 0x0000000704007c0c */ /* 0x000fe2000c701270 */
[----:B------:R-:W-:Y:S01]  /*2d7f0*/  ULDC UR5, c[0x0][0x248] ;  /* 0x0000920000057ab9 */ /* 0x000fe20000000800 */
[----:B------:R-:W-:Y:S01]  /*2d800*/  ULDC UR55, c[0x0][0x228] ;  /* 0x00008a0000377ab9 */ /* 0x000fe20000000800 */
[----:B------:R-:W-:Y:S01]  /*2d810*/  ULDC UR7, c[0x0][0x248] ;  /* 0x0000920000077ab9 */ /* 0x000fe20000000800 */
        /* <DEDUP_REMOVED lines=9> */
[----:B0-----:R-:W-:Y:S01]  /*2d8b0*/  VIADD R8, R8, UR32 ;  /* 0x0000002008087c36 */ /* 0x001fe20008000000 */
[----:B------:R-:W-:Y:S01]  /*2d8c0*/  @P0 LOP3.LUT R51, R51, 0x2000, RZ, 0xfc, !PT ;  /* 0x0000200033330812 */ /* 0x000fe200078efcff */
[----:B------:R-:W-:-:S03]  /*2d8d0*/  ULDC UR32, c[0x0][0x228] ;  /* 0x00008a0000207ab9 */ /* 0x000fc60000000800 */
[----:B------:R0:W-:Y:S01]  /*2d8e0*/  STL [R1+0x840], R8 ;  /* 0x0008400801007387 */ /* 0x0001e20000100800 */
[----:B------:R-:W-:Y:S01]  /*2d8f0*/  ISETP.GE.AND P0, PT, R2, UR29, PT ;  /* 0x0000001d02007c0c */ /* 0x000fe2000bf06270 */
[----:B0-----:R-:W-:-:S03]  /*2d900*/  VIADD R8, R8, UR34 ;  /* 0x0000002208087c36 */ /* 0x001fc60008000000 */
[----:B------:R-:W-:Y:S02]  /*2d910*/  ISETP.LT.AND P1, PT, R5, UR18, !P0 ;  /* 0x0000001205007c0c */ /* 0x000fe4000c721270 */
[----:B------:R-:W-:Y:S01]  /*2d920*/  LOP3.LUT R51, R51, 0xfffffbff, RZ, 0xc0, !PT ;  /* 0xfffffbff33337812 */ /* 0x000fe200078ec0ff */
[----:B------:R-:W-:Y:S01]  /*2d930*/  VIADD R2, R3, 0xda ;  /* 0x000000da03027836 */ /* 0x000fe20000000000 */
[----:B------:R0:W-:Y:S01]  /*2d940*/  STL [R1+0x844], R8 ;  /* 0x0008440801007387 */ /* 0x0001e20000100800 */
[----:B------:R-:W-:Y:S01]  /*2d950*/  ULDC UR34, c[0x0][0x228] ;  /* 0x00008a0000227ab9 */ /* 0x000fe20000000800 */
[----:B0-----:R-:W-:Y:S01]  /*2d960*/  VIADD R8, R8, UR37 ;  /* 0x0000002508087c36 */ /* 0x001fe20008000000 */
[----:B------:R-:W-:-:S04]  /*2d970*/  ULDC UR37, c[0x0][0x248] ;  /* 0x0000920000257ab9 */ /* 0x000fc80000000800 */
[----:B------:R0:W-:Y:S01]  /*2d980*/  STL [R1+0x848], R8 ;  /* 0x0008480801007387 */ /* 0x0001e20000100800 */
[----:B------:R-:W-:Y:S01]  /*2d990*/  ISETP.LT.AND P0, PT, R4, UR24, !P0 ;  /* 0x0000001804007c0c */ /* 0x000fe2000c701270 */
[----:B0-----:R-:W-:Y:S01]  /*2d9a0*/  VIADD R8, R8, UR37 ;  /* 0x0000002508087c36 */ /* 0x001fe20008000000 */
[----:B------:R-:W-:Y:S01]  /*2d9b0*/  @P1 LOP3.LUT R51, R51, 0x400, RZ, 0xfc, !PT ;  /* 0x0000040033331812 */ /* 0x000fe200078efcff */
[----:B------:R-:W-:-:S03]  /*2d9c0*/  ULDC UR37, c[0x0][0x228] ;  /* 0x00008a0000257ab9 */ /* 0x000fc60000000800 */
[----:B------:R0:W-:Y:S01]  /*2d9d0*/  STL [R1+0x84c], R8 ;  /* 0x00084c0801007387 */ /* 0x0001e20000100800 */
[----:B------:R-:W-:Y:S01]  /*2d9e0*/  LOP3.LUT R51, R51, 0xfffffdff, RZ, 0xc0, !PT ;  /* 0xfffffdff33337812 */ /* 0x000fe200078ec0ff */
[----:B0-----:R-:W-:-:S05]  /*2d9f0*/  VIADD R8, R8, UR39 ;  /* 0x0000002708087c36 */ /* 0x001fca0008000000 */
[----:B------:R-:W-:Y:S01]  /*2da00*/  @P0 LOP3.LUT R51, R51, 0x200, RZ, 0xfc, !PT ;  /* 0x0000020033330812 */ /* 0x000fe200078efcff */
[----:B------:R-:W-:Y:S01]  /*2da10*/  ULDC UR39, c[0x0][0x228] ;  /* 0x00008a0000277ab9 */ /* 0x000fe20000000800 */
[----:B------:R0:W-:Y:S01]  /*2da20*/  STL [R1+0x850], R8 ;  /* 0x0008500801007387 */ /* 0x0001e20000100800 */
[----:B------:R-:W-:Y:S01]  /*2da30*/  ISETP.GE.AND P0, PT, R2, UR9, PT ;  /* 0x0000000902007c0c */ /* 0x000fe2000bf06270 */
[----:B0-----:R-:W-:Y:S01]  /*2da40*/  VIADD R8, R8, UR13 ;  /* 0x0000000d08087c36 */ /* 0x001fe20008000000 */
[----:B------:R-:W-:-:S04]  /*2da50*/  ULDC UR13, c[0x0][0x248] ;  /* 0x00009200000d7ab9 */ /* 0x000fc80000000800 */
[----:B------:R0:W-:Y:S01]  /*2da60*/  STL [R1+0x854], R8 ;  /* 0x0008540801007387 */ /* 0x0001e20000100800 */
[----:B------:R-:W-:Y:S01]  /*2da70*/  ISETP.LT.AND P1, PT, R5, UR12, !P0 ;  /* 0x0000000c05007c0c */ /* 0x000fe2000c721270 */
[----:B0-----:R-:W-:Y:S01]  /*2da80*/  VIADD R8, R8, UR13 ;  /* 0x0000000d08087c36 */ /* 0x001fe20008000000 */
[----:B------:R-:W-:-:S04]  /*2da90*/  ULDC UR13, c[0x0][0x248] ;  /* 0x00009200000d7ab9 */ /* 0x000fc80000000800 */
[----:B------:R0:W-:Y:S01]  /*2daa0*/  STL [R1+0x858], R8 ;  /* 0x0008580801007387 */ /* 0x0001e20000100800 */
[----:B------:R-:W-:Y:S01]  /*2dab0*/  ISETP.LT.AND P0, PT, R4, UR23, !P0 ;  /* 0x0000001704007c0c */ /* 0x000fe2000c701270 */
[----:B0-----:R-:W-:Y:S01]  /*2dac0*/  VIADD R8, R8, UR13 ;  /* 0x0000000d08087c36 */ /* 0x001fe20008000000 */
[----:B------:R-:W-:Y:S01]  /*2dad0*/  ULDC UR13, c[0x0][0x248] ;  /* 0x00009200000d7ab9 */ /* 0x000fe20000000800 */
[----:B------:R-:W-:-:S03]  /*2dae0*/  LOP3.LUT R51, R51, 0xffffffbf, RZ, 0xc0, !PT ;  /* 0xffffffbf33337812 */ /* 0x000fc600078ec0ff */
[----:B------:R0:W-:Y:S01]  /*2daf0*/  STL [R1+0x85c], R8 ;  /* 0x00085c0801007387 */ /* 0x0001e20000100800 */
[----:B------:R-:W-:Y:S01]  /*2db00*/  @P1 LOP3.LUT R51, R51, 0x40, RZ, 0xfc, !PT ;  /* 0x0000004033331812 */ /* 0x000fe200078efcff */
[----:B0-----:R-:W-:Y:S01]  /*2db10*/  VIADD R8, R8, UR13 ;  /* 0x0000000d08087c36 */ /* 0x001fe20008000000 */
[----:B------:R-:W-:-:S04]  /*2db20*/  ULDC UR13, c[0x0][0x248] ;  /* 0x00009200000d7ab9 */ /* 0x000fc80000000800 */
[----:B------:R0:W-:Y:S01]  /*2db30*/  STL [R1+0x860], R8 ;  /* 0x0008600801007387 */ /* 0x0001e20000100800 */
[----:B------:R-:W-:Y:S01]  /*2db40*/  LOP3.LUT R51, R51, 0xffffffdf, RZ, 0xc0, !PT ;  /* 0xffffffdf33337812 */ /* 0x000fe200078ec0ff */
[----:B------:R-:W-:Y:S02]  /*2db50*/  VIADD R2, R3, 0xd8 ;  /* 0x000000d803027836 */ /* 0x000fe40000000000 */
[----:B0-----:R-:W-:Y:S01]  /*2db60*/  VIADD R8, R8, UR13 ;  /* 0x0000000d08087c36 */ /* 0x001fe20008000000 */
[----:B------:R-:W-:Y:S01]  /*2db70*/  ULDC UR13, c[0x0][0x248] ;  /* 0x00009200000d7ab9 */ /* 0x000fe20000000800 */
[----:B------:R-:W-:-:S03]  /*2db80*/  @P0 LOP3.LUT R51, R51, 0x20, RZ, 0xfc, !PT ;  /* 0x0000002033330812 */ /* 0x000fc600078efcff */
[----:B------:R0:W-:Y:S01]  /*2db90*/  STL [R1+0x864], R8 ;  /* 0x0008640801007387 */ /* 0x0001e20000100800 */
[----:B------:R-:W-:Y:S01]  /*2dba0*/  ISETP.GE.AND P0, PT, R2, UR11, PT ;  /* 0x0000000b02007c0c */ /* 0x000fe2000bf06270 */
[----:B0-----:R-:W-:-:S03]  /*2dbb0*/  VIADD R8, R8, UR13 ;  /* 0x0000000d08087c36 */ /* 0x001fc60008000000 */
[----:B------:R-:W-:Y:S02]  /*2dbc0*/  ISETP.LT.AND P1, PT, R5, UR28, !P0 ;  /* 0x0000001c05007c0c */ /* 0x000fe4000c721270 */
[----:B------:R-:W-:Y:S01]  /*2dbd0*/  LOP3.LUT R51, R51, 0xfffffffb, RZ, 0xc0, !PT ;  /* 0xfffffffb33337812 */ /* 0x000fe200078ec0ff */
[----:B------:R-:W-:Y:S01]  /*2dbe0*/  VIADD R2, R3, 0xd7 ;  /* 0x000000d703027836 */ /* 0x000fe20000000000 */
[----:B------:R0:W-:Y:S01]  /*2dbf0*/  STL [R1+0x868], R8 ;  /* 0x0008680801007387 */ /* 0x0001e20000100800 */
[----:B------:R-:W-:Y:S01]  /*2dc00*/  ULDC.64 UR12, c[0x0][0x228] ;  /* 0x00008a00000c7ab9 */ /* 0x000fe20000000a00 */
[----:B------:R-:W-:Y:S01]  /*2dc10*/  ULDC.64 UR28, c[0x0][0x228] ;  /* 0x00008a00001c7ab9 */ /* 0x000fe20000000a00 */
[----:B0-----:R-:W-:Y:S01]  /*2dc20*/  VIADD R8, R8, UR8 ;  /* 0x0000000808087c36 */ /* 0x001fe20008000000 */
[----:B------:R-:W-:-:S04]  /*2dc30*/  ULDC UR8, c[0x0][0x248] ;  /* 0x0000920000087ab9 */ /* 0x000fc80000000800 */
[----:B------:R0:W-:Y:S01]  /*2dc40*/  STL [R1+0x86c], R8 ;  /* 0x00086c0801007387 */ /* 0x0001e20000100800 */
[----:B------:R-:W-:Y:S01]  /*2dc50*/  @P1 LOP3.LUT R51, R51, 0x4, RZ, 0xfc, !PT ;  /* 0x0000000433331812 */ /* 0x000fe200078efcff */
[----:B0-----:R-:W-:Y:S01]  /*2dc60*/  VIADD R8, R8, UR8 ;  /* 0x0000000808087c36 */ /* 0x001fe20008000000 */
[----:B------:R-:W-:Y:S02]  /*2dc70*/  ULDC.64 UR8, c[0x0][0x228] ;  /* 0x00008a0000087ab9 */ /* 0x000fe40000000a00 */
[----:B------:R-:W-:Y:S02]  /*2dc80*/  ISETP.LT.AND P0, PT, R4, UR8, !P0 ;  /* 0x0000000804007c0c */ /* 0x000fe4000c701270 */
[----:B------:R-:W-:-:S11]  /*2dc90*/  LOP3.LUT R51, R51, 0xfffffffd, RZ, 0xc0, !PT ;  /* 0xfffffffd33337812 */ /* 0x000fd600078ec0ff */
[----:B------:R-:W-:Y:S02]  /*2dca0*/  @P0 LOP3.LUT R51, R51, 0x2, RZ, 0xfc, !PT ;  /* 0x0000000233330812 */ /* 0x000fe400078efcff */
[----:B------:R-:W-:Y:S01]  /*2dcb0*/  ISETP.GE.AND P0, PT, R2, UR53, PT ;  /* 0x0000003502007c0c */ /* 0x000fe2000bf06270 */
[----:B------:R-:W-:Y:S01]  /*2dcc0*/  VIADD R2, R3, 0xd6 ;  /* 0x000000d603027836 */ /* 0x000fe20000000000 */
[----:B------:R-:W-:Y:S01]  /*2dcd0*/  LOP3.LUT R51, R51, 0xfffffffe, RZ, 0xc0, !PT ;  /* 0xfffffffe33337812 */ /* 0x000fe200078ec0ff */
[----:B------:R0:W-:Y:S01]  /*2dce0*/  STL [R1+0x870], R8 ;  /* 0x0008700801007387 */ /* 0x0001e20000100800 */
[----:B------:R-:W-:Y:S01]  /*2dcf0*/  ISETP.LT.AND P1, PT, R5, UR26, !P0 ;  /* 0x0000001a05007c0c */ /* 0x000fe2000c721270 */
[----:B------:R-:W-:Y:S01]  /*2dd00*/  ULDC UR53, c[0x0][0x228] ;  /* 0x00008a0000357ab9 */ /* 0x000fe20000000800 */
[----:B------:R-:W-:-:S13]  /*2dd10*/  ISETP.LT.AND P0, PT, R4, UR12, !P0 ;  /* 0x0000000c04007c0c */ /* 0x000fda000c701270 */
[----:B------:R-:W-:Y:S02]  /*2dd20*/  @P0 LOP3.LUT R52, R52, 0x80000000, RZ, 0xfc, !PT ;  /* 0x8000000034340812 */ /* 0x000fe400078efcff */
[----:B------:R-:W-:Y:S02]  /*2dd30*/  ISETP.GE.AND P0, PT, R2, UR51, PT ;  /* 0x0000003302007c0c */ /* 0x000fe4000bf06270 */
[----:B------:R-:W-:Y:S02]  /*2dd40*/  @P1 LOP3.LUT R51, R51, 0x1, RZ, 0xfc, !PT ;  /* 0x0000000133331812 */ /* 0x000fe400078efcff */
[----:B------:R-:W-:Y:S01]  /*2dd50*/  LOP3.LUT R52, R52, 0xbfffffff, RZ, 0xc0, !PT ;  /* 0xbfffffff34347812 */ /* 0x000fe200078ec0ff */
[----:B------:R-:W-:Y:S01]  /*2dd60*/  VIADD R2, R3, 0xd5 ;  /* 0x000000d503027836 */ /* 0x000fe20000000000 */
[----:B------:R-:W-:Y:S01]  /*2dd70*/  ISETP.LT.AND P1, PT, R5, UR19, !P0 ;  /* 0x0000001305007c0c */ /* 0x000fe2000c721270 */
[----:B------:R-:W-:Y:S01]  /*2dd80*/  ULDC.64 UR18, c[0x0][0x228] ;  /* 0x00008a0000127ab9 */ /* 0x000fe20000000a00 */
[----:B------:R-:W-:Y:S01]  /*2dd90*/  ISETP.LT.AND P0, PT, R4, UR28, !P0 ;  /* 0x0000001c04007c0c */ /* 0x000fe2000c701270 */
[----:B0-----:R-:W-:Y:S01]  /*2dda0*/  VIADD R8, R8, UR5 ;  /* 0x0000000508087c36 */ /* 0x001fe20008000000 */
[----:B------:R-:W-:Y:S01]  /*2ddb0*/  ULDC UR5, c[0x0][0x248] ;  /* 0x0000920000057ab9 */ /* 0x000fe20000000800 */
[----:B------:R-:W-:-:S08]  /*2ddc0*/  ULDC.64 UR50, c[0x0][0x228] ;  /* 0x00008a0000327ab9 */ /* 0x000fd00000000a00 */
        /* <DEDUP_REMOVED lines=9> */
[----:B------:R-:W-:-:S10]  /*2de60*/  ULDC UR47, c[0x0][0x228] ;  /* 0x00008a00002f7ab9 */ /* 0x000fd40000000800 */
[----:B------:R-:W-:-:S04]  /*2de70*/  @P1 LOP3.LUT R52, R52, 0x10000000, RZ, 0xfc, !PT ;  /* 0x1000000034341812 */ /* 0x000fc800078efcff */
[----:B------:R-:W-:-:S04]  /*2de80*/  LOP3.LUT R52, R52, 0xf7ffffff, RZ, 0xc0, !PT ;  /* 0xf7ffffff34347812 */ /* 0x000fc800078ec0ff */
[----:B------:R-:W-:Y:S02]  /*2de90*/  @P0 LOP3.LUT R52, R52, 0x8000000, RZ, 0xfc, !PT ;  /* 0x0800000034340812 */ /* 0x000fe400078efcff */
[----:B------:R-:W-:Y:S02]  /*2dea0*/  ISETP.GE.AND P0, PT, R2, UR41, PT ;  /* 0x0000002902007c0c */ /* 0x000fe4000bf06270 */
[----:B------:R-:W-:Y:S01]  /*2deb0*/  LOP3.LUT R52, R52, 0xfbffffff, RZ, 0xc0, !PT ;  /* 0xfbffffff34347812 */ /* 0x000fe200078ec0ff */
[----:B------:R-:W-:Y:S01]  /*2dec0*/  VIADD R2, R3, 0xd3 ;  /* 0x000000d303027836 */ /* 0x000fe20000000000 */
[----:B------:R-:W-:Y:S01]  /*2ded0*/  ISETP.LT.AND P1, PT, R5, UR44, !P0 ;  /* 0x0000002c05007c0c */ /* 0x000fe2000c721270 */
[----:B------:R-:W-:Y:S01]  /*2dee0*/  ULDC.64 UR44, c[0x0][0x228] ;  /* 0x00008a00002c7ab9 */ /* 0x000fe20000000a00 */
[----:B------:R-:W-:Y:S01]  /*2def0*/  ISETP.LT.AND P0, PT, R4, UR42, !P0 ;  /* 0x0000002a04007c0c */ /* 0x000fe2000c701270 */
[----:B0-----:R-:W-:Y:S01]  /*2df00*/  VIADD R8, R8, UR5 ;  /* 0x0000000508087c36 */ /* 0x001fe20008000000 */
[----:B------:R-:W-:Y:S01]  /*2df10*/  ULDC UR5, c[0x0][0x248] ;  /* 0x0000920000057ab9 */ /* 0x000fe20000000800 */
[----:B------:R-:W-:-:S08]  /*2df20*/  ULDC UR41, c[0x0][0x228] ;  /* 0x00008a0000297ab9 */ /* 0x000fd00000000800 */
[----:B------:R-:W-:-:S04]  /*2df30*/  @P1 LOP3.LUT R52, R52, 0x4000000, RZ, 0xfc, !PT ;  /* 0x0400000034341812 */ /* 0x000fc800078efcff */
[----:B------:R-:W-:-:S04]  /*2df40*/  LOP3.LUT R52, R52, 0xfdffffff, RZ, 0xc0, !PT ;  /* 0xfdffffff34347812 */ /* 0x000fc800078ec0ff */
[----:B------:R-:W-:Y:S02]  /*2df50*/  @P0 LOP3.LUT R52, R52, 0x2000000, RZ, 0xfc, !PT ;  /* 0x0200000034340812 */ /* 0x000fe400078efcff */
[----:B------:R-:W-:-:S04]  /*2df60*/  ISETP.GE.AND P0, PT, R2, UR35, PT ;  /* 0x0000002302007c0c */ /* 0x000fc8000bf06270 */
[----:B------:R-:W-:Y:S02]  /*2df70*/  ISETP.LT.AND P1, PT, R5, UR20, !P0 ;  /* 0x0000001405007c0c */ /* 0x000fe4000c721270 */
[----:B------:R-:W-:Y:S02]  /*2df80*/  ISETP.LT.AND P0, PT, R4, UR44, !P0 ;  /* 0x0000002c04007c0c */ /* 0x000fe4000c701270 */
[----:B------:R-:W-:Y:S01]  /*2df90*/  LOP3.LUT R52, R52, 0xfeffffff, RZ, 0xc0, !PT ;  /* 0xfeffffff34347812 */ /* 0x000fe200078ec0ff */
[----:B------:R-:W-:Y:S01]  /*2dfa0*/  VIADD R2, R3, 0xd2 ;  /* 0x000000d203027836 */ /* 0x000fe20000000000 */
[----:B------:R0:W-:Y:S01]  /*2dfb0*/  STL [R1+0x878], R8 ;  /* 0x0008780801007387 */ /* 0x0001e20000100800 */
[----:B------:R-:W-:-:S06]  /*2dfc0*/  ULDC UR44, c[0x0][0x228] ;  /* 0x00008a00002c7ab9 */ /* 0x000fcc0000000800 */
[----:B------:R-:W-:-:S04]  /*2dfd0*/  @P1 LOP3.LUT R52, R52, 0x1000000, RZ, 0xfc, !PT ;  /* 0x0100000034341812 */ /* 0x000fc800078efcff */
[----:B------:R-:W-:-:S04]  /*2dfe0*/  LOP3.LUT R52, R52, 0xff7fffff, RZ, 0xc0, !PT ;  /* 0xff7fffff34347812 */ /* 0x000fc800078ec0ff */
[----:B------:R-:W-:Y:S02]  /*2dff0*/  @P0 LOP3.LUT R52, R52, 0x800000, RZ, 0xfc, !PT ;  /* 0x0080000034340812 */ /* 0x000fe400078efcff */
[----:B------:R-:W-:-:S04]  /*2e000*/  ISETP.GE.AND P0, PT, R2, UR31, PT ;  /* 0x0000001f02007c0c */ /* 0x000fc8000bf06270 */
[----:B------:R-:W-:Y:S02]  /*2e010*/  ISETP.LT.AND P1, PT, R5, UR56, !P0 ;  /* 0x0000003805007c0c */ /* 0x000fe4000c721270 */
[----:B------:R-:W-:Y:S01]  /*2e020*/  LOP3.LUT R52, R52, 0xffbfffff, RZ, 0xc0, !PT ;  /* 0xffbfffff34347812 */ /* 0x000fe200078ec0ff */
[----:B------:R-:W-:Y:S01]  /*2e030*/  VIADD R2, R3, 0xd1 ;  /* 0x000000d103027836 */ /* 0x000fe20000000000 */
[----:B------:R-:W-:Y:S01]  /*2e040*/  ISETP.LT.AND P0, PT, R4, UR48, !P0 ;  /* 0x0000003004007c0c */ /* 0x000fe2000c701270 */
[----:B0-----:R-:W-:Y:S01]  /*2e050*/  VIADD R8, R8, UR5 ;  /* 0x0000000508087c36 */ /* 0x001fe20008000000 */
[----:B------:R-:W-:Y:S01]  /*2e060*/  ULDC UR5, c[0x0][0x248] ;  /* 0x0000920000057ab9 */ /* 0x000fe20000000800 */
[----:B------:R-:W-:Y:S01]  /*2e070*/  ULDC UR56, c[0x0][0x228] ;  /* 0x00008a0000387ab9 */ /* 0x000fe20000000800 */
[----:B------:R-:W-:-:S05]  /*2e080*/  ULDC UR48, c[0x0][0x228] ;  /* 0x00008a0000307ab9 */ /* 0x000fca0000000800 */
[----:B------:R-:W-:-:S04]  /*2e090*/  @P1 LOP3.LUT R52, R52, 0x400000, RZ, 0xfc, !PT ;  /* 0x0040000034341812 */ /* 0x000fc800078efcff */
[----:B------:R-:W-:-:S04]  /*2e0a0*/  LOP3.LUT R52, R52, 0xffdfffff, RZ, 0xc0, !PT ;  /* 0xffdfffff34347812 */ /* 0x000fc800078ec0ff */
[----:B------:R-:W-:Y:S02]  /*2e0b0*/  @P0 LOP3.LUT R52, R52, 0x200000, RZ, 0xfc, !PT ;  /* 0x0020000034340812 */ /* 0x000fe400078efcff */
[----:B------:R-:W-:Y:S02]  /*2e0c0*/  ISETP.GE.AND P0, PT, R2, UR9, PT ;  /* 0x0000000902007c0c */ /* 0x000fe4000bf06270 */
[----:B------:R-:W-:Y:S01]  /*2e0d0*/  LOP3.LUT R52, R52, 0xffefffff, RZ, 0xc0, !PT ;  /* 0xffefffff34347812 */ /* 0x000fe200078ec0ff */
[----:B------:R0:W-:Y:S01]  /*2e0e0*/  STL [R1+0x87c], R8 ;  /* 0x00087c0801007387 */ /* 0x0001e20000100800 */
[----:B------:R-:W-:Y:S01]  /*2e0f0*/  ISETP.LT.AND P1, PT, R5, UR55, !P0 ;  /* 0x0000003705007c0c */ /* 0x000fe2000c721270 */
[----:B------:R-:W-:Y:S01]  /*2e100*/  VIADD R2, R3, 0xd0 ;  /* 0x000000d003027836 */ /* 0x000fe20000000000 */
[----:B------:R-:W-:Y:S01]  /*2e110*/  ISETP.LT.AND P0, PT, R4, UR50, !P0 ;  /* 0x0000003204007c0c */ /* 0x000fe2000c701270 */
[----:B------:R-:W-:Y:S01]  /*2e120*/  ULDC UR55, c[0x0][0x228] ;  /* 0x00008a0000377ab9 */ /* 0x000fe20000000800 */
[----:B------:R-:W-:Y:S01]  /*2e130*/  ULDC.64 UR8, c[0x0][0x228] ;  /* 0x00008a0000087ab9 */ /* 0x000fe20000000a00 */
[----:B------:R-:W-:Y:S01]  /*2e140*/  ULDC UR50, c[0x0][0x228] ;  /* 0x00008a0000327ab9 */ /* 0x000fe20000000800 */
[----:B0-----:R-:W-:Y:S01]  /*2e150*/  VIADD R8, R8, UR5 ;  /* 0x0000000508087c36 */ /* 0x001fe20008000000 */
[----:B------:R-:W-:-:S06]  /*2e160*/  ULDC UR5, c[0x0][0x248] ;  /* 0x0000920000057ab9 */ /* 0x000fcc0000000800 */
[----:B------:R-:W-:Y:S01]  /*2e170*/  @P1 LOP3.LUT R52, R52, 0x100000, RZ, 0xfc, !PT ;  /* 0x0010000034341812 */ /* 0x000fe200078efcff */
[----:B------:R0:W-:Y:S03]  /*2e180*/  STL [R1+0x880], R8 ;  /* 0x0008800801007387 */ /* 0x0001e60000100800 */
[----:B------:R-:W-:-:S04]  /*2e190*/  LOP3.LUT R52, R52, 0xfff7ffff, RZ, 0xc0, !PT ;  /* 0xfff7ffff34347812 */ /* 0x000fc800078ec0ff */
        /* <DEDUP_REMOVED lines=10> */
[----:B------:R-:W-:Y:S01]  /*2e240*/  ISETP.LT.AND P0, PT, R4, UR8, !P0 ;  /* 0x0000000804007c0c */ /* 0x000fe2000c701270 */
[----:B------:R-:W-:Y:S01]  /*2e250*/  ULDC UR5, c[0x0][0x248] ;  /* 0x0000920000057ab9 */ /* 0x000fe20000000800 */
[----:B------:R-:W-:Y:S02]  /*2e260*/  ULDC UR55, c[0x0][0x228] ;  /* 0x00008a0000377ab9 */ /* 0x000fe40000000800 */
[----:B------:R0:W-:Y:S03]  /*2e270*/  STL [R1+0x888], R8 ;  /* 0x0008880801007387 */ /* 0x0001e60000100800 */
[----:B------:R-:W-:Y:S01]  /*2e280*/  @P1 LOP3.LUT R52, R52, 0x40000, RZ, 0xfc, !PT ;  /* 0x0004000034341812 */ /* 0x000fe200078efcff */
[----:B0-----:R-:W-:Y:S01]  /*2e290*/  VIADD R8, R8, UR7 ;  /* 0x0000000708087c36 */ /* 0x001fe20008000000 */
[----:B------:R-:W-:-:S04]  /*2e2a0*/  ULDC UR7, c[0x0][0x248] ;  /* 0x0000920000077ab9 */ /* 0x000fc80000000800 */
[----:B------:R0:W-:Y:S01]  /*2e2b0*/  STL [R1+0x88c], R8 ;  /* 0x00088c0801007387 */ /* 0x0001e20000100800 */
[----:B------:R-:W-:Y:S01]  /*2e2c0*/  LOP3.LUT R52, R52, 0xfffdffff, RZ, 0xc0, !PT ;  /* 0xfffdffff34347812 */ /* 0x000fe200078ec0ff */
[----:B0-----:R-:W-:Y:S01]  /*2e2d0*/  VIADD R8, R8, UR5 ;  /* 0x0000000508087c36 */ /* 0x001fe20008000000 */
[----:B------:R-:W-:-:S04]  /*2e2e0*/  ULDC UR5, c[0x0][0x248] ;  /* 0x0000920000057ab9 */ /* 0x000fc80000000800 */
[----:B------:R0:W-:Y:S01]  /*2e2f0*/  STL [R1+0x890], R8 ;  /* 0x0008900801007387 */ /* 0x0001e20000100800 */
        /* <DEDUP_REMOVED lines=9> */
[----:B------:R-:W-:Y:S01]  /*2e390*/  ULDC.64 UR28, c[0x0][0x228] ;  /* 0x00008a00001c7ab9 */ /* 0x000fe20000000a00 */
[----:B0-----:R-:W-:Y:S01]  /*2e3a0*/  VIADD R8, R8, UR5 ;  /* 0x0000000508087c36 */ /* 0x001fe20008000000 */
[----:B------:R-:W-:-:S04]  /*2e3b0*/  ULDC UR5, c[0x0][0x248] ;  /* 0x0000920000057ab9 */ /* 0x000fc80000000800 */
[----:B------:R0:W-:Y:S01]  /*2e3c0*/  STL [R1+0x898], R8 ;  /* 0x0008980801007387 */ /* 0x0001e20000100800 */
[----:B------:R-:W-:Y:S01]  /*2e3d0*/  ISETP.LT.AND P0, PT, R4, UR12, !P0 ;  /* 0x0000000c04007c0c */ /* 0x000fe2000c701270 */
        /* <DEDUP_REMOVED lines=14> */
[----:B------:R-:W-:Y:S01]  /*2e4c0*/  ULDC.64 UR18, c[0x0][0x228] ;  /* 0x00008a0000127ab9 */ /* 0x000fe20000000a00 */
[----:B------:R0:W-:Y:S01]  /*2e4d0*/  STL [R1+0x8a4], R8 ;  /* 0x0008a40801007387 */ /* 0x0001e20000100800 */
[----:B------:R-:W-:Y:S01]  /*2e4e0*/  ISETP.LT.AND P1, PT, R5, UR55, !P0 ;  /* 0x0000003705007c0c */ /* 0x000fe2000c721270 */
[----:B------:R-:W-:Y:S01]  /*2e4f0*/  ULDC UR55, c[0x0][0x228] ;  /* 0x00008a0000377ab9 */ /* 0x000fe20000000800 */
        /* <DEDUP_REMOVED lines=24> */
[----:B------:R-:W-:Y:S01]  /*2e680*/  ULDC.64 UR42, c[0x0][0x228] ;  /* 0x00008a00002a7ab9 */ /* 0x000fe20000000a00 */
[----:B------:R-:W-:Y:S01]  /*2e690*/  ULDC UR55, c[0x0][0x228] ;  /* 0x00008a0000377ab9 */ /* 0x000fe20000000800 */
        /* <DEDUP_REMOVED lines=19> */
[----:B------:R-:W-:Y:S01]  /*2e7d0*/  ULDC.64 UR14, c[0x0][0x228] ;  /* 0x00008a00000e7ab9 */ /* 0x000fe20000000a00 */
        /* <DEDUP_REMOVED lines=47> */
[----:B------:R-:W-:Y:S01]  /*2ead0*/  ULDC UR51, c[0x0][0x228] ;  /* 0x00008a0000337ab9 */ /* 0x000fe20000000800 */
[----:B0-----:R-:W-:-:S06]  /*2eae0*/  VIADD R8, R8, UR5 ;  /* 0x0000000508087c36 */ /* 0x001fcc0008000000 */
[----:B------:R-:W-:Y:S01]  /*2eaf0*/  @P1 LOP3.LUT R52, R52, 0x40, RZ, 0xfc, !PT ;  /* 0x0000004034341812 */ /* 0x000fe200078efcff */
[----:B------:R-:W-:Y:S01]  /*2eb00*/  ULDC UR5, c[0x0][0x248] ;  /* 0x0000920000057ab9 */ /* 0x000fe20000000800 */
[----:B------:R0:W-:Y:S02]  /*2eb10*/  STL [R1+0x8f0], R8 ;  /* 0x0008f00801007387 */ /* 0x0001e40000100800 */
[----:B0-----:R-:W-:Y:S01]  /*2eb20*/  VIADD R8, R8, UR6 ;  /* 0x0000000608087c36 */ /* 0x001fe20008000000 */
[----:B------:R-:W-:Y:S02]  /*2eb30*/  ULDC.64 UR6, c[0x0][0x228] ;  /* 0x00008a0000067ab9 */ /* 0x000fe40000000a00 */
[----:B------:R-:W-:Y:S01]  /*2eb40*/  ISETP.LT.AND P0, PT, R4, UR6, !P0 ;  /* 0x0000000604007c0c */ /* 0x000fe2000c701270 */
[----:B------:R-:W-:Y:S01]  /*2eb50*/  ULDC UR6, c[0x0][0x248] ;  /* 0x0000920000067ab9 */ /* 0x000fe20000000800 */
[----:B------:R-:W-:-:S11]  /*2eb60*/  LOP3.LUT R52, R52, 0xffffffdf, RZ, 0xc0, !PT ;  /* 0xffffffdf34347812 */ /* 0x000fd600078ec0ff */
[----:B------:R-:W-:Y:S02]  /*2eb70*/  @P0 LOP3.LUT R52, R52, 0x20, RZ, 0xfc, !PT ;  /* 0x0000002034340812 */ /* 0x000fe400078efcff */
[----:B------:R-:W-:Y:S02]  /*2eb80*/  ISETP.GE.AND P0, PT, R2, UR9, PT ;  /* 0x0000000902007c0c */ /* 0x000fe4000bf06270 */
[----:B------:R-:W-:Y:S01]  /*2eb90*/  LOP3.LUT R52, R52, 0xffffffef, RZ, 0xc0, !PT ;  /* 0xffffffef34347812 */ /* 0x000fe200078ec0ff */
[----:B------:R-:W-:Y:S01]  /*2eba0*/  VIADD R2, R3, 0xc8 ;  /* 0x000000c803027836 */ /* 0x000fe20000000000 */
[----:B------:R-:W-:Y:S01]  /*2ebb0*/  ISETP.LT.AND P1, PT, R5, UR30, !P0 ;  /* 0x0000001e05007c0c */ /* 0x000fe2000c721270 */
[----:B------:R-:W-:Y:S01]  /*2ebc0*/  ULDC.64 UR8, c[0x0][0x228] ;  /* 0x00008a0000087ab9 */ /* 0x000fe20000000a00 */
[----:B------:R-:W-:Y:S01]  /*2ebd0*/  ISETP.LT.AND P0, PT, R4, UR24, !P0 ;  /* 0x0000001804007c0c */ /* 0x000fe2000c701270 */
[----:B------:R0:W-:Y:S01]  /*2ebe0*/  STL [R1+0x8f4], R8 ;  /* 0x0008f40801007387 */ /* 0x0001e20000100800 */
[----:B------:R-:W-:-:S09]  /*2ebf0*/  ULDC.64 UR30, c[0x0][0x228] ;  /* 0x00008a00001e7ab9 */ /* 0x000fd20000000a00 */
        /* <DEDUP_REMOVED lines=9> */
[----:B------:R-:W-:Y:S01]  /*2ec90*/  ULDC.64 UR22, c[0x0][0x228] ;  /* 0x00008a0000167ab9 */ /* 0x000fe20000000a00 */
[----:B0-----:R-:W-:Y:S01]  /*2eca0*/  VIADD R8, R8, UR5 ;  /* 0x0000000508087c36 */ /* 0x001fe20008000000 */
[----:B------:R-:W-:Y:S01]  /*2ecb0*/  ULDC UR5, c[0x0][0x248] ;  /* 0x0000920000057ab9 */ /* 0x000fe20000000800 */
[----:B------:R-:W-:-:S07]  /*2ecc0*/  ULDC UR8, c[0x0][0x248] ;  /* 0x0000920000087ab9 */ /* 0x000fce0000000800 */
[----:B------:R-:W-:-:S04]  /*2ecd0*/  @P1 LOP3.LUT R52, R52, 0x4, RZ, 0xfc, !PT ;  /* 0x0000000434341812 */ /* 0x000fc800078efcff */
[----:B------:R-:W-:-:S04]  /*2ece0*/  LOP3.LUT R52, R52, 0xfffffffd, RZ, 0xc0, !PT ;  /* 0xfffffffd34347812 */ /* 0x000fc800078ec0ff */
[----:B------:R-:W-:Y:S02]  /*2ecf0*/  @P0 LOP3.LUT R52, R52, 0x2, RZ, 0xfc, !PT ;  /* 0x0000000234340812 */ /* 0x000fe400078efcff */
[----:B------:R-:W-:Y:S01]  /*2ed00*/  ISETP.GE.AND P0, PT, R2, UR29, PT ;  /* 0x0000001d02007c0c */ /* 0x000fe2000bf06270 */
[----:B------:R-:W-:Y:S01]  /*2ed10*/  VIADD R2, R3, 0xc6 ;  /* 0x000000c603027836 */ /* 0x000fe20000000000 */
[----:B------:R-:W-:Y:S01]  /*2ed20*/  LOP3.LUT R52, R52, 0xfffffffe, RZ, 0xc0, !PT ;  /* 0xfffffffe34347812 */ /* 0x000fe200078ec0ff */
[----:B------:R0:W-:Y:S01]  /*2ed30*/  STL [R1+0x8f8], R8 ;  /* 0x0008f80801007387 */ /* 0x0001e20000100800 */
[----:B------:R-:W-:Y:S01]  /*2ed40*/  ISETP.LT.AND P1, PT, R5, UR16, !P0 ;  /* 0x0000001005007c0c */ /* 0x000fe2000c721270 */
[----:B------:R-:W-:Y:S01]  /*2ed50*/  ULDC.64 UR28, c[0x0][0x228] ;  /* 0x00008a00001c7ab9 */ /* 0x000fe20000000a00 */
[----:B------:R-:W-:Y:S01]  /*2ed60*/  ISETP.LT.AND P0, PT, R4, UR12, !P0 ;  /* 0x0000000c04007c0c */ /* 0x000fe2000c701270 */
[----:B------:R-:W-:-:S12]  /*2ed70*/  ULDC UR12, c[0x0][0x248] ;  /* 0x00009200000c7ab9 */ /* 0x000fd80000000800 */
        /* <DEDUP_REMOVED lines=33> */
[----:B------:R-:W-:Y:S01]  /*2ef90*/  ULDC.64 UR14, c[0x0][0x228] ;  /* 0x00008a00000e7ab9 */ /* 0x000fe20000000a00 */
[----:B------:R-:W-:-:S08]  /*2efa0*/  ULDC.64 UR16, c[0x0][0x228] ;  /* 0x00008a0000107ab9 */ /* 0x000fd00000000a00 */
[----:B------:R-:W-:Y:S01]  /*2efb0*/  @P1 LOP3.LUT R53, R53, 0x4000000, RZ, 0xfc, !PT ;  /* 0x0400000035351812 */ /* 0x000fe200078efcff */
[----:B------:R0:W-:Y:S01]  /*2efc0*/  STL [R1+0x900], R8 ;  /* 0x0009000801007387 */ /* 0x0001e20000100800 */
[----:B------:R-:W-:Y:S02]  /*2efd0*/  ULDC UR10, c[0x0][0x248] ;  /* 0x00009200000a7ab9 */ /* 0x000fe40000000800 */
[----:B------:R-:W-:-:S04]  /*2efe0*/  LOP3.LUT R53, R53, 0xfdffffff, RZ, 0xc0, !PT ;  /* 0xfdffffff35357812 */ /* 0x000fc800078ec0ff */
[----:B------:R-:W-:Y:S02]  /*2eff0*/  @P0 LOP3.LUT R53, R53, 0x2000000, RZ, 0xfc, !PT ;  /* 0x0200000035350812 */ /* 0x000fe400078efcff */
[----:B------:R-:W-:Y:S01]  /*2f000*/  ISETP.GE.AND P0, PT, R2, UR7, PT ;  /* 0x0000000702007c0c */ /* 0x000fe2000bf06270 */
[----:B0-----:R-:W-:Y:S01]  /*2f010*/  VIADD R8, R8, UR6 ;  /* 0x0000000608087c36 */ /* 0x001fe20008000000 */
[----:B------:R-:W-:Y:S01]  /*2f020*/  LOP3.LUT R53, R53, 0xfeffffff, RZ, 0xc0, !PT ;  /* 0xfeffffff35357812 */ /* 0x000fe200078ec0ff */
[----:B------:R-:W-:Y:S01]  /*2f030*/  ULDC UR6, c[0x0][0x248] ;  /* 0x0000920000067ab9 */ /* 0x000fe20000000800 */
[----:B------:R-:W-:Y:S01]  /*2f040*/  ISETP.LT.AND P1, PT, R5, UR32, !P0 ;  /* 0x0000002005007c0c */ /* 0x000fe2000c721270 */
[----:B------:R-:W-:Y:S01]  /*2f050*/  VIADD R2, R3, 0xc2 ;  /* 0x000000c203027836 */ /* 0x000fe20000000000 */
[----:B------:R0:W-:Y:S01]  /*2f060*/  STL [R1+0x904], R8 ;  /* 0x0009040801007387 */ /* 0x0001e20000100800 */
[----:B------:R-:W-:Y:S01]  /*2f070*/  ISETP.LT.AND P0, PT, R4, UR14, !P0 ;  /* 0x0000000e04007c0c */ /* 0x000fe2000c701270 */
[----:B------:R-:W-:Y:S01]  /*2f080*/  ULDC UR14, c[0x0][0x248] ;  /* 0x00009200000e7ab9 */ /* 0x000fe20000000800 */
[----:B------:R-:W-:Y:S01]  /*2f090*/  ULDC UR7, c[0x0][0x228] ;  /* 0x00008a0000077ab9 */ /* 0x000fe20000000800 */
[----:B0-----:R-:W-:-:S07]  /*2f0a0*/  VIADD R8, R8, UR5 ;  /* 0x0000000508087c36 */ /* 0x001fce0008000000 */
[----:B------:R-:W-:Y:S01]  /*2f0b0*/  @P1 LOP3.LUT R53, R53, 0x1000000, RZ, 0xfc, !PT ;  /* 0x0100000035351812 */ /* 0x000fe200078efcff */
[----:B------:R-:W-:Y:S01]  /*2f0c0*/  ULDC UR5, c[0x0][0x248] ;  /* 0x0000920000057ab9 */ /* 0x000fe20000000800 */
[----:B------:R0:W-:Y:S02]  /*2f0d0*/  STL [R1+0x908], R8 ;  /* 0x0009080801007387 */ /* 0x0001e40000100800 */
        /* <DEDUP_REMOVED lines=15> */
[----:B------:R-:W-:Y:S01]  /*2f1d0*/  ULDC.64 UR34, c[0x0][0x228] ;  /* 0x00008a0000227ab9 */ /* 0x000fe20000000a00 */
[----:B0-----:R-:W-:-:S04]  /*2f1e0*/  VIADD R8, R8, UR6 ;  /* 0x0000000608087c36 */ /* 0x001fc80008000000 */
[----:B------:R-:W-:Y:S01]  /*2f1f0*/  @P1 LOP3.LUT R53, R53, 0x400000, RZ, 0xfc, !PT ;  /* 0x0040000035351812 */ /* 0x000fe200078efcff */
[----:B------:R-:W-:Y:S01]  /*2f200*/  ULDC UR6, c[0x0][0x248] ;  /* 0x0000920000067ab9 */ /* 0x000fe20000000800 */
        /* <DEDUP_REMOVED lines=17> */
[----:B0-----:R-:W-:Y:S01]  /*2f320*/  VIADD R8, R8, UR6 ;  /* 0x0000000608087c36 */ /* 0x001fe20008000000 */
[----:B------:R-:W-:Y:S01]  /*2f330*/  ISETP.LT.AND P0, PT, R4, UR20, !P0 ;  /* 0x0000001404007c0c */ /* 0x000fe2000c701270 */
[----:B------:R-:W-:-:S03]  /*2f340*/  ULDC UR6, c[0x0][0x228] ;  /* 0x00008a0000067ab9 */ /* 0x000fc60000000800 */
        /* <DEDUP_REMOVED lines=12> */
[----:B------:R-:W-:-:S04]  /*2f410*/  ULDC UR8, c[0x0][0x248] ;  /* 0x0000920000087ab9 */ /* 0x000fc80000000800 */
[----:B------:R0:W-:Y:S01]  /*2f420*/  STL [R1+0x934], R8 ;  /* 0x0009340801007387 */ /* 0x0001e20000100800 */
[----:B------:R-:W-:Y:S02]  /*2f430*/  ISETP.LT.AND P1, PT, R5, UR27, !P0 ;  /* 0x0000001b05007c0c */ /* 0x000fe4000c721270 */
[----:B------:R-:W-:Y:S01]  /*2f440*/  LOP3.LUT R53, R53, 0xfffbffff, RZ, 0xc0, !PT ;  /* 0xfffbffff35357812 */ /* 0x000fe200078ec0ff */
[----:B------:R-:W-:Y:S02]  /*2f450*/  VIADD R2, R3, 0xbf ;  /* 0x000000bf03027836 */ /* 0x000fe40000000000 */
[----:B0-----:R-:W-:Y:S01]  /*2f460*/  VIADD R8, R8, UR8 ;  /* 0x0000000808087c36 */ /* 0x001fe20008000000 */
[----:B------:R-:W-:Y:S01]  /*2f470*/  ISETP.LT.AND P0, PT, R4, UR24, !P0 ;  /* 0x0000001804007c0c */ /* 0x000fe2000c701270 */
[----:B------:R-:W-:Y:S01]  /*2f480*/  ULDC.64 UR26, c[0x0][0x228] ;  /* 0x00008a00001a7ab9 */ /* 0x000fe20000000a00 */
[----:B------:R-:W-:Y:S02]  /*2f490*/  ULDC UR8, c[0x0][0x228] ;  /* 0x00008a0000087ab9 */ /* 0x000fe40000000800 */
        /* <DEDUP_REMOVED lines=21> */
[----:B------:R-:W-:Y:S01]  /*2f5f0*/  ULDC UR10, c[0x0][0x228] ;  /* 0x00008a00000a7ab9 */ /* 0x000fe20000000800 */
[----:B0-----:R-:W-:Y:S01]  /*2f600*/  VIADD R8, R8, UR12 ;  /* 0x0000000c08087c36 */ /* 0x001fe20008000000 */
[----:B------:R-:W-:-:S04]  /*2f610*/  ULDC UR12, c[0x0][0x248] ;  /* 0x00009200000c7ab9 */ /* 0x000fc80000000800 */
[----:B------:R0:W-:Y:S01]  /*2f620*/  STL [R1+0x94c], R8 ;  /* 0x00094c0801007387 */ /* 0x0001e20000100800 */
[----:B------:R-:W-:Y:S01]  /*2f630*/  @P1 LOP3.LUT R53, R53, 0x10000, RZ, 0xfc, !PT ;  /* 0x0001000035351812 */ /* 0x000fe200078efcff */
[----:B0-----:R-:W-:Y:S01]  /*2f640*/  VIADD R8, R8, UR12 ;  /* 0x0000000c08087c36 */ /* 0x001fe20008000000 */
[----:B------:R-:W-:Y:S02]  /*2f650*/  ULDC.64 UR12, c[0x0][0x228] ;  /* 0x00008a00000c7ab9 */ /* 0x000fe40000000a00 */
[----:B------:R-:W-:Y:S01]  /*2f660*/  ISETP.LT.AND P0, PT, R4, UR12, !P0 ;  /* 0x0000000c04007c0c */ /* 0x000fe2000c701270 */
[----:B------:R-:W-:Y:S01]  /*2f670*/  ULDC UR12, c[0x0][0x228] ;  /* 0x00008a00000c7ab9 */ /* 0x000fe20000000800 */
[----:B------:R-:W-:-:S11]  /*2f680*/  LOP3.LUT R53, R53, 0xffff7fff, RZ, 0xc0, !PT ;  /* 0xffff7fff35357812 */ /* 0x000fd600078ec0ff */
[----:B------:R-:W-:Y:S02]  /*2f690*/  @P0 LOP3.LUT R53, R53, 0x8000, RZ, 0xfc, !PT ;  /* 0x0000800035350812 */ /* 0x000fe400078efcff */
[----:B------:R-:W-:-:S04]  /*2f6a0*/  ISETP.GE.AND P0, PT, R2, UR19, PT ;  /* 0x0000001302007c0c */ /* 0x000fc8000bf06270 */
[----:B------:R-:W-:Y:S02]  /*2f6b0*/  ISETP.LT.AND P1, PT, R5, UR38, !P0 ;  /* 0x0000002605007c0c */ /* 0x000fe4000c721270 */
[----:B------:R-:W-:Y:S02]  /*2f6c0*/  ISETP.LT.AND P0, PT, R4, UR22, !P0 ;  /* 0x0000001604007c0c */ /* 0x000fe4000c701270 */
[----:B------:R-:W-:Y:S01]  /*2f6d0*/  LOP3.LUT R53, R53, 0xffffbfff, RZ, 0xc0, !PT ;  /* 0xffffbfff35357812 */ /* 0x000fe200078ec0ff */
[----:B------:R0:W-:Y:S01]  /*2f6e0*/  STL [R1+0x950], R8 ;  /* 0x0009500801007387 */ /* 0x0001e20000100800 */
[----:B------:R-:W-:Y:S01]  /*2f6f0*/  VIADD R2, R3, 0xbd ;  /* 0x000000bd03027836 */ /* 0x000fe20000000000 */
        /* <DEDUP_REMOVED lines=9> */
[----:B------:R-:W-:Y:S02]  /*2f790*/  ISETP.LT.AND P1, PT, R5, UR40, !P0 ;  /* 0x0000002805007c0c */ /* 0x000fe4000c721270 */
[----:B------:R-:W-:Y:S01]  /*2f7a0*/  LOP3.LUT R53, R53, 0xffffefff, RZ, 0xc0, !PT ;  /* 0xffffefff35357812 */ /* 0x000fe200078ec0ff */
[----:B------:R-:W-:Y:S01]  /*2f7b0*/  VIADD R2, R3, 0xbc ;  /* 0x000000bc03027836 */ /* 0x000fe20000000000 */
[----:B------:R0:W-:Y:S01]  /*2f7c0*/  STL [R1+0x958], R8 ;  /* 0x0009580801007387 */ /* 0x0001e20000100800 */
[----:B------:R-:W-:Y:S01]  /*2f7d0*/  ULDC UR14, c[0x0][0x228] ;  /* 0x00008a00000e7ab9 */ /* 0x000fe20000000800 */
        /* <DEDUP_REMOVED lines=15> */
[----:B------:R0:W-:Y:S01]  /*2f8d0*/  STL [R1+0x960], R8 ;  /* 0x0009600801007387 */ /* 0x0001e20000100800 */
[----:B------:R-:W-:Y:S01]  /*2f8e0*/  ISETP.LT.AND P0, PT, R4, UR26, !P0 ;  /* 0x0000001a04007c0c */ /* 0x000fe2000c701270 */
[----:B------:R-:W-:Y:S01]  /*2f8f0*/  ULDC.64 UR38, c[0x0][0x228] ;  /* 0x00008a0000267ab9 */ /* 0x000fe20000000a00 */
[----:B------:R-:W-:-:S09]  /*2f900*/  ULDC UR15, c[0x0][0x228] ;  /* 0x00008a00000f7ab9 */ /* 0x000fd20000000800 */
        /* <DEDUP_REMOVED lines=27> */
[----:B------:R-:W-:Y:S01]  /*2fac0*/  ISETP.GE.AND P0, PT, R2, UR25, PT ;  /* 0x0000001902007c0c */ /* 0x000fe2000bf06270 */
[----:B0-----:R-:W-:Y:S01]  /*2fad0*/  VIADD R8, R8, UR18 ;  /* 0x0000001208087c36 */ /* 0x001fe20008000000 */
[----:B------:R-:W-:Y:S01]  /*2fae0*/  LOP3.LUT R53, R53, 0xffffffef, RZ, 0xc0, !PT ;  /* 0xffffffef35357812 */ /* 0x000fe200078ec0ff */
[----:B------:R-:W-:Y:S01]  /*2faf0*/  VIADD R2, R3, 0xb8 ;  /* 0x000000b803027836 */ /* 0x000fe20000000000 */
[----:B------:R-:W-:Y:S01]  /*2fb00*/  ISETP.LT.AND P1, PT, R5, UR54, !P0 ;  /* 0x0000003605007c0c */ /* 0x000fe2000c721270 */
[----:B------:R-:W-:Y:S01]  /*2fb10*/  ULDC UR18, c[0x0][0x248] ;  /* 0x0000920000127ab9 */ /* 0x000fe20000000800 */
[----:B------:R-:W-:Y:S01]  /*2fb20*/  ISETP.LT.AND P0, PT, R4, UR20, !P0 ;  /* 0x0000001404007c0c */ /* 0x000fe2000c701270 */
[----:B------:R0:W-:Y:S01]  /*2fb30*/  STL [R1+0x968], R8 ;  /* 0x0009680801007387 */ /* 0x0001e20000100800 */
[----:B------:R-:W-:Y:S01]  /*2fb40*/  ULDC.64 UR24, c[0x0][0x228] ;  /* 0x00008a0000187ab9 */ /* 0x000fe20000000a00 */
[----:B------:R-:W-:Y:S01]  /*2fb50*/  ULDC UR20, c[0x0][0x248] ;  /* 0x0000920000147ab9 */ /* 0x000fe20000000800 */
[----:B------:R-:W-:Y:S01]  /*2fb60*/  ULDC UR54, c[0x0][0x228] ;  /* 0x00008a0000367ab9 */ /* 0x000fe20000000800 */
[----:B0-----:R-:W-:-:S06]  /*2fb70*/  VIADD R8, R8, UR16 ;  /* 0x0000001008087c36 */ /* 0x001fcc0008000000 */
[----:B------:R-:W-:Y:S01]  /*2fb80*/  @P1 LOP3.LUT R53, R53, 0x10, RZ, 0xfc, !PT ;  /* 0x0000001035351812 */ /* 0x000fe200078efcff */
[----:B------:R-:W-:Y:S01]  /*2fb90*/  ULDC UR16, c[0x0][0x248] ;  /* 0x0000920000107ab9 */ /* 0x000fe20000000800 */
[----:B------:R0:W-:Y:S02]  /*2fba0*/  STL [R1+0x96c], R8 ;  /* 0x00096c0801007387 */ /* 0x0001e40000100800 */
        /* <DEDUP_REMOVED lines=9> */
[----:B------:R-:W-:Y:S01]  /*2fc40*/  ULDC UR13, c[0x0][0x228] ;  /* 0x00008a00000d7ab9 */ /* 0x000fe20000000800 */
        /* <DEDUP_REMOVED lines=9> */
[----:B------:R0:W-:Y:S01]  /*2fce0*/  STL [R1+0x978], R8 ;  /* 0x0009780801007387 */ /* 0x0001e20000100800 */
[----:B------:R-:W-:Y:S01]  /*2fcf0*/  LOP3.LUT R53, R53, 0xfffffffd, RZ, 0xc0, !PT ;  /* 0xfffffffd35357812 */ /* 0x000fe200078ec0ff */
[----:B0-----:R-:W-:Y:S01]  /*2fd00*/  VIADD R8, R8, UR18 ;  /* 0x0000001208087c36 */ /* 0x001fe20008000000 */
[----:B------:R-:W-:-:S04]  /*2fd10*/  ULDC UR18, c[0x0][0x248] ;  /* 0x0000920000127ab9 */ /* 0x000fc80000000800 */
[----:B------:R0:W-:Y:S01]  /*2fd20*/  STL [R1+0x97c], R8 ;  /* 0x00097c0801007387 */ /* 0x0001e20000100800 */
[----:B------:R-:W-:Y:S01]  /*2fd30*/  @P0 LOP3.LUT R53, R53, 0x2, RZ, 0xfc, !PT ;  /* 0x0000000235350812 */ /* 0x000fe200078efcff */
[----:B0-----:R-:W-:Y:S01]  /*2fd40*/  VIADD R8, R8, UR18 ;  /* 0x0000001208087c36 */ /* 0x001fe20008000000 */
[----:B------:R-:W-:Y:S01]  /*2fd50*/  ISETP.GE.AND P0, PT, R2, UR23, PT ;  /* 0x0000001702007c0c */ /* 0x000fe2000bf06270 */
[----:B------:R-:W-:-:S03]  /*2fd60*/  ULDC UR18, c[0x0][0x228] ;  /* 0x00008a0000127ab9 */ /* 0x000fc60000000800 */
[----:B------:R0:W-:Y:S01]  /*2fd70*/  STL [R1+0x980], R8 ;  /* 0x0009800801007387 */ /* 0x0001e20000100800 */
[----:B------:R-:W-:Y:S01]  /*2fd80*/  ISETP.LT.AND P1, PT, R5, UR61, !P0 ;  /* 0x0000003d05007c0c */ /* 0x000fe2000c721270 */
[----:B------:R-:W-:Y:S01]  /*2fd90*/  VIADD R2, R3, 0xb6 ;  /* 0x000000b603027836 */ /* 0x000fe20000000000 */
[----:B------:R-:W-:Y:S01]  /*2fda0*/  ISETP.LT.AND P0, PT, R4, UR32, !P0 ;  /* 0x0000002004007c0c */ /* 0x000fe2000c701270 */
[----:B------:R-:W-:Y:S01]  /*2fdb0*/  ULDC UR61, c[0x0][0x228] ;  /* 0x00008a00003d7ab9 */ /* 0x000fe20000000800 */
[----:B0-----:R-:W-:Y:S01]  /*2fdc0*/  VIADD R8, R8, UR22 ;  /* 0x0000001608087c36 */ /* 0x001fe20008000000 */
[----:B------:R-:W-:-:S04]  /*2fdd0*/  ULDC UR22, c[0x0][0x248] ;  /* 0x0000920000167ab9 */ /* 0x000fc80000000800 */
[----:B------:R0:W-:Y:S02]  /*2fde0*/  STL [R1+0x984], R8 ;  /* 0x0009840801007387 */ /* 0x0001e40000100800 */
[----:B0-----:R-:W-:Y:S01]  /*2fdf0*/  VIADD R8, R8, UR22 ;  /* 0x0000001608087c36 */ /* 0x001fe20008000000 */
[----:B------:R-:W-:Y:S01]  /*2fe00*/  LOP3.LUT R53, R53, 0xfffffffe, RZ, 0xc0, !PT ;  /* 0xfffffffe35357812 */ /* 0x000fe200078ec0ff */
[----:B------:R-:W-:-:S03]  /*2fe10*/  ULDC UR22, c[0x0][0x248] ;  /* 0x0000920000167ab9 */ /* 0x000fc60000000800 */
[----:B------:R0:W-:Y:S01]  /*2fe20*/  STL [R1+0x988], R8 ;  /* 0x0009880801007387 */ /* 0x0001e20000100800 */
[----:B------:R-:W-:Y:S01]  /*2fe30*/  @P0 LOP3.LUT R54, R54, 0x80000000, RZ, 0xfc, !PT ;  /* 0x8000000036360812 */ /* 0x000fe200078efcff */
[----:B0-----:R-:W-:Y:S01]  /*2fe40*/  VIADD R8, R8, UR20 ;  /* 0x0000001408087c36 */ /* 0x001fe20008000000 */
[----:B------:R-:W-:-:S04]  /*2fe50*/  ULDC UR20, c[0x0][0x248] ;  /* 0x0000920000147ab9 */ /* 0x000fc80000000800 */
[----:B------:R0:W-:Y:S01]  /*2fe60*/  STL [R1+0x98c], R8 ;  /* 0x00098c0801007387 */ /* 0x0001e20000100800 */
[----:B------:R-:W-:Y:S02]  /*2fe70*/  ISETP.GE.AND P0, PT, R2, UR19, PT ;  /* 0x0000001302007c0c */ /* 0x000fe4000bf06270 */
[----:B------:R-:W-:Y:S01]  /*2fe80*/  @P1 LOP3.LUT R53, R53, 0x1, RZ, 0xfc, !PT ;  /* 0x0000000135351812 */ /* 0x000fe200078efcff */
[----:B0-----:R-:W-:Y:S01]  /*2fe90*/  VIADD R8, R8, UR20 ;  /* 0x0000001408087c36 */ /* 0x001fe20008000000 */
[----:B------:R-:W-:Y:S02]  /*2fea0*/  ISETP.LT.AND P1, PT, R5, UR41, !P0 ;  /* 0x0000002905007c0c */ /* 0x000fe4000c721270 */
[----:B------:R-:W-:Y:S01]  /*2feb0*/  LOP3.LUT R54, R54, 0xbfffffff, RZ, 0xc0, !PT ;  /* 0xbfffffff36367812 */ /* 0x000fe200078ec0ff */
[----:B------:R-:W-:Y:S01]  /*2fec0*/  VIADD R2, R3, 0xb5 ;  /* 0x000000b503027836 */ /* 0x000fe20000000000 */
[----:B------:R0:W-:Y:S01]  /*2fed0*/  STL [R1+0x990], R8 ;  /* 0x0009900801007387 */ /* 0x0001e20000100800 */
[----:B------:R-:W-:Y:S01]  /*2fee0*/  ULDC UR41, c[0x0][0x228] ;  /* 0x00008a0000297ab9 */ /* 0x000fe20000000800 */
[----:B------:R-:W-:Y:S01]  /*2fef0*/  ULDC UR20, c[0x0][0x228] ;  /* 0x00008a0000147ab9 */ /* 0x000fe20000000800 */
        /* <DEDUP_REMOVED lines=37> */
[----:B0-----:R-:W-:Y:S01]  /*30150*/  VIADD R8, R8, UR24 ;  /* 0x0000001808087c36 */ /* 0x001fe20008000000 */
[----:B------:R-:W-:Y:S02]  /*30160*/  ULDC UR24, c[0x0][0x248] ;  /* 0x0000920000187ab9 */ /* 0x000fe40000000800 */
[----:B------:R-:W-:Y:S02]  /*30170*/  @P0 LOP3.LUT R54, R54, 0x2000000, RZ, 0xfc, !PT ;  /* 0x0200000036360812 */ /* 0x000fe400078efcff */
        /* <DEDUP_REMOVED lines=35> */
[----:B------:R-:W-:Y:S01]  /*303b0*/  ULDC UR41, c[0x0][0x228] ;  /* 0x00008a0000297ab9 */ /* 0x000fe20000000800 */
[----:B------:R-:W-:Y:S01]  /*303c0*/  ISETP.LT.AND P0, PT, R4, UR36, !P0 ;  /* 0x0000002404007c0c */ /* 0x000fe2000c701270 */
[----:B0-----:R-:W-:Y:S01]  /*303d0*/  VIADD R8, R8, UR26 ;  /* 0x0000001a08087c36 */ /* 0x001fe20008000000 */
        /* <DEDUP_REMOVED lines=11> */
[----:B------:R-:W-:-:S10]  /*30490*/  ULDC.64 UR32, c[0x0][0x228] ;  /* 0x00008a0000207ab9 */ /* 0x000fd40000000a00 */
        /* <DEDUP_REMOVED lines=30> */
[----:B------:R-:W-:-:S07]  /*30680*/  ULDC UR51, c[0x0][0x228] ;  /* 0x00008a0000337ab9 */ /* 0x000fce0000000800 */
[----:B------:R-:W-:-:S04]  /*30690*/  @P1 LOP3.LUT R54, R54, 0x1000, RZ, 0xfc, !PT ;  /* 0x0000100036361812 */ /* 0x000fc800078efcff */
[----:B------:R-:W-:Y:S01]  /*306a0*/  LOP3.LUT R54, R54, 0xfffff7ff, RZ, 0xc0, !PT ;  /* 0xfffff7ff36367812 */ /* 0x000fe200078ec0ff */
[----:B------:R0:W-:Y:S03]  /*306b0*/  STL [R1+0x9b8], R8 ;  /* 0x0009b80801007387 */ /* 0x0001e60000100800 */
        /* <DEDUP_REMOVED lines=11> */
[----:B------:R-:W-:Y:S02]  /*30770*/  ULDC.64 UR26, c[0x0][0x228] ;  /* 0x00008a00001a7ab9 */ /* 0x000fe40000000a00 */
[----:B------:R-:W-:-:S03]  /*30780*/  ISETP.LT.AND P0, PT, R4, UR26, !P0 ;  /* 0x0000001a04007c0c */ /* 0x000fc6000c701270 */
[----:B------:R-:W-:-:S04]  /*30790*/  @P1 LOP3.LUT R54, R54, 0x400, RZ, 0xfc, !PT ;  /* 0x0000040036361812 */ /* 0x000fc800078efcff */
[----:B------:R-:W-:-:S06]  /*307a0*/  LOP3.LUT R54, R54, 0xfffffdff, RZ, 0xc0, !PT ;  /* 0xfffffdff36367812 */ /* 0x000fcc00078ec0ff */
        /* <DEDUP_REMOVED lines=41> */
[----:B------:R-:W-:Y:S01]  /*30a40*/  ISETP.GE.AND P0, PT, R2, UR41, PT ;  /* 0x0000002902007c0c */ /* 0x000fe2000bf06270 */
[----:B------:R-:W-:Y:S01]  /*30a50*/  VIADD R2, R3, 0xa6 ;  /* 0x000000a603027836 */ /* 0x000fe20000000000 */
[----:B------:R-:W-:Y:S01]  /*30a60*/  LOP3.LUT R54, R54, 0xfffffffe, RZ, 0xc0, !PT ;  /* 0xfffffffe36367812 */ /* 0x000fe200078ec0ff */
[----:B------:R-:W-:Y:S01]  /*30a70*/  ULDC.64 UR40, c[0x0][0x228] ;  /* 0x00008a0000287ab9 */ /* 0x000fe20000000a00 */
        /* <DEDUP_REMOVED lines=42> */
[----:B------:R-:W-:-:S09]  /*30d20*/  ULDC.64 UR30, c[0x0][0x228] ;  /* 0x00008a00001e7ab9 */ /* 0x000fd20000000a00 */
        /* <DEDUP_REMOVED lines=9> */
[----:B------:R-:W-:Y:S01]  /*30dc0*/  ISETP.LT.AND P0, PT, R4, UR30, !P0 ;  /* 0x0000001e04007c0c */ /* 0x000fe2000c701270 */
[----:B------:R0:W-:Y:S01]  /*30dd0*/  STL [R1+0x9c4], R8 ;  /* 0x0009c40801007387 */ /* 0x0001e20000100800 */
[----:B------:R-:W-:Y:S01]  /*30de0*/  ULDC.64 UR36, c[0x0][0x228] ;  /* 0x00008a0000247ab9 */ /* 0x000fe20000000a00 */
[----:B------:R-:W-:Y:S01]  /*30df0*/  ULDC UR51, c[0x0][0x228] ;  /* 0x00008a0000337ab9 */ /* 0x000fe20000000800 */
[----:B0-----:R-:W-:-:S07]  /*30e00*/  VIADD R8, R8, UR25 ;  /* 0x0000001908087c36 */ /* 0x001fce0008000000 */
        /* <DEDUP_REMOVED lines=58> */
[----:B------:R-:W-:-:S03]  /*311b0*/  ULDC UR53, c[0x0][0x228] ;  /* 0x00008a0000357ab9 */ /* 0x000fc60000000800 */
        /* <DEDUP_REMOVED lines=179> */
[----:B------:R-:W-:Y:S01]  /*31cf0*/  VIADD R2, R3, 0x96 ;  /* 0x0000009603027836 */ /* 0x000fe20000000000 */
[----:B------:R-:W-:Y:S01]  /*31d00*/  LOP3.LUT R55, R55, 0xfffffffe, RZ, 0xc0, !PT ;  /* 0xfffffffe37377812 */ /* 0x000fe200078ec0ff */
[----:B------:R-:W-:Y:S01]  /*31d10*/  ULDC.64 UR40, c[0x0][0x228] ;  /* 0x00008a0000287ab9 */ /* 0x000fe20000000a00 */
[----:B------:R0:W-:Y:S01]  /*31d20*/  STL [R1+0xa78], R8 ;  /* 0x000a780801007387 */ /* 0x0001e20000100800 */
[----:B------:R-:W-:Y:S01]  /*31d30*/  ISETP.LT.AND P1, PT, R5, UR6, !P0 ;  /* 0x0000000605007c0c */ /* 0x000fe2000c721270 */
[----:B------:R-:W-:Y:S01]  /*31d40*/  ULDC UR6, c[0x0][0x248] ;  /* 0x0000920000067ab9 */ /* 0x000fe20000000800 */
[----:B------:R-:W-:Y:S01]  /*31d50*/  ISETP.LT.AND P0, PT, R4, UR32, !P0 ;  /* 0x0000002004007c0c */ /* 0x000fe2000c701270 */
[----:B0-----:R-:W-:Y:S01]  /*31d60*/  VIADD R8, R8, UR21 ;  /* 0x0000001508087c36 */ /* 0x001fe20008000000 */
[----:B------:R-:W-:-:S04]  /*31d70*/  ULDC UR21, c[0x0][0x248] ;  /* 0x0000920000157ab9 */ /* 0x000fc80000000800 */
        /* <DEDUP_REMOVED lines=8> */
[----:B------:R-:W-:Y:S02]  /*31e00*/  @P1 LOP3.LUT R55, R55, 0x1, RZ, 0xfc, !PT ;  /* 0x0000000137371812 */ /* 0x000fe400078efcff */
[----:B------:R-:W-:Y:S01]  /*31e10*/  LOP3.LUT R56, R56, 0xbfffffff, RZ, 0xc0, !PT ;  /* 0xbfffffff38387812 */ /* 0x000fe200078ec0ff */
[----:B------:R0:W-:Y:S01]  /*31e20*/  STL [R1+0xa84], R8 ;  /* 0x000a840801007387 */ /* 0x0001e20000100800 */
[----:B------:R-:W-:Y:S01]  /*31e30*/  ISETP.LT.AND P1, PT, R5, UR7, !P0 ;  /* 0x0000000705007c0c */ /* 0x000fe2000c721270 */
[----:B------:R-:W-:Y:S01]  /*31e40*/  VIADD R2, R3, 0x95 ;  /* 0x0000009503027836 */ /* 0x000fe20000000000 */
[----:B------:R-:W-:Y:S01]  /*31e50*/  ULDC.64 UR34, c[0x0][0x228] ;  /* 0x00008a0000227ab9 */ /* 0x000fe20000000a00 */
[----:B0-----:R-:W-:-:S05]  /*31e60*/  VIADD R8, R8, UR23 ;  /* 0x0000001708087c36 */ /* 0x001fca0008000000 */
[----:B------:R0:W-:Y:S01]  /*31e70*/  STL [R1+0xa88], R8 ;  /* 0x000a880801007387 */ /* 0x0001e20000100800 */
[----:B------:R-:W-:Y:S01]  /*31e80*/  ISETP.LT.AND P0, PT, R4, UR40, !P0 ;  /* 0x0000002804007c0c */ /* 0x000fe2000c701270 */
[----:B------:R-:W-:Y:S01]  /*31e90*/  ULDC UR40, c[0x0][0x228] ;  /* 0x00008a0000287ab9 */ /* 0x000fe20000000800 */
[----:B0-----:R-:W-:Y:S01]  /*31ea0*/  VIADD R8, R8, UR21 ;  /* 0x0000001508087c36 */ /* 0x001fe20008000000 */
[----:B------:R-:W-:-:S04]  /*31eb0*/  ULDC UR21, c[0x0][0x248] ;  /* 0x0000920000157ab9 */ /* 0x000fc80000000800 */
[----:B------:R0:W-:Y:S01]  /*31ec0*/  STL [R1+0xa8c], R8 ;  /* 0x000a8c0801007387 */ /* 0x0001e20000100800 */
[----:B------:R-:W-:Y:S01]  /*31ed0*/  @P1 LOP3.LUT R56, R56, 0x40000000, RZ, 0xfc, !PT ;  /* 0x4000000038381812 */ /* 0x000fe200078efcff */
[----:B0-----:R-:W-:-:S05]  /*31ee0*/  VIADD R8, R8, UR21 ;  /* 0x0000001508087c36 */ /* 0x001fca0008000000 */
        /* <DEDUP_REMOVED lines=14> */
[----:B0-----:R-:W-:-:S07]  /*31fd0*/  VIADD R8, R8, UR5 ;  /* 0x0000000508087c36 */ /* 0x001fce0008000000 */
        /* <DEDUP_REMOVED lines=37> */
[----:B------:R-:W-:-:S06]  /*32230*/  ULDC UR12, c[0x0][0x248] ;  /* 0x00009200000c7ab9 */ /* 0x000fcc0000000800 */
[----:B------:R-:W-:-:S04]  /*32240*/  @P1 LOP3.LUT R56, R56, 0x400000, RZ, 0xfc, !PT ;  /* 0x0040000038381812 */ /* 0x000fc800078efcff */
[----:B------:R-:W-:-:S04]  /*32250*/  LOP3.LUT R56, R56, 0xffdfffff, RZ, 0xc0, !PT ;  /* 0xffdfffff38387812 */ /* 0x000fc800078ec0ff */
[----:B------:R-:W-:Y:S02]  /*32260*/  @P0 LOP3.LUT R56, R56, 0x200000, RZ, 0xfc, !PT ;  /* 0x0020000038380812 */ /* 0x000fe400078efcff */
[----:B------:R-:W-:-:S04]  /*32270*/  ISETP.GE.AND P0, PT, R2, UR39, PT ;  /* 0x0000002702007c0c */ /* 0x000fc8000bf06270 */
[----:B------:R-:W-:Y:S02]  /*32280*/  ISETP.LT.AND P1, PT, R5, UR14, !P0 ;  /* 0x0000000e05007c0c */ /* 0x000fe4000c721270 */
[----:B------:R-:W-:Y:S02]  /*32290*/  ISETP.LT.AND P0, PT, R4, UR30, !P0 ;  /* 0x0000001e04007c0c */ /* 0x000fe4000c701270 */
[----:B------:R-:W-:Y:S01]  /*322a0*/  LOP3.LUT R56, R56, 0xffefffff, RZ, 0xc0, !PT ;  /* 0xffefffff38387812 */ /* 0x000fe200078ec0ff */
[----:B------:R-:W-:-:S08]  /*322b0*/  VIADD R2, R3, 0x90 ;  /* 0x0000009003027836 */ /* 0x000fd00000000000 */
        /* <DEDUP_REMOVED lines=40> */
[----:B------:R-:W-:Y:S01]  /*32540*/  ISETP.GE.AND P0, PT, R2, UR27, PT ;  /* 0x0000001b02007c0c */ /* 0x000fe2000bf06270 */
[----:B------:R0:W-:Y:S01]  /*32550*/  STL [R1+0xaac], R8 ;  /* 0x000aac0801007387 */ /* 0x0001e20000100800 */
[----:B------:R-:W-:Y:S01]  /*32560*/  LOP3.LUT R56, R56, 0xffffefff, RZ, 0xc0, !PT ;  /* 0xffffefff38387812 */ /* 0x000fe200078ec0ff */
[----:B------:R-:W-:Y:S01]  /*32570*/  VIADD R2, R3, 0x8c ;  /* 0x0000008c03027836 */ /* 0x000fe20000000000 */
[----:B------:R-:W-:Y:S01]  /*32580*/  ISETP.LT.AND P1, PT, R5, UR17, !P0 ;  /* 0x0000001105007c0c */ /* 0x000fe2000c721270 */
[----:B------:R-:W-:Y:S01]  /*32590*/  ULDC.64 UR16, c[0x0][0x228] ;  /* 0x00008a0000107ab9 */ /* 0x000fe20000000a00 */
[----:B------:R-:W-:Y:S01]  /*325a0*/  ISETP.LT.AND P0, PT, R4, UR32, !P0 ;  /* 0x0000002004007c0c */ /* 0x000fe2000c701270 */
[----:B------:R-:W-:Y:S01]  /*325b0*/  ULDC.64 UR26, c[0x0][0x228] ;  /* 0x00008a00001a7ab9 */ /* 0x000fe20000000a00 */
[----:B0-----:R-:W-:Y:S01]  /*325c0*/  VIADD R8, R8, UR6 ;  /* 0x0000000608087c36 */ /* 0x001fe20008000000 */
[----:B------:R-:W-:-:S04]  /*325d0*/  ULDC UR6, c[0x0][0x248] ;  /* 0x0000920000067ab9 */ /* 0x000fc80000000800 */
[----:B------:R0:W-:Y:S04]  /*325e0*/  STL [R1+0xab0], R8 ;  /* 0x000ab00801007387 */ /* 0x0001e80000100800 */
[----:B------:R-:W-:Y:S01]  /*325f0*/  @P1 LOP3.LUT R56, R56, 0x1000, RZ, 0xfc, !PT ;  /* 0x0000100038381812 */ /* 0x000fe200078efcff */
[----:B0-----:R-:W-:-:S03]  /*32600*/  VIADD R8, R8, UR5 ;  /* 0x0000000508087c36 */ /* 0x001fc60008000000 */
[----:B------:R-:W-:Y:S01]  /*32610*/  LOP3.LUT R56, R56, 0xfffff7ff, RZ, 0xc0, !PT ;  /* 0xfffff7ff38387812 */ /* 0x000fe200078ec0ff */
[----:B------:R-:W-:Y:S01]  /*32620*/  ULDC UR5, c[0x0][0x248] ;  /* 0x0000920000057ab9 */ /* 0x000fe20000000800 */
        /* <DEDUP_REMOVED lines=30> */
[----:B------:R-:W-:Y:S02]  /*32810*/  ULDC UR8, c[0x0][0x248] ;  /* 0x0000920000087ab9 */ /* 0x000fe40000000800 */
[----:B------:R-:W-:Y:S02]  /*32820*/  ISETP.LT.AND P1, PT, R5, UR13, !P0 ;  /* 0x0000000d05007c0c */ /* 0x000fe4000c721270 */
[----:B------:R-:W-:Y:S01]  /*32830*/  LOP3.LUT R56, R56, 0xfffffeff, RZ, 0xc0, !PT ;  /* 0xfffffeff38387812 */ /* 0x000fe200078ec0ff */
[----:B------:R0:W-:Y:S01]  /*32840*/  STL [R1+0xacc], R8 ;  /* 0x000acc0801007387 */ /* 0x0001e20000100800 */
[----:B------:R-:W-:Y:S01]  /*32850*/  ISETP.LT.AND P0, PT, R4, UR26, !P0 ;  /* 0x0000001a04007c0c */ /* 0x000fe2000c701270 */
[----:B------:R-:W-:Y:S01]  /*32860*/  VIADD R2, R3, 0x8a ;  /* 0x0000008a03027836 */ /* 0x000fe20000000000 */
[----:B------:R-:W-:Y:S01]  /*32870*/  ULDC.64 UR28, c[0x0][0x228] ;  /* 0x00008a00001c7ab9 */ /* 0x000fe20000000a00 */
[----:B------:R-:W-:Y:S01]  /*32880*/  ULDC UR13, c[0x0][0x248] ;  /* 0x00009200000d7ab9 */ /* 0x000fe20000000800 */
[----:B0-----:R-:W-:-:S05]  /*32890*/  VIADD R8, R8, UR8 ;  /* 0x0000000808087c36 */ /* 0x001fca0008000000 */
        /* <DEDUP_REMOVED lines=19> */
[----:B------:R-:W-:Y:S01]  /*329d0*/  ULDC.64 UR20, c[0x0][0x228] ;  /* 0x00008a0000147ab9 */ /* 0x000fe20000000a00 */
        /* <DEDUP_REMOVED lines=46> */
[----:B------:R-:W-:Y:S01]  /*32cc0*/  ULDC UR11, c[0x0][0x228] ;  /* 0x00008a00000b7ab9 */ /* 0x000fe20000000800 */
[----:B0-----:R-:W-:-:S05]  /*32cd0*/  VIADD R8, R8, UR16 ;  /* 0x0000001008087c36 */ /* 0x001fca0008000000 */
        /* <DEDUP_REMOVED lines=16> */
[----:B------:R-:W-:Y:S01]  /*32de0*/  ULDC UR22, c[0x0][0x248] ;  /* 0x0000920000167ab9 */ /* 0x000fe20000000800 */
[----:B------:R-:W-:-:S11]  /*32df0*/  ULDC UR15, c[0x0][0x228] ;  /* 0x00008a00000f7ab9 */ /* 0x000fd60000000800 */
        /* <DEDUP_REMOVED lines=57> */
[----:B------:R-:W-:Y:S01]  /*33190*/  ULDC UR36, c[0x0][0x228] ;  /* 0x00008a0000247ab9 */ /* 0x000fe20000000800 */
[----:B------:R-:W-:Y:S01]  /*331a0*/  ULDC UR21, c[0x0][0x228] ;  /* 0x00008a0000157ab9 */ /* 0x000fe20000000800 */
[----:B0-----:R-:W-:-:S07]  /*331b0*/  VIADD R8, R8, UR16 ;  /* 0x0000001008087c36 */ /* 0x001fce0008000000 */
[----:B------:R-:W-:Y:S01]  /*331c0*/  @P1 LOP3.LUT R57, R57, 0x400000, RZ, 0xfc, !PT ;  /* 0x0040000039391812 */ /* 0x000fe200078efcff */
[----:B------:R-:W-:-:S03]  /*331d0*/  ULDC UR16, c[0x0][0x228] ;  /* 0x00008a0000107ab9 */ /* 0x000fc60000000800 */
        /* <DEDUP_REMOVED lines=56> */
[----:B------:R-:W-:Y:S01]  /*33560*/  ULDC UR24, c[0x0][0x248] ;  /* 0x0000920000187ab9 */ /* 0x000fe20000000800 */
        /* <DEDUP_REMOVED lines=71> */
[----:B0-----:R-:W-:Y:S01]  /*339e0*/  VIADD R8, R8, UR23 ;  /* 0x0000001708087c36 */ /* 0x001fe20008000000 */
[----:B------:R-:W-:-:S07]  /*339f0*/  ULDC UR23, c[0x0][0x248] ;  /* 0x0000920000177ab9 */ /* 0x000fce0000000800 */
        /* <DEDUP_REMOVED lines=60> */
[----:B------:R-:W-:-:S04]  /*33dc0*/  ULDC UR24, c[0x0][0x248] ;  /* 0x0000920000187ab9 */ /* 0x000fc80000000800 */
[----:B------:R0:W-:Y:S01]  /*33dd0*/  STL [R1+0xcf4], R8 ;  /* 0x000cf40801007387 */ /* 0x0001e20000100800 */
[----:B------:R-:W-:Y:S01]  /*33de0*/  LOP3.LUT R57, R57, 0xfffffffe, RZ, 0xc0, !PT ;  /* 0xfffffffe39397812 */ /* 0x000fe200078ec0ff */
[----:B0-----:R-:W-:Y:S01]  /*33df0*/  VIADD R8, R8, UR23 ;  /* 0x0000001708087c36 */ /* 0x001fe20008000000 */
[----:B------:R-:W-:Y:S01]  /*33e00*/  @P0 LOP3.LUT R58, R58, 0x80000000, RZ, 0xfc, !PT ;  /* 0x800000003a3a0812 */ /* 0x000fe200078efcff */
[----:B------:R-:W-:-:S03]  /*33e10*/  ULDC UR23, c[0x0][0x248] ;  /* 0x0000920000177ab9 */ /* 0x000fc60000000800 */
[----:B------:R0:W-:Y:S01]  /*33e20*/  STL [R1+0xcf8], R8 ;  /* 0x000cf80801007387 */ /* 0x0001e20000100800 */
[----:B------:R-:W-:Y:S02]  /*33e30*/  ISETP.GE.AND P0, PT, R2, UR31, PT ;  /* 0x0000001f02007c0c */ /* 0x000fe4000bf06270 */
[----:B------:R-:W-:Y:S01]  /*33e40*/  @P1 LOP3.LUT R57, R57, 0x1, RZ, 0xfc, !PT ;  /* 0x0000000139391812 */ /* 0x000fe200078efcff */
[----:B0-----:R-:W-:Y:S01]  /*33e50*/  VIADD R8, R8, UR24 ;  /* 0x0000001808087c36 */ /* 0x001fe20008000000 */
        /* <DEDUP_REMOVED lines=57> */
[----:B------:R-:W-:Y:S01]  /*341f0*/  ULDC.64 UR34, c[0x0][0x228] ;  /* 0x00008a0000227ab9 */ /* 0x000fe20000000a00 */
[----:B------:R-:W-:Y:S01]  /*34200*/  ULDC UR24, c[0x0][0x248] ;  /* 0x0000920000187ab9 */ /* 0x000fe20000000800 */
[----:B------:R-:W-:-:S08]  /*34210*/  ULDC UR57, c[0x0][0x228] ;  /* 0x00008a0000397ab9 */ /* 0x000fd00000000800 */
        /* <DEDUP_REMOVED lines=10> */
[----:B------:R-:W-:Y:S01]  /*342c0*/  ULDC UR56, c[0x0][0x228] ;  /* 0x00008a0000387ab9 */ /* 0x000fe20000000800 */
        /* <DEDUP_REMOVED lines=116> */
[----:B------:R-:W-:-:S08]  /*34a10*/  ULDC UR47, c[0x0][0x228] ;  /* 0x00008a00002f7ab9 */ /* 0x000fd00000000800 */
        /* <DEDUP_REMOVED lines=88> */
[----:B------:R-:W-:-:S11]  /*34fa0*/  ISETP.LT.AND P0, PT, R4, UR30, !P0 ;  /* 0x0000001e04007c0c */ /* 0x000fd6000c701270 */
        /* <DEDUP_REMOVED lines=22> */
[----:B------:R-:W-:Y:S01]  /*35110*/  ULDC.64 UR28, c[0x0][0x228] ;  /* 0x00008a00001c7ab9 */ /* 0x000fe20000000a00 */
[----:B------:R-:W-:-:S07]  /*35120*/  ULDC UR6, c[0x0][0x248] ;  /* 0x0000920000067ab9 */ /* 0x000fce0000000800 */
        /* <DEDUP_REMOVED lines=12> */
[----:B0-----:R-:W-:Y:S01]  /*351f0*/  VIADD R8, R8, UR23 ;  /* 0x0000001708087c36 */ /* 0x001fe20008000000 */
[----:B------:R-:W-:-:S04]  /*35200*/  ULDC UR23, c[0x0][0x248] ;  /* 0x0000920000177ab9 */ /* 0x000fc80000000800 */
[----:B------:R0:W-:Y:S05]  /*35210*/  STL [R1+0xdd0], R8 ;  /* 0x000dd00801007387 */ /* 0x0001ea0000100800 */
[----:B------:R-:W-:Y:S01]  /*35220*/  @P1 LOP3.LUT R59, R59, 0x400000, RZ, 0xfc, !PT ;  /* 0x004000003b3b1812 */ /* 0x000fe200078efcff */
[----:B0-----:R-:W-:-:S03]  /*35230*/  VIADD R8, R8, UR24 ;  /* 0x0000001808087c36 */ /* 0x001fc60008000000 */
[----:B------:R-:W-:Y:S02]  /*35240*/  LOP3.LUT R59, R59, 0xffdfffff, RZ, 0xc0, !PT ;  /* 0xffdfffff3b3b7812 */ /* 0x000fe400078ec0ff */
        /* <DEDUP_REMOVED lines=10> */
[----:B0-----:R-:W-:-:S05]  /*352f0*/  VIADD R8, R8, UR23 ;  /* 0x0000001708087c36 */ /* 0x001fca0008000000 */
        /* <DEDUP_REMOVED lines=96> */
[----:B------:R-:W-:-:S08]  /*35900*/  ULDC.64 UR34, c[0x0][0x228] ;  /* 0x00008a0000227ab9 */ /* 0x000fd00000000a00 */
        /* <DEDUP_REMOVED lines=24> */
[----:B------:R-:W-:Y:S01]  /*35a90*/  ULDC.64 UR36, c[0x0][0x228] ;  /* 0x00008a0000247ab9 */ /* 0x000fe20000000a00 */
[----:B0-----:R-:W-:Y:S01]  /*35aa0*/  VIADD R8, R8, UR5 ;  /* 0x0000000508087c36 */ /* 0x001fe20008000000 */
[----:B------:R-:W-:Y:S01]  /*35ab0*/  ISETP.LT.AND P0, PT, R4, UR28, !P0 ;  /* 0x0000001c04007c0c */ /* 0x000fe2000c701270 */
[----:B------:R-:W-:-:S03]  /*35ac0*/  ULDC UR5, c[0x0][0x248] ;  /* 0x0000920000057ab9 */ /* 0x000fc60000000800 */
[----:B------:R0:W-:Y:S05]  /*35ad0*/  STL [R1+0xf40], R8 ;  /* 0x000f400801007387 */ /* 0x0001ea0000100800 */
[----:B------:R-:W-:Y:S01]  /*35ae0*/  @P1 LOP3.LUT R59, R59, 0x4, RZ, 0xfc, !PT ;  /* 0x000000043b3b1812 */ /* 0x000fe200078efcff */
[----:B0-----:R-:W-:-:S03]  /*35af0*/  VIADD R8, R8, UR6 ;  /* 0x0000000608087c36 */ /* 0x001fc60008000000 */
[----:B------:R-:W-:Y:S01]  /*35b00*/  LOP3.LUT R59, R59, 0xfffffffd, RZ, 0xc0, !PT ;  /* 0xfffffffd3b3b7812 */ /* 0x000fe200078ec0ff */
[----:B------:R-:W-:Y:S01]  /*35b10*/  ULDC UR6, c[0x0][0x248] ;  /* 0x0000920000067ab9 */ /* 0x000fe20000000800 */
[----:B------:R0:W-:Y:S02]  /*35b20*/  STL [R1+0xf44], R8 ;  /* 0x000f440801007387 */ /* 0x0001e40000100800 */
[----:B------:R-:W-:Y:S01]  /*35b30*/  @P0 LOP3.LUT R59, R59, 0x2, RZ, 0xfc, !PT ;  /* 0x000000023b3b0812 */ /* 0x000fe200078efcff */
[----:B0-----:R-:W-:Y:S01]  /*35b40*/  VIADD R8, R8, UR5 ;  /* 0x0000000508087c36 */ /* 0x001fe20008000000 */
[----:B------:R-:W-:Y:S01]  /*35b50*/  ULDC UR5, c[0x0][0x248] ;  /* 0x0000920000057ab9 */ /* 0x000fe20000000800 */
[----:B------:R-:W-:-:S03]  /*35b60*/  ISETP.GE.AND P0, PT, R2, UR9, PT ;  /* 0x0000000902007c0c */ /* 0x000fc6000bf06270 */
[----:B------:R0:W-:Y:S01]  /*35b70*/  STL [R1+0xf4c], R8 ;  /* 0x000f4c0801007387 */ /* 0x0001e20000100800 */
[----:B------:R-:W-:Y:S01]  /*35b80*/  ISETP.LT.AND P1, PT, R5, UR18, !P0 ;  /* 0x0000001205007c0c */ /* 0x000fe2000c721270 */
[----:B------:R-:W-:Y:S01]  /*35b90*/  VIADD R2, R3, 0x56 ;  /* 0x0000005603027836 */ /* 0x000fe20000000000 */
[----:B------:R-:W-:Y:S01]  /*35ba0*/  ISETP.LT.AND P0, PT, R4, UR16, !P0 ;  /* 0x0000001004007c0c */ /* 0x000fe2000c701270 */
[----:B------:R-:W-:Y:S01]  /*35bb0*/  ULDC UR16, c[0x0][0x248] ;  /* 0x0000920000107ab9 */ /* 0x000fe20000000800 */
[----:B------:R-:W-:Y:S01]  /*35bc0*/  LOP3.LUT R59, R59, 0xfffffffe, RZ, 0xc0, !PT ;  /* 0xfffffffe3b3b7812 */ /* 0x000fe200078ec0ff */
[----:B------:R-:W-:Y:S01]  /*35bd0*/  ULDC UR18, c[0x0][0x248] ;  /* 0x0000920000127ab9 */ /* 0x000fe20000000800 */
[----:B------:R-:W-:Y:S01]  /*35be0*/  ULDC UR9, c[0x0][0x228] ;  /* 0x00008a0000097ab9 */ /* 0x000fe20000000800 */
[----:B0-----:R-:W-:Y:S01]  /*35bf0*/  VIADD R8, R8, UR5 ;  /* 0x0000000508087c36 */ /* 0x001fe20008000000 */
[----:B------:R-:W-:-:S04]  /*35c00*/  ULDC UR5, c[0x0][0x228] ;  /* 0x00008a0000057ab9 */ /* 0x000fc80000000800 */
[----:B------:R0:W-:Y:S02]  /*35c10*/  STL [R1+0xf54], R8 ;  /* 0x000f540801007387 */ /* 0x0001e40000100800 */
        /* <DEDUP_REMOVED lines=8> */
[----:B------:R-:W-:Y:S02]  /*35ca0*/  @P1 LOP3.LUT R59, R59, 0x1, RZ, 0xfc, !PT ;  /* 0x000000013b3b1812 */ /* 0x000fe400078efcff */
[----:B------:R-:W-:Y:S01]  /*35cb0*/  LOP3.LUT R188, R188, 0xbfffffff, RZ, 0xc0, !PT ;  /* 0xbfffffffbcbc7812 */ /* 0x000fe200078ec0ff */
[----:B------:R-:W-:Y:S01]  /*35cc0*/  VIADD R2, R3, 0x55 ;  /* 0x0000005503027836 */ /* 0x000fe20000000000 */
[----:B------:R-:W-:Y:S01]  /*35cd0*/  ULDC.64 UR24, c[0x0][0x228] ;  /* 0x00008a0000187ab9 */ /* 0x000fe20000000a00 */
[----:B0-----:R-:W-:Y:S01]  /*35ce0*/  VIADD R8, R8, UR8 ;  /* 0x0000000808087c36 */ /* 0x001fe20008000000 */
[----:B------:R-:W-:Y:S01]  /*35cf0*/  ULDC UR8, c[0x0][0x248] ;  /* 0x0000920000087ab9 */ /* 0x000fe20000000800 */
[----:B------:R-:W-:-:S03]  /*35d00*/  ISETP.LT.AND P1, PT, R5, UR20, !P0 ;  /* 0x0000001405007c0c */ /* 0x000fc6000c721270 */
[----:B------:R0:W-:Y:S01]  /*35d10*/  STL [R1+0xf60], R8 ;  /* 0x000f600801007387 */ /* 0x0001e20000100800 */
[----:B------:R-:W-:Y:S01]  /*35d20*/  ISETP.LT.AND P0, PT, R4, UR30, !P0 ;  /* 0x0000001e04007c0c */ /* 0x000fe2000c701270 */
[----:B0-----:R-:W-:-:S08]  /*35d30*/  VIADD R8, R8, UR8 ;  /* 0x0000000808087c36 */ /* 0x001fd00008000000 */
        /* <DEDUP_REMOVED lines=109> */
[----:B------:R-:W-:Y:S01]  /*36410*/  ULDC UR28, c[0x0][0x228] ;  /* 0x00008a00001c7ab9 */ /* 0x000fe20000000800 */
[----:B------:R0:W-:Y:S01]  /*36420*/  STL [R1+0xfbc], R8 ;  /* 0x000fbc0801007387 */ /* 0x0001e20000100800 */
        /* <DEDUP_REMOVED lines=76> */
[----:B------:R-:W-:-:S08]  /*368f0*/  ULDC.64 UR28, c[0x0][0x228] ;  /* 0x00008a00001c7ab9 */ /* 0x000fd00000000a00 */
        /* <DEDUP_REMOVED lines=100> */
[----:B------:R-:W-:Y:S01]  /*36f40*/  R2UR UR4, R26 ;  /* 0x000000001a0472ca */ /* 0x000fe200000e0000 */
[----:B------:R-:W-:Y:S01]  /*36f50*/  VIADD R25, R3, 0x19 ;  /* 0x0000001903197836 */ /* 0x000fe20000000000 */
        /* <DEDUP_REMOVED lines=24> */
[----:B------:R-:W-:Y:S01]  /*370e0*/  VIADD R24, R3, 0x18 ;  /* 0x0000001803187836 */ /* 0x000fe20000000000 */
        /* <DEDUP_REMOVED lines=49> */
[----:B------:R-:W-:Y:S01]  /*37400*/  VIADD R20, R3, 0x14 ;  /* 0x0000001403147836 */ /* 0x000fe20000000000 */
[----:B------:R-:W-:-:S08]  /*37410*/  ULDC UR53, c[0x0][0x248] ;  /* 0x0000920000357ab9 */ /* 0x000fd00000000800 */
        /* <DEDUP_REMOVED lines=11> */
[----:B------:R-:W-:Y:S01]  /*374d0*/  ULDC.64 UR32, c[0x0][0x228] ;  /* 0x00008a0000207ab9 */ /* 0x000fe20000000a00 */
        /* <DEDUP_REMOVED lines=14> */
[----:B------:R-:W-:Y:S01]  /*375c0*/  VIADD R2, R3, 0x36 ;  /* 0x0000003603027836 */ /* 0x000fe20000000000 */
[----:B------:R-:W-:Y:S01]  /*375d0*/  LOP3.LUT R189, R189, 0xfffffffe, RZ, 0xc0, !PT ;  /* 0xfffffffebdbd7812 */ /* 0x000fe200078ec0ff */
[----:B------:R0:W-:Y:S01]  /*375e0*/  STL [R1+0xff8], R8 ;  /* 0x000ff80801007387 */ /* 0x0001e20000100800 */
[----:B------:R-:W-:Y:S01]  /*375f0*/  ISETP.LT.AND P0, PT, R4, UR32, !P0 ;  /* 0x0000002004007c0c */ /* 0x000fe2000c701270 */
[----:B------:R-:W-:Y:S01]  /*37600*/  ULDC.64 UR30, c[0x0][0x228] ;  /* 0x00008a00001e7ab9 */ /* 0x000fe20000000a00 */
[----:B------:R-:W-:Y:S01]  /*37610*/  VIADD R19, R3, 0x13 ;  /* 0x0000001303137836 */ /* 0x000fe20000000000 */
[----:B------:R-:W-:Y:S01]  /*37620*/  ULDC UR51, c[0x0][0x248] ;  /* 0x0000920000337ab9 */ /* 0x000fe20000000800 */
[----:B0-----:R-:W-:Y:S01]  /*37630*/  VIADD R8, R8, UR11 ;  /* 0x0000000b08087c36 */ /* 0x001fe20008000000 */
[----:B------:R-:W-:-:S04]  /*37640*/  ULDC UR11, c[0x0][0x248] ;  /* 0x00009200000b7ab9 */ /* 0x000fc80000000800 */
[----:B------:R0:W-:Y:S04]  /*37650*/  STL [R1+0xffc], R8 ;  /* 0x000ffc0801007387 */ /* 0x0001e80000100800 */
        /* <DEDUP_REMOVED lines=9> */
[C---:B------:R-:W-:Y:S01]  /*376f0*/  VIADD R2, R3.reuse, 0x35 ;  /* 0x0000003503027836 */ /* 0x040fe20000000000 */
[----:B------:R0:W-:Y:S01]  /*37700*/  STL [R1+0x1004], R8 ;  /* 0x0010040801007387 */ /* 0x0001e20000100800 */
[----:B------:R-:W-:Y:S01]  /*37710*/  ULDC.64 UR34, c[0x0][0x228] ;  /* 0x00008a0000227ab9 */ /* 0x000fe20000000a00 */
[----:B------:R-:W-:Y:S01]  /*37720*/  ULDC UR11, c[0x0][0x228] ;  /* 0x00008a00000b7ab9 */ /* 0x000fe20000000800 */
[----:B------:R-:W-:Y:S01]  /*37730*/  VIADD R18, R3, 0x12 ;  /* 0x0000001203127836 */ /* 0x000fe20000000000 */
        /* <DEDUP_REMOVED lines=42> */
[C---:B------:R-:W-:Y:S01]  /*379e0*/  VIADD R2, R3.reuse, 0x33 ;  /* 0x0000003303027836 */ /* 0x040fe20000000000 */
[----:B------:R-:W-:Y:S01]  /*379f0*/  ULDC.64 UR38, c[0x0][0x228] ;  /* 0x00008a0000267ab9 */ /* 0x000fe20000000a00 */
[----:B0-----:R-:W-:Y:S01]  /*37a00*/  VIADD R8, R8, UR19 ;  /* 0x0000001308087c36 */ /* 0x001fe20008000000 */
[----:B------:R-:W-:Y:S01]  /*37a10*/  ULDC UR19, c[0x0][0x248] ;  /* 0x0000920000137ab9 */ /* 0x000fe20000000800 */
[----:B------:R-:W-:Y:S01]  /*37a20*/  VIADD R17, R3, 0x11 ;  /* 0x0000001103117836 */ /* 0x000fe20000000000 */
[----:B------:R-:W-:Y:S02]  /*37a30*/  ULDC UR48, c[0x0][0x248] ;  /* 0x0000920000307ab9 */ /* 0x000fe40000000800 */
        /* <DEDUP_REMOVED lines=43> */
[----:B------:R-:W-:-:S02]  /*37cf0*/  VIADD R16, R3, 0x10 ;  /* 0x0000001003107836 */ /* 0x000fc40000000000 */
        /* <DEDUP_REMOVED lines=207> */
[----:B------:R0:W-:Y:S01]  /*389f0*/  STL [R1+0x1080], R8 ;  /* 0x0010800801007387 */ /* 0x0001e20000100800 */
[----:B------:R-:W-:Y:S01]  /*38a00*/  LOP3.LUT R190, R190, 0xffffffef, RZ, 0xc0, !PT ;  /* 0xffffffefbebe7812 */ /* 0x000fe200078ec0ff */
[----:B------:R-:W-:Y:S01]  /*38a10*/  VIADD R2, R3, 0x28 ;  /* 0x0000002803027836 */ /* 0x000fe20000000000 */
[----:B------:R-:W-:Y:S01]  /*38a20*/  ULDC UR14, c[0x0][0x248] ;  /* 0x00009200000e7ab9 */ /* 0x000fe20000000800 */
[----:B0-----:R-:W-:Y:S01]  /*38a30*/  VIADD R8, R8, UR19 ;  /* 0x0000001308087c36 */ /* 0x001fe20008000000 */
[----:B------:R-:W-:Y:S01]  /*38a40*/  ISETP.LT.AND P0, PT, R4, UR42, !P0 ;  /* 0x0000002a04007c0c */ /* 0x000fe2000c701270 */
[----:B------:R-:W-:-:S05]  /*38a50*/  ULDC UR19, c[0x0][0x248] ;  /* 0x0000920000137ab9 */ /* 0x000fca0000000800 */
[----:B------:R-:W-:Y:S01]  /*38a60*/  @P1 LOP3.LUT R190, R190, 0x10, RZ, 0xfc, !PT ;  /* 0x00000010bebe1812 */ /* 0x000fe200078efcff */
[C---:B------:R-:W-:Y:S01]  /*38a70*/  VIADD R14, R3.reuse, 0xe ;  /* 0x0000000e030e7836 */ /* 0x040fe20000000000 */
[----:B------:R0:W-:Y:S01]  /*38a80*/  STL [R1+0x1074], R8 ;  /* 0x0010740801007387 */ /* 0x0001e20000100800 */
[----:B------:R-:W-:Y:S01]  /*38a90*/  VIADD R13, R3, 0xd ;  /* 0x0000000d030d7836 */ /* 0x000fe20000000000 */
[----:B------:R-:W-:Y:S01]  /*38aa0*/  ULDC UR42, c[0x0][0x248] ;  /* 0x00009200002a7ab9 */ /* 0x000fe20000000800 */
[----:B0-----:R-:W-:Y:S01]  /*38ab0*/  VIADD R8, R8, UR23 ;  /* 0x0000001708087c36 */ /* 0x001fe20008000000 */
[----:B------:R-:W-:Y:S01]  /*38ac0*/  LOP3.LUT R190, R190, 0xfffffff7, RZ, 0xc0, !PT ;  /* 0xfffffff7bebe7812 */ /* 0x000fe200078ec0ff */
[----:B------:R-:W-:-:S03]  /*38ad0*/  ULDC UR23, c[0x0][0x248] ;  /* 0x0000920000177ab9 */ /* 0x000fc60000000800 */
        /* <DEDUP_REMOVED lines=13> */
[----:B0-----:R-:W-:Y:S01]  /*38bb0*/  VIADD R8, R8, UR25 ;  /* 0x0000001908087c36 */ /* 0x001fe20008000000 */
[----:B------:R-:W-:Y:S01]  /*38bc0*/  ISETP.LT.AND P0, PT, R4, UR44, !P0 ;  /* 0x0000002c04007c0c */ /* 0x000fe2000c701270 */
[----:B------:R-:W-:-:S03]  /*38bd0*/  ULDC UR25, c[0x0][0x248] ;  /* 0x0000920000197ab9 */ /* 0x000fc60000000800 */
[----:B------:R0:W-:Y:S02]  /*38be0*/  STL [R1+0x103c], R8 ;  /* 0x00103c0801007387 */ /* 0x0001e40000100800 */
[----:B0-----:R-:W-:Y:S01]  /*38bf0*/  VIADD R8, R8, UR21 ;  /* 0x0000001508087c36 */ /* 0x001fe20008000000 */
[----:B------:R-:W-:Y:S01]  /*38c00*/  @P1 LOP3.LUT R190, R190, 0x4, RZ, 0xfc, !PT ;  /* 0x00000004bebe1812 */ /* 0x000fe200078efcff */
[----:B------:R-:W-:-:S03]  /*38c10*/  ULDC UR21, c[0x0][0x248] ;  /* 0x0000920000157ab9 */ /* 0x000fc60000000800 */
[----:B------:R0:W-:Y:S02]  /*38c20*/  STL [R1+0x102c], R8 ;  /* 0x00102c0801007387 */ /* 0x0001e40000100800 */
[----:B0-----:R-:W-:Y:S01]  /*38c30*/  VIADD R8, R8, UR5 ;  /* 0x0000000508087c36 */ /* 0x001fe20008000000 */
[----:B------:R-:W-:Y:S01]  /*38c40*/  LOP3.LUT R190, R190, 0xfffffffd, RZ, 0xc0, !PT ;  /* 0xfffffffdbebe7812 */ /* 0x000fe200078ec0ff */
[----:B------:R-:W-:-:S03]  /*38c50*/  ULDC UR5, c[0x0][0x248] ;  /* 0x0000920000057ab9 */ /* 0x000fc60000000800 */
        /* <DEDUP_REMOVED lines=8> */
[----:B------:R-:W-:Y:S01]  /*38ce0*/  LOP3.LUT R190, R190, 0xfffffffe, RZ, 0xc0, !PT ;  /* 0xfffffffebebe7812 */ /* 0x000fe200078ec0ff */
[----:B------:R-:W-:Y:S01]  /*38cf0*/  ULDC.64 UR30, c[0x0][0x228] ;  /* 0x00008a00001e7ab9 */ /* 0x000fe20000000a00 */
[----:B0-----:R-:W-:Y:S01]  /*38d00*/  VIADD R8, R8, UR6 ;  /* 0x0000000608087c36 */ /* 0x001fe20008000000 */
[----:B------:R-:W-:Y:S01]  /*38d10*/  ISETP.LT.AND P0, PT, R4, UR32, !P0 ;  /* 0x0000002004007c0c */ /* 0x000fe2000c701270 */
[----:B------:R-:W-:Y:S01]  /*38d20*/  ULDC UR6, c[0x0][0x248] ;  /* 0x0000920000067ab9 */ /* 0x000fe20000000800 */
[----:B------:R-:W-:-:S06]  /*38d30*/  ULDC UR16, c[0x0][0x248] ;  /* 0x0000920000107ab9 */ /* 0x000fcc0000000800 */
[----:B------:R-:W-:Y:S01]  /*38d40*/  @P1 LOP3.LUT R190, R190, 0x1, RZ, 0xfc, !PT ;  /* 0x00000001bebe1812 */ /* 0x000fe200078efcff */
[----:B------:R0:W-:Y:S01]  /*38d50*/  STL [R1+0x1008], R8 ;  /* 0x0010080801007387 */ /* 0x0001e20000100800 */
[----:B------:R-:W-:Y:S01]  /*38d60*/  ULDC UR32, c[0x0][0x248] ;  /* 0x0000920000207ab9 */ /* 0x000fe20000000800 */
[----:B0-----:R-:W-:Y:S02]  /*38d70*/  VIADD R8, R8, UR19 ;  /* 0x0000001308087c36 */ /* 0x001fe40008000000 */
[----:B------:R-:W-:Y:S01]  /*38d80*/  @P0 LOP3.LUT R191, R191, 0x80000000, RZ, 0xfc, !PT ;  /* 0x80000000bfbf0812 */ /* 0x000fe200078efcff */
[----:B------:R-:W-:Y:S02]  /*38d90*/  ULDC UR19, c[0x0][0x248] ;  /* 0x0000920000137ab9 */ /* 0x000fe40000000800 */
[----:B------:R0:W-:Y:S02]  /*38da0*/  STL [R1+0xff4], R8 ;  /* 0x000ff40801007387 */ /* 0x0001e40000100800 */
        /* <DEDUP_REMOVED lines=9> */
[----:B------:R-:W-:Y:S01]  /*38e40*/  ISETP.LT.AND P0, PT, R4, UR30, !P0 ;  /* 0x0000001e04007c0c */ /* 0x000fe2000c701270 */
[----:B------:R-:W-:Y:S01]  /*38e50*/  ULDC UR21, c[0x0][0x248] ;  /* 0x0000920000157ab9 */ /* 0x000fe20000000800 */
[----:B------:R-:W-:Y:S02]  /*38e60*/  ULDC UR30, c[0x0][0x248] ;  /* 0x00009200001e7ab9 */ /* 0x000fe40000000800 */
        /* <DEDUP_REMOVED lines=21> */
[----:B0-----:R-:W-:Y:S01]  /*38fc0*/  VIADD R8, R8, UR28 ;  /* 0x0000001c08087c36 */ /* 0x001fe20008000000 */
[----:B------:R-:W-:-:S04]  /*38fd0*/  ULDC.64 UR28, c[0x0][0x228] ;  /* 0x00008a00001c7ab9 */ /* 0x000fc80000000a00 */
        /* <DEDUP_REMOVED lines=20> */
[----:B0-----:R-:W-:-:S05]  /*39120*/  VIADD R8, R8, UR9 ;  /* 0x0000000908087c36 */ /* 0x001fca0008000000 */
[----:B------:R0:W-:Y:S02]  /*39130*/  STL [R1+0xf64], R8 ;  /* 0x000f640801007387 */ /* 0x0001e40000100800 */
[----:B0-----:R-:W-:Y:S01]  /*39140*/  VIADD R8, R8, UR5 ;  /* 0x0000000508087c36 */ /* 0x001fe20008000000 */
[----:B------:R-:W-:Y:S01]  /*39150*/  @P1 LOP3.LUT R191, R191, 0x4000000, RZ, 0xfc, !PT ;  /* 0x04000000bfbf1812 */ /* 0x000fe200078efcff */
[----:B------:R-:W-:-:S03]  /*39160*/  ULDC UR5, c[0x0][0x248] ;  /* 0x0000920000057ab9 */ /* 0x000fc60000000800 */
[----:B------:R0:W-:Y:S02]  /*39170*/  STL [R1+0xf50], R8 ;  /* 0x000f500801007387 */ /* 0x0001e40000100800 */
[----:B0-----:R-:W-:Y:S01]  /*39180*/  VIADD R8, R8, UR8 ;  /* 0x0000000808087c36 */ /* 0x001fe20008000000 */
[----:B------:R-:W-:Y:S02]  /*39190*/  ULDC.64 UR8, c[0x0][0x228] ;  /* 0x00008a0000087ab9 */ /* 0x000fe40000000a00 */
[----:B------:R-:W-:Y:S01]  /*391a0*/  ISETP.LT.AND P0, PT, R4, UR8, !P0 ;  /* 0x0000000804007c0c */ /* 0x000fe2000c701270 */
[----:B------:R-:W-:Y:S01]  /*391b0*/  ULDC UR8, c[0x0][0x248] ;  /* 0x0000920000087ab9 */ /* 0x000fe20000000800 */
[----:B------:R-:W-:Y:S01]  /*391c0*/  LOP3.LUT R191, R191, 0xfdffffff, RZ, 0xc0, !PT ;  /* 0xfdffffffbfbf7812 */ /* 0x000fe200078ec0ff */
[----:B------:R0:W-:Y:S02]  /*391d0*/  STL [R1+0xf48], R8 ;  /* 0x000f480801007387 */ /* 0x0001e40000100800 */
[----:B0-----:R-:W-:-:S08]  /*391e0*/  VIADD R8, R8, UR6 ;  /* 0x0000000608087c36 */ /* 0x001fd00008000000 */
[----:B------:R-:W-:Y:S01]  /*391f0*/  @P0 LOP3.LUT R191, R191, 0x2000000, RZ, 0xfc, !PT ;  /* 0x02000000bfbf0812 */ /* 0x000fe200078efcff */
[----:B------:R-:W-:Y:S01]  /*39200*/  ULDC UR6, c[0x0][0x248] ;  /* 0x0000920000067ab9 */ /* 0x000fe20000000800 */
[----:B------:R-:W-:Y:S01]  /*39210*/  ISETP.GE.AND P0, PT, R2, UR41, PT ;  /* 0x0000002902007c0c */ /* 0x000fe2000bf06270 */
[----:B------:R0:W-:Y:S01]  /*39220*/  STL [R1+0xf34], R8 ;  /* 0x000f340801007387 */ /* 0x0001e20000100800 */
[----:B------:R-:W-:Y:S01]  /*39230*/  LOP3.LUT R191, R191, 0xfeffffff, RZ, 0xc0, !PT ;  /* 0xfeffffffbfbf7812 */ /* 0x000fe200078ec0ff */
[----:B------:R-:W-:Y:S01]  /*39240*/  VIADD R2, R3, 0x22 ;  /* 0x0000002203027836 */ /* 0x000fe20000000000 */
[----:B------:R-:W-:Y:S01]  /*39250*/  ISETP.LT.AND P1, PT, R5, UR26, !P0 ;  /* 0x0000001a05007c0c */ /* 0x000fe2000c721270 */
[----:B------:R-:W-:Y:S01]  /*39260*/  ULDC.64 UR40, c[0x0][0x228] ;  /* 0x00008a0000287ab9 */ /* 0x000fe20000000a00 */
[----:B------:R-:W-:Y:S01]  /*39270*/  ULDC UR26, c[0x0][0x248] ;  /* 0x00009200001a7ab9 */ /* 0x000fe20000000800 */
[----:B0-----:R-:W-:Y:S01]  /*39280*/  VIADD R8, R8, UR10 ;  /* 0x0000000a08087c36 */ /* 0x001fe20008000000 */
[----:B------:R-:W-:-:S04]  /*39290*/  ULDC UR10, c[0x0][0x248] ;  /* 0x00009200000a7ab9 */ /* 0x000fc80000000800 */
[----:B------:R0:W-:Y:S05]  /*392a0*/  STL [R1+0xf2c], R8 ;  /* 0x000f2c0801007387 */ /* 0x0001ea0000100800 */
[----:B------:R-:W-:Y:S01]  /*392b0*/  @P1 LOP3.LUT R191, R191, 0x1000000, RZ, 0xfc, !PT ;  /* 0x01000000bfbf1812 */ /* 0x000fe200078efcff */
[----:B0-----:R-:W-:Y:S01]  /*392c0*/  VIADD R8, R8, UR12 ;  /* 0x0000000c08087c36 */ /* 0x001fe20008000000 */
[----:B------:R-:W-:Y:S02]  /*392d0*/  ULDC.64 UR12, c[0x0][0x228] ;  /* 0x00008a00000c7ab9 */ /* 0x000fe40000000a00 */
[----:B------:R-:W-:Y:S01]  /*392e0*/  ISETP.LT.AND P0, PT, R4, UR12, !P0 ;  /* 0x0000000c04007c0c */ /* 0x000fe2000c701270 */
[----:B------:R-:W-:Y:S01]  /*392f0*/  ULDC UR12, c[0x0][0x248] ;  /* 0x00009200000c7ab9 */ /* 0x000fe20000000800 */
[----:B------:R-:W-:Y:S01]  /*39300*/  LOP3.LUT R191, R191, 0xff7fffff, RZ, 0xc0, !PT ;  /* 0xff7fffffbfbf7812 */ /* 0x000fe200078ec0ff */
[----:B------:R0:W-:Y:S10]  /*39310*/  STL [R1+0xdf8], R8 ;  /* 0x000df80801007387 */ /* 0x0001f40000100800 */
[----:B------:R-:W-:-:S02]  /*39320*/  @P0 LOP3.LUT R191, R191, 0x800000, RZ, 0xfc, !PT ;  /* 0x00800000bfbf0812 */ /* 0x000fc400078efcff */
[----:B------:R-:W-:Y:S01]  /*39330*/  ISETP.GE.AND P0, PT, R2, UR43, PT ;  /* 0x0000002b02007c0c */ /* 0x000fe2000bf06270 */
[----:B0-----:R-:W-:Y:S01]  /*39340*/  VIADD R8, R8, UR36 ;  /* 0x0000002408087c36 */ /* 0x001fe20008000000 */
[----:B------:R-:W-:Y:S01]  /*39350*/  LOP3.LUT R191, R191, 0xffbfffff, RZ, 0xc0, !PT ;  /* 0xffbfffffbfbf7812 */ /* 0x000fe200078ec0ff */
[----:B------:R-:W-:Y:S01]  /*39360*/  VIADD R2, R3, 0x21 ;  /* 0x0000002103027836 */ /* 0x000fe20000000000 */
[----:B------:R-:W-:Y:S01]  /*39370*/  ISETP.LT.AND P1, PT, R5, UR24, !P0 ;  /* 0x0000001805007c0c */ /* 0x000fe2000c721270 */
[----:B------:R-:W-:Y:S01]  /*39380*/  ULDC UR36, c[0x0][0x248] ;  /* 0x0000920000247ab9 */ /* 0x000fe20000000800 */
[----:B------:R0:W-:Y:S02]  /*39390*/  STL [R1+0xdf0], R8 ;  /* 0x000df00801007387 */ /* 0x0001e40000100800 */
[----:B0-----:R-:W-:Y:S01]  /*393a0*/  VIADD R8, R8, UR23 ;  /* 0x0000001708087c36 */ /* 0x001fe20008000000 */
[----:B------:R-:W-:Y:S02]  /*393b0*/  ULDC.64 UR22, c[0x0][0x228] ;  /* 0x00008a0000167ab9 */ /* 0x000fe40000000a00 */
        /* <DEDUP_REMOVED lines=11> */
[----:B------:R-:W-:Y:S01]  /*39470*/  ULDC.64 UR44, c[0x0][0x228] ;  /* 0x00008a00002c7ab9 */ /* 0x000fe20000000a00 */
[----:B------:R0:W-:Y:S01]  /*39480*/  STL [R1+0xdd4], R8 ;  /* 0x000dd40801007387 */ /* 0x0001e20000100800 */
[----:B------:R-:W-:Y:S01]  /*39490*/  VIADD R12, R3, 0xc ;  /* 0x0000000c030c7836 */ /* 0x000fe20000000000 */
[----:B------:R-:W-:Y:S01]  /*394a0*/  ULDC UR38, c[0x0][0x248] ;  /* 0x0000920000267ab9 */ /* 0x000fe20000000800 */
[----:B0-----:R-:W-:Y:S01]  /*394b0*/  VIADD R8, R8, UR19 ;  /* 0x0000001308087c36 */ /* 0x001fe20008000000 */
[----:B------:R-:W-:-:S02]  /*394c0*/  ULDC.64 UR18, c[0x0][0x228] ;  /* 0x00008a0000127ab9 */ /* 0x000fc40000000a00 */
[----:B------:R-:W-:Y:S01]  /*394d0*/  ISETP.LT.AND P0, PT, R4, UR18, !P0 ;  /* 0x0000001204007c0c */ /* 0x000fe2000c701270 */
[----:B------:R-:W-:-:S04]  /*394e0*/  ULDC UR18, c[0x0][0x248] ;  /* 0x0000920000127ab9 */ /* 0x000fc80000000800 */
[----:B------:R-:W-:-:S04]  /*394f0*/  @P1 LOP3.LUT R191, R191, 0x100000, RZ, 0xfc, !PT ;  /* 0x00100000bfbf1812 */ /* 0x000fc800078efcff */
[----:B------:R-:W-:-:S04]  /*39500*/  LOP3.LUT R191, R191, 0xfff7ffff, RZ, 0xc0, !PT ;  /* 0xfff7ffffbfbf7812 */ /* 0x000fc800078ec0ff */
[----:B------:R-:W-:Y:S02]  /*39510*/  @P0 LOP3.LUT R191, R191, 0x80000, RZ, 0xfc, !PT ;  /* 0x00080000bfbf0812 */ /* 0x000fe400078efcff */
[----:B------:R-:W-:-:S04]  /*39520*/  ISETP.GE.AND P0, PT, R2, UR33, PT ;  /* 0x0000002102007c0c */ /* 0x000fc8000bf06270 */
[----:B------:R-:W-:Y:S01]  /*39530*/  ISETP.LT.AND P1, PT, R5, UR17, !P0 ;  /* 0x0000001105007c0c */ /* 0x000fe2000c721270 */
[----:B------:R0:W-:Y:S01]  /*39540*/  STL [R1+0xdc4], R8 ;  /* 0x000dc40801007387 */ /* 0x0001e20000100800 */
[----:B------:R-:W-:Y:S01]  /*39550*/  LOP3.LUT R191, R191, 0xfffbffff, RZ, 0xc0, !PT ;  /* 0xfffbffffbfbf7812 */ /* 0x000fe200078ec0ff */
[----:B0-----:R-:W-:Y:S01]  /*39560*/  VIADD R8, R8, UR14 ;  /* 0x0000000e08087c36 */ /* 0x001fe20008000000 */
[----:B------:R-:W-:Y:S02]  /*39570*/  ULDC.64 UR14, c[0x0][0x228] ;  /* 0x00008a00000e7ab9 */ /* 0x000fe40000000a00 */
[----:B------:R-:W-:-:S07]  /*39580*/  ISETP.LT.AND P0, PT, R4, UR14, !P0 ;  /* 0x0000000e04007c0c */ /* 0x000fce000c701270 */
[----:B------:R-:W-:Y:S01]  /*39590*/  @P1 LOP3.LUT R191, R191, 0x40000, RZ, 0xfc, !PT ;  /* 0x00040000bfbf1812 */ /* 0x000fe200078efcff */
[----:B------:R-:W-:Y:S01]  /*395a0*/  VIADD R2, R3, 0x1f ;  /* 0x0000001f03027836 */ /* 0x000fe20000000000 */
[----:B------:R0:W-:Y:S02]  /*395b0*/  STL [R1+0xdb8], R8 ;  /* 0x000db80801007387 */ /* 0x0001e40000100800 */
[----:B------:R-:W-:Y:S01]  /*395c0*/  LOP3.LUT R191, R191, 0xfffdffff, RZ, 0xc0, !PT ;  /* 0xfffdffffbfbf7812 */ /* 0x000fe200078ec0ff */
[----:B0-----:R-:W-:-:S03]  /*395d0*/  VIADD R8, R8, UR34 ;  /* 0x0000002208087c36 */ /* 0x001fc60008000000 */
[----:B------:R-:W-:Y:S01]  /*395e0*/  @P0 LOP3.LUT R191, R191, 0x20000, RZ, 0xfc, !PT ;  /* 0x00020000bfbf0812 */ /* 0x000fe200078efcff */
[----:B------:R-:W-:Y:S01]  /*395f0*/  ULDC UR34, c[0x0][0x248] ;  /* 0x0000920000227ab9 */ /* 0x000fe20000000800 */
[----:B------:R-:W-:Y:S01]  /*39600*/  ISETP.GE.AND P0, PT, R2, UR31, PT ;  /* 0x0000001f02007c0c */ /* 0x000fe2000bf06270 */
[----:B------:R0:W-:Y:S03]  /*39610*/  STL [R1+0xda8], R8 ;  /* 0x000da80801007387 */ /* 0x0001e60000100800 */
[----:B------:R-:W-:Y:S02]  /*39620*/  ISETP.LT.AND P1, PT, R5, UR11, !P0 ;  /* 0x0000000b05007c0c */ /* 0x000fe4000c721270 */
[----:B------:R-:W-:Y:S01]  /*39630*/  LOP3.LUT R191, R191, 0xfffeffff, RZ, 0xc0, !PT ;  /* 0xfffeffffbfbf7812 */ /* 0x000fe200078ec0ff */
[----:B------:R-:W-:Y:S01]  /*39640*/  VIADD R2, R3, 0x1e ;  /* 0x0000001e03027836 */ /* 0x000fe20000000000 */
[----:B------:R-:W-:Y:S01]  /*39650*/  ULDC UR11, c[0x0][0x248] ;  /* 0x00009200000b7ab9 */ /* 0x000fe20000000800 */
[----:B0-----:R-:W-:Y:S01]  /*39660*/  VIADD R8, R8, UR30 ;  /* 0x0000001e08087c36 */ /* 0x001fe20008000000 */
[----:B------:R-:W-:-:S04]  /*39670*/  ULDC UR30, c[0x0][0x248] ;  /* 0x00009200001e7ab9 */ /* 0x000fc80000000800 */
[----:B------:R0:W-:Y:S03]  /*39680*/  STL [R1+0xd9c], R8 ;  /* 0x000d9c0801007387 */ /* 0x0001e60000100800 */
[----:B------:R-:W-:Y:S01]  /*39690*/  @P1 LOP3.LUT R191, R191, 0x10000, RZ, 0xfc, !PT ;  /* 0x00010000bfbf1812 */ /* 0x000fe200078efcff */
[----:B0-----:R-:W-:Y:S01]  /*396a0*/  VIADD R8, R8, UR16 ;  /* 0x0000001008087c36 */ /* 0x001fe20008000000 */
[----:B------:R-:W-:Y:S02]  /*396b0*/  ULDC.64 UR16, c[0x0][0x228] ;  /* 0x00008a0000107ab9 */ /* 0x000fe40000000a00 */
[----:B------:R-:W-:Y:S02]  /*396c0*/  ISETP.LT.AND P0, PT, R4, UR16, !P0 ;  /* 0x0000001004007c0c */ /* 0x000fe4000c701270 */
        /* <DEDUP_REMOVED lines=14> */
[----:B------:R-:W-:-:S05]  /*397b0*/  ISETP.LT.AND P0, PT, R4, UR20, !P0 ;  /* 0x0000001404007c0c */ /* 0x000fca000c701270 */
        /* <DEDUP_REMOVED lines=10> */
[----:B------:R-:W-:Y:S01]  /*39860*/  VIADD R9, R3, 0xa ;  /* 0x0000000a03097836 */ /* 0x000fe20000000000 */
[----:B------:R-:W-:-:S08]  /*39870*/  ULDC UR9, c[0x0][0x248] ;  /* 0x0000920000097ab9 */ /* 0x000fd00000000800 */
[----:B------:R-:W-:Y:S01]  /*39880*/  @P1 LOP3.LUT R191, R191, 0x1000, RZ, 0xfc, !PT ;  /* 0x00001000bfbf1812 */ /* 0x000fe200078efcff */
[----:B0-----:R-:W-:Y:S01]  /*39890*/  VIADD R8, R8, UR5 ;  /* 0x0000000508087c36 */ /* 0x001fe20008000000 */
[----:B------:R-:W-:Y:S02]  /*398a0*/  ULDC UR5, c[0x0][0x248] ;  /* 0x0000920000057ab9 */ /* 0x000fe40000000800 */
        /* <DEDUP_REMOVED lines=8> */
[----:B------:R-:W-:Y:S01]  /*39930*/  VIADD R252, R3, 0x9 ;  /* 0x0000000903fc7836 */ /* 0x000fe20000000000 */
[----:B------:R-:W-:Y:S01]  /*39940*/  ULDC UR13, c[0x0][0x248] ;  /* 0x00009200000d7ab9 */ /* 0x000fe20000000800 */
[----:B0-----:R-:W-:Y:S01]  /*39950*/  VIADD R8, R8, UR6 ;  /* 0x0000000608087c36 */ /* 0x001fe20008000000 */
[----:B------:R-:W-:Y:S01]  /*39960*/  ISETP.LT.AND P0, PT, R4, UR27, !P0 ;  /* 0x0000001b04007c0c */ /* 0x000fe2000c701270 */
[----:B------:R-:W-:-:S03]  /*39970*/  ULDC UR6, c[0x0][0x248] ;  /* 0x0000920000067ab9 */ /* 0x000fc60000000800 */
[----:B------:R0:W-:Y:S04]  /*39980*/  STL [R1+0xd54], R8 ;  /* 0x000d540801007387 */ /* 0x0001e80000100800 */
        /* <DEDUP_REMOVED lines=10> */
[----:B0-----:R-:W-:Y:S01]  /*39a30*/  VIADD R8, R8, UR12 ;  /* 0x0000000c08087c36 */ /* 0x001fe20008000000 */
[----:B------:R-:W-:Y:S01]  /*39a40*/  LOP3.LUT R191, R191, 0xfffffeff, RZ, 0xc0, !PT ;  /* 0xfffffeffbfbf7812 */ /* 0x000fe200078ec0ff */
[----:B------:R-:W-:-:S03]  /*39a50*/  ULDC UR12, c[0x0][0x248] ;  /* 0x00009200000c7ab9 */ /* 0x000fc60000000800 */
[----:B------:R0:W-:Y:S02]  /*39a60*/  STL [R1+0xd30], R8 ;  /* 0x000d300801007387 */ /* 0x0001e40000100800 */
[----:B0-----:R-:W-:Y:S01]  /*39a70*/  VIADD R8, R8, UR28 ;  /* 0x0000001c08087c36 */ /* 0x001fe20008000000 */
[----:B------:R-:W-:Y:S02]  /*39a80*/  ULDC.64 UR28, c[0x0][0x228] ;  /* 0x00008a00001c7ab9 */ /* 0x000fe40000000a00 */
[----:B------:R-:W-:Y:S02]  /*39a90*/  ISETP.LT.AND P1, PT, R5, UR28, !P0 ;  /* 0x0000001c05007c0c */ /* 0x000fe4000c721270 */
[----:B------:R-:W-:Y:S01]  /*39aa0*/  ISETP.LT.AND P0, PT, R4, UR52, !P0 ;  /* 0x0000003404007c0c */ /* 0x000fe2000c701270 */
[----:B------:R0:W-:Y:S01]  /*39ab0*/  STL [R1+0xd20], R8 ;  /* 0x000d200801007387 */ /* 0x0001e20000100800 */
[----:B------:R-:W-:Y:S01]  /*39ac0*/  VIADD R195, R3, 0x8 ;  /* 0x0000000803c37836 */ /* 0x000fe20000000000 */
[----:B------:R-:W-:-:S08]  /*39ad0*/  ULDC UR52, c[0x0][0x248] ;  /* 0x0000920000347ab9 */ /* 0x000fd00000000800 */
[----:B------:R-:W-:-:S04]  /*39ae0*/  @P1 LOP3.LUT R191, R191, 0x100, RZ, 0xfc, !PT ;  /* 0x00000100bfbf1812 */ /* 0x000fc800078efcff */
[----:B------:R-:W-:Y:S01]  /*39af0*/  LOP3.LUT R191, R191, 0xffffff7f, RZ, 0xc0, !PT ;  /* 0xffffff7fbfbf7812 */ /* 0x000fe200078ec0ff */
[----:B0-----:R-:W-:Y:S01]  /*39b00*/  VIADD R8, R8, UR32 ;  /* 0x0000002008087c36 */ /* 0x001fe20008000000 */
[----:B------:R-:W-:Y:S02]  /*39b10*/  ULDC.64 UR32, c[0x0][0x228] ;  /* 0x00008a0000207ab9 */ /* 0x000fe40000000a00 */
[----:B------:R-:W-:Y:S02]  /*39b20*/  @P0 LOP3.LUT R191, R191, 0x80, RZ, 0xfc, !PT ;  /* 0x00000080bfbf0812 */ /* 0x000fe400078efcff */
[----:B------:R-:W-:-:S04]  /*39b30*/  ISETP.GE.AND P0, PT, R26, UR19, PT ;  /* 0x000000131a007c0c */ /* 0x000fc8000bf06270 */
[----:B------:R-:W-:Y:S02]  /*39b40*/  ISETP.LT.AND P1, PT, R5, UR32, !P0 ;  /* 0x0000002005007c0c */ /* 0x000fe4000c721270 */
[----:B------:R-:W-:Y:S01]  /*39b50*/  ISETP.LT.AND P0, PT, R4, UR49, !P0 ;  /* 0x0000003104007c0c */ /* 0x000fe2000c701270 */
[----:B------:R0:W-:Y:S01]  /*39b60*/  STL [R1+0xd14], R8 ;  /* 0x000d140801007387 */ /* 0x0001e20000100800 */
[----:B------:R-:W-:Y:S01]  /*39b70*/  LOP3.LUT R191, R191, 0xffffffbf, RZ, 0xc0, !PT ;  /* 0xffffffbfbfbf7812 */ /* 0x000fe200078ec0ff */
[----:B------:R-:W-:-:S08]  /*39b80*/  ULDC UR49, c[0x0][0x228] ;  /* 0x00008a0000317ab9 */ /* 0x000fd00000000800 */
[----:B------:R-:W-:Y:S01]  /*39b90*/  @P1 LOP3.LUT R191, R191, 0x40, RZ, 0xfc, !PT ;  /* 0x00000040bfbf1812 */ /* 0x000fe200078efcff */
[----:B0-----:R-:W-:-:S03]  /*39ba0*/  VIADD R8, R8, UR36 ;  /* 0x0000002408087c36 */ /* 0x001fc60008000000 */
[----:B------:R-:W-:Y:S02]  /*39bb0*/  LOP3.LUT R191, R191, 0xffffffdf, RZ, 0xc0, !PT ;  /* 0xffffffdfbfbf7812 */ /* 0x000fe400078ec0ff */
[----:B------:R0:W-:Y:S02]  /*39bc0*/  STL [R1+0xd04], R8 ;  /* 0x000d040801007387 */ /* 0x0001e40000100800 */
[----:B------:R-:W-:Y:S02]  /*39bd0*/  @P0 LOP3.LUT R191, R191, 0x20, RZ, 0xfc, !PT ;  /* 0x00000020bfbf0812 */ /* 0x000fe400078efcff */
[----:B------:R-:W-:Y:S01]  /*39be0*/  ISETP.GE.AND P0, PT, R25, UR15, PT ;  /* 0x0000000f19007c0c */ /* 0x000fe2000bf06270 */
[----:B------:R-:W-:Y:S01]  /*39bf0*/  ULDC.64 UR14, c[0x0][0x228] ;  /* 0x00008a00000e7ab9 */ /* 0x000fe20000000a00 */
[----:B0-----:R-:W-:Y:S01]  /*39c00*/  VIADD R8, R8, UR37 ;  /* 0x0000002508087c36 */ /* 0x001fe20008000000 */
[----:B------:R-:W-:Y:S01]  /*39c10*/  ULDC.64 UR36, c[0x0][0x228] ;  /* 0x00008a0000247ab9 */ /* 0x000fe20000000a00 */
[----:B------:R-:W4:Y:S01]  /*39c20*/  LDL.LU R26, [R1+0x1448] ;  /* 0x00144800011a7983 */ /* 0x000f220000300800 */
[----:B------:R-:W-:-:S02]  /*39c30*/  ISETP.LT.AND P1, PT, R5, UR36, !P0 ;  /* 0x0000002405007c0c */ /* 0x000fc4000c721270 */
[----:B------:R-:W-:Y:S01]  /*39c40*/  ISETP.LT.AND P0, PT, R4, UR49, !P0 ;  /* 0x0000003104007c0c */ /* 0x000fe2000c701270 */
[----:B------:R-:W-:Y:S01]  /*39c50*/  ULDC UR49, c[0x0][0x228] ;  /* 0x00008a0000317ab9 */ /* 0x000fe20000000800 */
[----:B------:R-:W-:-:S09]  /*39c60*/  LOP3.LUT R191, R191, 0xffffffef, RZ, 0xc0, !PT ;  /* 0xffffffefbfbf7812 */ /* 0x000fd200078ec0ff */
[----:B------:R-:W-:-:S04]  /*39c70*/  @P1 LOP3.LUT R191, R191, 0x10, RZ, 0xfc, !PT ;  /* 0x00000010bfbf1812 */ /* 0x000fc800078efcff */
[----:B------:R-:W-:-:S04]  /*39c80*/  LOP3.LUT R191, R191, 0xfffffff7, RZ, 0xc0, !PT ;  /* 0xfffffff7bfbf7812 */ /* 0x000fc800078ec0ff */
[----:B------:R-:W-:Y:S02]  /*39c90*/  @P0 LOP3.LUT R191, R191, 0x8, RZ, 0xfc, !PT ;  /* 0x00000008bfbf0812 */ /* 0x000fe400078efcff */
[----:B------:R-:W-:Y:S01]  /*39ca0*/  ISETP.GE.AND P0, PT, R24, UR17, PT ;  /* 0x0000001118007c0c */ /* 0x000fe2000bf06270 */
[----:B------:R-:W-:-:S03]  /*39cb0*/  ULDC.64 UR16, c[0x0][0x228] ;  /* 0x00008a0000107ab9 */ /* 0x000fc60000000a00 */
[----:B------:R-:W-:Y:S02]  /*39cc0*/  ISETP.LT.AND P1, PT, R5, UR40, !P0 ;  /* 0x0000002805007c0c */ /* 0x000fe4000c721270 */
[----:B------:R-:W-:Y:S01]  /*39cd0*/  ISETP.LT.AND P0, PT, R4, UR49, !P0 ;  /* 0x0000003104007c0c */ /* 0x000fe2000c701270 */
[----:B------:R-:W-:Y:S01]  /*39ce0*/  ULDC UR49, c[0x0][0x228] ;  /* 0x00008a0000317ab9 */ /* 0x000fe20000000800 */
[----:B------:R-:W-:-:S09]  /*39cf0*/  LOP3.LUT R191, R191, 0xfffffffb, RZ, 0xc0, !PT ;  /* 0xfffffffbbfbf7812 */ /* 0x000fd200078ec0ff */
[----:B------:R-:W-:-:S04]  /*39d00*/  @P1 LOP3.LUT R191, R191, 0x4, RZ, 0xfc, !PT ;  /* 0x00000004bfbf1812 */ /* 0x000fc800078efcff */
[----:B------:R-:W-:-:S04]  /*39d10*/  LOP3.LUT R191, R191, 0xfffffffd, RZ, 0xc0, !PT ;  /* 0xfffffffdbfbf7812 */ /* 0x000fc800078ec0ff */
[----:B------:R-:W-:Y:S02]  /*39d20*/  @P0 LOP3.LUT R191, R191, 0x2, RZ, 0xfc, !PT ;  /* 0x00000002bfbf0812 */ /* 0x000fe400078efcff */
[----:B------:R-:W-:Y:S01]  /*39d30*/  ISETP.GE.AND P0, PT, R23, UR21, PT ;  /* 0x0000001517007c0c */ /* 0x000fe2000bf06270 */
[----:B------:R0:W-:Y:S01]  /*39d40*/  STL [R1+0xcfc], R8 ;  /* 0x000cfc0801007387 */ /* 0x0001e20000100800 */
[----:B------:R-:W-:Y:S01]  /*39d50*/  LOP3.LUT R191, R191, 0xfffffffe, RZ, 0xc0, !PT ;  /* 0xfffffffebfbf7812 */ /* 0x000fe200078ec0ff */
[----:B------:R-:W-:Y:S01]  /*39d60*/  ULDC.64 UR20, c[0x0][0x228] ;  /* 0x00008a0000147ab9 */ /* 0x000fe20000000a00 */
[----:B------:R-:W-:Y:S02]  /*39d70*/  ISETP.LT.AND P1, PT, R5, UR44, !P0 ;  /* 0x0000002c05007c0c */ /* 0x000fe4000c721270 */
[----:B------:R-:W-:Y:S01]  /*39d80*/  ISETP.LT.AND P0, PT, R4, UR49, !P0 ;  /* 0x0000003104007c0c */ /* 0x000fe2000c701270 */
[----:B------:R-:W-:-:S12]  /*39d90*/  ULDC UR49, c[0x0][0x228] ;  /* 0x00008a0000317ab9 */ /* 0x000fd80000000800 */
[----:B------:R-:W-:Y:S02]  /*39da0*/  @P0 LOP3.LUT R192, R192, 0x80000000, RZ, 0xfc, !PT ;  /* 0x80000000c0c00812 */ /* 0x000fe400078efcff */
[----:B------:R-:W-:Y:S01]  /*39db0*/  ISETP.GE.AND P0, PT, R22, UR25, PT ;  /* 0x0000001916007c0c */ /* 0x000fe2000bf06270 */
[----:B0-----:R-:W-:Y:S01]  /*39dc0*/  VIADD R8, R8, UR39 ;  /* 0x0000002708087c36 */ /* 0x001fe20008000000 */
[----:B------:R-:W-:Y:S01]  /*39dd0*/  @P1 LOP3.LUT R191, R191, 0x1, RZ, 0xfc, !PT ;  /* 0x00000001bfbf1812 */ /* 0x000fe200078efcff */
[----:B------:R-:W-:Y:S01]  /*39de0*/  ULDC.64 UR24, c[0x0][0x228] ;  /* 0x00008a0000187ab9 */ /* 0x000fe20000000a00 */
[----:B------:R-:W-:Y:S01]  /*39df0*/  ISETP.LT.AND P1, PT, R5, UR14, !P0 ;  /* 0x0000000e05007c0c */ /* 0x000fe2000c721270 */
[----:B------:R-:W-:Y:S01]  /*39e00*/  ULDC UR14, c[0x0][0x228] ;  /* 0x00008a00000e7ab9 */ /* 0x000fe20000000800 */
        /* <DEDUP_REMOVED lines=10> */
[----:B------:R-:W-:Y:S01]  /*39eb0*/  ISETP.LT.AND P1, PT, R5, UR16, !P0 ;  /* 0x0000001005007c0c */ /* 0x000fe2000c721270 */
[----:B------:R-:W4:Y:S01]  /*39ec0*/  LDL.LU R25, [R1+0x1444] ;  /* 0x0014440001197983 */ /* 0x000f220000300800 */
[----:B------:R-:W-:Y:S01]  /*39ed0*/  ISETP.LT.AND P0, PT, R4, UR49, !P0 ;  /* 0x0000003104007c0c */ /* 0x000fe2000c701270 */
[----:B------:R-:W-:Y:S01]  /*39ee0*/  ULDC UR49, c[0x0][0x228] ;  /* 0x00008a0000317ab9 */ /* 0x000fe20000000800 */
[----:B------:R-:W-:Y:S01]  /*39ef0*/  ULDC UR16, c[0x0][0x228] ;  /* 0x00008a0000107ab9 */ /* 0x000fe20000000800 */
[----:B0-----:R-:W-:-:S08]  /*39f00*/  VIADD R8, R8, UR35 ;  /* 0x0000002308087c36 */ /* 0x001fd00008000000 */
[----:B------:R-:W-:-:S04]  /*39f10*/  @P1 LOP3.LUT R192, R192, 0x10000000, RZ, 0xfc, !PT ;  /* 0x10000000c0c01812 */ /* 0x000fc800078efcff */
[----:B------:R-:W-:Y:S01]  /*39f20*/  LOP3.LUT R192, R192, 0xf7ffffff, RZ, 0xc0, !PT ;  /* 0xf7ffffffc0c07812 */ /* 0x000fe200078ec0ff */
[----:B------:R0:W-:Y:S03]  /*39f30*/  STL [R1+0xcdc], R8 ;  /* 0x000cdc0801007387 */ /* 0x0001e60000100800 */
[----:B------:R-:W-:Y:S01]  /*39f40*/  @P0 LOP3.LUT R192, R192, 0x8000000, RZ, 0xfc, !PT ;  /* 0x08000000c0c00812 */ /* 0x000fe200078efcff */
[----:B------:R-:W4:Y:S01]  /*39f50*/  LDL.LU R24, [R1+0x1440] ;  /* 0x0014400001187983 */ /* 0x000f220000300800 */
[----:B------:R-:W-:Y:S01]  /*39f60*/  ISETP.GE.AND P0, PT, R20, UR33, PT ;  /* 0x0000002114007c0c */ /* 0x000fe2000bf06270 */
[----:B------:R-:W-:Y:S01]  /*39f70*/  ULDC.64 UR32, c[0x0][0x228] ;  /* 0x00008a0000207ab9 */ /* 0x000fe20000000a00 */
[----:B0-----:R-:W-:Y:S01]  /*39f80*/  VIADD R8, R8, UR18 ;  /* 0x0000001208087c36 */ /* 0x001fe20008000000 */
[----:B------:R-:W-:Y:S02]  /*39f90*/  ULDC.64 UR18, c[0x0][0x228] ;  /* 0x00008a0000127ab9 */ /* 0x000fe40000000a00 */
[----:B------:R-:W-:-:S02]  /*39fa0*/  ISETP.LT.AND P1, PT, R5, UR18, !P0 ;  /* 0x0000001205007c0c */ /* 0x000fc4000c721270 */
[----:B------:R-:W-:Y:S01]  /*39fb0*/  ISETP.LT.AND P0, PT, R4, UR49, !P0 ;  /* 0x0000003104007c0c */ /* 0x000fe2000c701270 */
[----:B------:R-:W-:Y:S01]  /*39fc0*/  ULDC UR49, c[0x0][0x228] ;  /* 0x00008a0000317ab9 */ /* 0x000fe20000000800 */
[----:B------:R-:W-:-:S04]  /*39fd0*/  LOP3.LUT R192, R192, 0xfdffffff, RZ, 0xc0, !PT ;  /* 0xfdffffffc0c07812 */ /* 0x000fc800078ec0ff */
[----:B------:R-:W-:-:S05]  /*39fe0*/  LOP3.LUT R192, R192, 0xfbffffff, RZ, 0xc0, !PT ;  /* 0xfbffffffc0c07812 */ /* 0x000fca00078ec0ff */
[----:B------:R-:W-:-:S04]  /*39ff0*/  @P1 LOP3.LUT R192, R192, 0x4000000, RZ, 0xfc, !PT ;  /* 0x04000000c0c01812 */ /* 0x000fc800078efcff */
        /* <DEDUP_REMOVED lines=8> */
[----:B------:R-:W-:-:S10]  /*3a080*/  ULDC UR49, c[0x0][0x228] ;  /* 0x00008a0000317ab9 */ /* 0x000fd40000000800 */
[----:B------:R-:W-:-:S04]  /*3a090*/  @P1 LOP3.LUT R192, R192, 0x1000000, RZ, 0xfc, !PT ;  /* 0x01000000c0c01812 */ /* 0x000fc800078efcff */
[----:B------:R-:W-:Y:S01]  /*3a0a0*/  LOP3.LUT R192, R192, 0xff7fffff, RZ, 0xc0, !PT ;  /* 0xff7fffffc0c07812 */ /* 0x000fe200078ec0ff */
[----:B0-----:R-:W-:Y:S01]  /*3a0b0*/  VIADD R8, R8, UR22 ;  /* 0x0000001608087c36 */ /* 0x001fe20008000000 */
[----:B------:R-:W-:Y:S02]  /*3a0c0*/  ULDC.64 UR22, c[0x0][0x228] ;  /* 0x00008a0000167ab9 */ /* 0x000fe40000000a00 */
        /* <DEDUP_REMOVED lines=10> */
[----:B------:R-:W-:-:S04]  /*3a170*/  LOP3.LUT R192, R192, 0xffdfffff, RZ, 0xc0, !PT ;  /* 0xffdfffffc0c07812 */ /* 0x000fc800078ec0ff */
[----:B------:R-:W-:Y:S02]  /*3a180*/  @P0 LOP3.LUT R192, R192, 0x200000, RZ, 0xfc, !PT ;  /* 0x00200000c0c00812 */ /* 0x000fe400078efcff */
[----:B------:R-:W-:Y:S01]  /*3a190*/  ISETP.GE.AND P0, PT, R17, UR45, PT ;  /* 0x0000002d11007c0c */ /* 0x000fe2000bf06270 */
[----:B0-----:R-:W-:Y:S01]  /*3a1a0*/  VIADD R8, R8, UR26 ;  /* 0x0000001a08087c36 */ /* 0x001fe20008000000 */
[----:B------:R-:W-:Y:S01]  /*3a1b0*/  LOP3.LUT R192, R192, 0xffefffff, RZ, 0xc0, !PT ;  /* 0xffefffffc0c07812 */ /* 0x000fe200078ec0ff */
[----:B------:R-:W-:Y:S01]  /*3a1c0*/  ULDC.64 UR26, c[0x0][0x228] ;  /* 0x00008a00001a7ab9 */ /* 0x000fe20000000a00 */
[----:B------:R-:W-:Y:S01]  /*3a1d0*/  ISETP.LT.AND P1, PT, R5, UR24, !P0 ;  /* 0x0000001805007c0c */ /* 0x000fe2000c721270 */
[----:B------:R-:W-:Y:S01]  /*3a1e0*/  VIADD R194, R3, 0x7 ;  /* 0x0000000703c27836 */ /* 0x000fe20000000000 */
[----:B------:R-:W-:Y:S01]  /*3a1f0*/  ISETP.LT.AND P0, PT, R4, UR49, !P0 ;  /* 0x0000003104007c0c */ /* 0x000fe2000c701270 */
[----:B------:R-:W-:-:S10]  /*3a200*/  ULDC.64 UR44, c[0x0][0x228] ;  /* 0x00008a00002c7ab9 */ /* 0x000fd40000000a00 */
[----:B------:R-:W-:-:S04]  /*3a210*/  @P1 LOP3.LUT R192, R192, 0x100000, RZ, 0xfc, !PT ;  /* 0x00100000c0c01812 */ /* 0x000fc800078efcff */
[----:B------:R-:W-:-:S04]  /*3a220*/  LOP3.LUT R192, R192, 0xfff7ffff, RZ, 0xc0, !PT ;  /* 0xfff7ffffc0c07812 */ /* 0x000fc800078ec0ff */
[----:B------:R-:W-:Y:S02]  /*3a230*/  @P0 LOP3.LUT R192, R192, 0x80000, RZ, 0xfc, !PT ;  /* 0x00080000c0c00812 */ /* 0x000fe400078efcff */
[----:B------:R-:W-:-:S04]  /*3a240*/  ISETP.GE.AND P0, PT, R16, UR15, PT ;  /* 0x0000000f10007c0c */ /* 0x000fc8000bf06270 */
[----:B------:R-:W-:Y:S02]  /*3a250*/  ISETP.LT.AND P1, PT, R5, UR26, !P0 ;  /* 0x0000001a05007c0c */ /* 0x000fe4000c721270 */
[----:B------:R-:W-:Y:S01]  /*3a260*/  ISETP.LT.AND P0, PT, R4, UR14, !P0 ;  /* 0x0000000e04007c0c */ /* 0x000fe2000c701270 */
[----:B------:R-:W-:Y:S01]  /*3a270*/  ULDC UR14, c[0x0][0x228] ;  /* 0x00008a00000e7ab9 */ /* 0x000fe20000000800 */
[----:B------:R-:W-:-:S09]  /*3a280*/  LOP3.LUT R192, R192, 0xfffbffff, RZ, 0xc0, !PT ;  /* 0xfffbffffc0c07812 */ /* 0x000fd200078ec0ff */
[----:B------:R-:W-:-:S04]  /*3a290*/  @P1 LOP3.LUT R192, R192, 0x40000, RZ, 0xfc, !PT ;  /* 0x00040000c0c01812 */ /* 0x000fc800078efcff */
[----:B------:R-:W-:-:S04]  /*3a2a0*/  LOP3.LUT R192, R192, 0xfffdffff, RZ, 0xc0, !PT ;  /* 0xfffdffffc0c07812 */ /* 0x000fc800078ec0ff */
[----:B------:R-:W-:Y:S02]  /*3a2b0*/  @P0 LOP3.LUT R192, R192, 0x20000, RZ, 0xfc, !PT ;  /* 0x00020000c0c00812 */ /* 0x000fe400078efcff */
[----:B------:R-:W-:-:S04]  /*3a2c0*/  ISETP.GE.AND P0, PT, R15, UR17, PT ;  /* 0x000000110f007c0c */ /* 0x000fc8000bf06270 */
[----:B------:R-:W-:Y:S02]  /*3a2d0*/  ISETP.LT.AND P1, PT, R5, UR28, !P0 ;  /* 0x0000001c05007c0c */ /* 0x000fe4000c721270 */
[----:B------:R-:W-:Y:S01]  /*3a2e0*/  ISETP.LT.AND P0, PT, R4, UR14, !P0 ;  /* 0x0000000e04007c0c */ /* 0x000fe2000c701270 */
[----:B------:R0:W-:Y:S01]  /*3a2f0*/  STL [R1+0xcb4], R8 ;  /* 0x000cb40801007387 */ /* 0x0001e20000100800 */
[----:B------:R-:W-:Y:S01]  /*3a300*/  LOP3.LUT R192, R192, 0xfffeffff, RZ, 0xc0, !PT ;  /* 0xfffeffffc0c07812 */ /* 0x000fe200078ec0ff */
[----:B------:R-:W-:Y:S02]  /*3a310*/  ULDC UR14, c[0x0][0x228] ;  /* 0x00008a00000e7ab9 */ /* 0x000fe40000000800 */
[----:B------:R-:W4:Y:S06]  /*3a320*/  LDL.LU R21, [R1+0x1434] ;  /* 0x0014340001157983 */ /* 0x000f2c0000300800 */
        /* <DEDUP_REMOVED lines=19> */
[----:B------:R-:W4:Y:S04]  /*3a460*/  LDL.LU R20, [R1+0x1430] ;  /* 0x0014300001147983 */ /* 0x000f280000300800 */
[----:B------:R-:W4:Y:S02]  /*3a470*/  LDL.LU R19, [R1+0x142c] ;  /* 0x00142c0001137983 */ /* 0x000f240000300800 */
[----:B------:R-:W-:-:S04]  /*3a480*/  @P1 LOP3.LUT R192, R192, 0x1000, RZ, 0xfc, !PT ;  /* 0x00001000c0c01812 */ /* 0x000fc800078efcff */
[----:B------:R-:W-:Y:S01]  /*3a490*/  LOP3.LUT R192, R192, 0xfffff7ff, RZ, 0xc0, !PT ;  /* 0xfffff7ffc0c07812 */ /* 0x000fe200078ec0ff */
[----:B0-----:R-:W-:Y:S01]  /*3a4a0*/  VIADD R8, R8, UR34 ;  /* 0x0000002208087c36 */ /* 0x001fe20008000000 */
[----:B------:R-:W-:Y:S02]  /*3a4b0*/  ULDC.64 UR34, c[0x0][0x228] ;  /* 0x00008a0000227ab9 */ /* 0x000fe40000000a00 */
[----:B------:R-:W-:Y:S02]  /*3a4c0*/  @P0 LOP3.LUT R192, R192, 0x800, RZ, 0xfc, !PT ;  /* 0x00000800c0c00812 */ /* 0x000fe400078efcff */
[----:B------:R-:W-:-:S04]  /*3a4d0*/  ISETP.GE.AND P0, PT, R12, UR23, PT ;  /* 0x000000170c007c0c */ /* 0x000fc8000bf06270 */
[----:B------:R-:W-:Y:S01]  /*3a4e0*/  ISETP.LT.AND P1, PT, R5, UR34, !P0 ;  /* 0x0000002205007c0c */ /* 0x000fe2000c721270 */
[----:B------:R0:W-:Y:S01]  /*3a4f0*/  STL [R1+0xca0], R8 ;  /* 0x000ca00801007387 */ /* 0x0001e20000100800 */
[----:B------:R-:W-:Y:S02]  /*3a500*/  ISETP.LT.AND P0, PT, R4, UR14, !P0 ;  /* 0x0000000e04007c0c */ /* 0x000fe4000c701270 */
[----:B------:R-:W-:Y:S01]  /*3a510*/  LOP3.LUT R192, R192, 0xfffffbff, RZ, 0xc0, !PT ;  /* 0xfffffbffc0c07812 */ /* 0x000fe200078ec0ff */
[----:B0-----:R-:W-:Y:S01]  /*3a520*/  VIADD R8, R8, UR38 ;  /* 0x0000002608087c36 */ /* 0x001fe20008000000 */
[----:B------:R-:W-:-:S07]  /*3a530*/  ULDC.64 UR38, c[0x0][0x228] ;  /* 0x00008a0000267ab9 */ /* 0x000fce0000000a00 */
[----:B------:R-:W-:Y:S01]  /*3a540*/  @P1 LOP3.LUT R192, R192, 0x400, RZ, 0xfc, !PT ;  /* 0x00000400c0c01812 */ /* 0x000fe200078efcff */
[----:B------:R0:W-:Y:S03]  /*3a550*/  STL [R1+0xc94], R8 ;  /* 0x000c940801007387 */ /* 0x0001e60000100800 */
[----:B------:R-:W-:Y:S01]  /*3a560*/  LOP3.LUT R192, R192, 0xfffffdff, RZ, 0xc0, !PT ;  /* 0xfffffdffc0c07812 */ /* 0x000fe200078ec0ff */
[----:B------:R-:W4:Y:S01]  /*3a570*/  LDL.LU R18, [R1+0x1428] ;  /* 0x0014280001127983 */ /* 0x000f220000300800 */
[----:B0-----:R-:W-:Y:S02]  /*3a580*/  VIADD R8, R8, UR42 ;  /* 0x0000002a08087c36 */ /* 0x001fe40008000000 */
[----:B------:R-:W-:Y:S01]  /*3a590*/  @P0 LOP3.LUT R192, R192, 0x200, RZ, 0xfc, !PT ;  /* 0x00000200c0c00812 */ /* 0x000fe200078efcff */
[----:B------:R-:W-:Y:S01]  /*3a5a0*/  ULDC.64 UR42, c[0x0][0x228] ;  /* 0x00008a00002a7ab9 */ /* 0x000fe20000000a00 */
[----:B------:R-:W-:Y:S01]  /*3a5b0*/  ISETP.GE.AND P0, PT, R10, UR25, PT ;  /* 0x000000190a007c0c */ /* 0x000fe2000bf06270 */
[----:B------:R0:W-:Y:S03]  /*3a5c0*/  STL [R1+0xc88], R8 ;  /* 0x000c880801007387 */ /* 0x0001e60000100800 */
[----:B------:R-:W-:Y:S01]  /*3a5d0*/  ISETP.LT.AND P2, PT, R5, UR36, !P0 ;  /* 0x0000002405007c0c */ /* 0x000fe2000c741270 */
[----:B------:R-:W4:Y:S01]  /*3a5e0*/  LDL.LU R17, [R1+0x1424] ;  /* 0x0014240001117983 */ /* 0x000f220000300800 */
[----:B0-----:R-:W-:Y:S01]  /*3a5f0*/  VIADD R8, R8, UR46 ;  /* 0x0000002e08087c36 */ /* 0x001fe20008000000 */
[----:B------:R-:W-:Y:S01]  /*3a600*/  ISETP.LT.AND P1, PT, R4, UR16, !P0 ;  /* 0x0000001004007c0c */ /* 0x000fe2000c721270 */
[C---:B------:R-:W-:Y:S01]  /*3a610*/  VIADD R193, R3.reuse, 0x6 ;  /* 0x0000000603c17836 */ /* 0x040fe20000000000 */
[----:B------:R-:W-:Y:S01]  /*3a620*/  LOP3.LUT R192, R192, 0xfffffeff, RZ, 0xc0, !PT ;  /* 0xfffffeffc0c07812 */ /* 0x000fe200078ec0ff */
[----:B------:R-:W-:Y:S01]  /*3a630*/  VIADD R2, R3, 0x5 ;  /* 0x0000000503027836 */ /* 0x000fe20000000000 */
[----:B------:R0:W-:Y:S01]  /*3a640*/  STL [R1+0xc78], R8 ;  /* 0x000c780801007387 */ /* 0x0001e20000100800 */
[----:B------:R-:W-:Y:S01]  /*3a650*/  R2UR UR14, R11 ;  /* 0x000000000b0e72ca */ /* 0x000fe200000e0000 */
[----:B------:R-:W-:-:S02]  /*3a660*/  ULDC.64 UR46, c[0x0][0x228] ;  /* 0x00008a00002e7ab9 */ /* 0x000fc40000000a00 */
[----:B------:R-:W4:Y:S01]  /*3a670*/  LDL.LU R16, [R1+0x1420] ;  /* 0x0014200001107983 */ /* 0x000f220000300800 */
[----:B0-----:R-:W-:Y:S01]  /*3a680*/  VIADD R8, R8, UR48 ;  /* 0x0000003008087c36 */ /* 0x001fe20008000000 */
[----:B------:R-:W-:Y:S01]  /*3a690*/  ISETP.GE.AND P0, PT, R9, UR27, PT ;  /* 0x0000001b09007c0c */ /* 0x000fe2000bf06270 */
[----:B------:R-:W-:-:S03]  /*3a6a0*/  ULDC.64 UR48, c[0x0][0x228] ;  /* 0x00008a0000307ab9 */ /* 0x000fc60000000a00 */
[----:B------:R0:W-:Y:S01]  /*3a6b0*/  STL [R1+0xc70], R8 ;  /* 0x000c700801007387 */ /* 0x0001e20000100800 */
[----:B------:R-:W-:-:S03]  /*3a6c0*/  @P2 LOP3.LUT R192, R192, 0x100, RZ, 0xfc, !PT ;  /* 0x00000100c0c02812 */ /* 0x000fc600078efcff */
[----:B------:R-:W4:Y:S01]  /*3a6d0*/  LDL.LU R15, [R1+0x141c] ;  /* 0x00141c00010f7983 */ /* 0x000f220000300800 */
[----:B0-----:R-:W-:Y:S01]  /*3a6e0*/  VIADD R8, R8, UR53 ;  /* 0x0000003508087c36 */ /* 0x001fe20008000000 */
[----:B------:R-:W-:-:S04]  /*3a6f0*/  ISETP.LT.AND P2, PT, R5, UR38, !P0 ;  /* 0x0000002605007c0c */ /* 0x000fc8000c741270 */
[----:B------:R0:W-:Y:S01]  /*3a700*/  STL [R1+0xc68], R8 ;  /* 0x000c680801007387 */ /* 0x0001e20000100800 */
[----:B------:R-:W-:-:S03]  /*3a710*/  LOP3.LUT R192, R192, 0xffffff7f, RZ, 0xc0, !PT ;  /* 0xffffff7fc0c07812 */ /* 0x000fc600078ec0ff */
[----:B------:R-:W4:Y:S01]  /*3a720*/  LDL.LU R14, [R1+0x1418] ;  /* 0x00141800010e7983 */ /* 0x000f220000300800 */
[----:B0-----:R-:W-:Y:S01]  /*3a730*/  VIADD R8, R8, UR5 ;  /* 0x0000000508087c36 */ /* 0x001fe20008000000 */
[----:B------:R-:W-:-:S04]  /*3a740*/  @P1 LOP3.LUT R192, R192, 0x80, RZ, 0xfc, !PT ;  /* 0x00000080c0c01812 */ /* 0x000fc800078efcff */
[----:B------:R0:W-:Y:S01]  /*3a750*/  STL [R1+0xc5c], R8 ;  /* 0x000c5c0801007387 */ /* 0x0001e20000100800 */
[----:B------:R-:W-:-:S03]  /*3a760*/  ISETP.LT.AND P1, PT, R4, UR61, !P0 ;  /* 0x0000003d04007c0c */ /* 0x000fc6000c721270 */
[----:B------:R-:W4:Y:S01]  /*3a770*/  LDL.LU R13, [R1+0x1414] ;  /* 0x00141400010d7983 */ /* 0x000f220000300800 */
[----:B0-----:R-:W-:Y:S01]  /*3a780*/  VIADD R8, R8, UR6 ;  /* 0x0000000608087c36 */ /* 0x001fe20008000000 */
[----:B------:R-:W-:-:S04]  /*3a790*/  LOP3.LUT R192, R192, 0xffffffbf, RZ, 0xc0, !PT ;  /* 0xffffffbfc0c07812 */ /* 0x000fc800078ec0ff */
[----:B------:R0:W-:Y:S01]  /*3a7a0*/  STL [R1+0xc54], R8 ;  /* 0x000c540801007387 */ /* 0x0001e20000100800 */
[----:B------:R-:W-:-:S03]  /*3a7b0*/  @P2 LOP3.LUT R192, R192, 0x40, RZ, 0xfc, !PT ;  /* 0x00000040c0c02812 */ /* 0x000fc600078efcff */
[----:B------:R-:W4:Y:S01]  /*3a7c0*/  LDL.LU R12, [R1+0x1410] ;  /* 0x00141000010c7983 */ /* 0x000f220000300800 */
[----:B0-----:R-:W-:Y:S01]  /*3a7d0*/  VIADD R8, R8, UR7 ;  /* 0x0000000708087c36 */ /* 0x001fe20008000000 */
[----:B------:R-:W-:-:S04]  /*3a7e0*/  LOP3.LUT R192, R192, 0xffffffdf, RZ, 0xc0, !PT ;  /* 0xffffffdfc0c07812 */ /* 0x000fc800078ec0ff */
[----:B------:R0:W-:Y:S01]  /*3a7f0*/  STL [R1+0xc4c], R8 ;  /* 0x000c4c0801007387 */ /* 0x0001e20000100800 */
[----:B------:R-:W-:-:S03]  /*3a800*/  ISETP.GE.AND P0, PT, R252, UR29, PT ;  /* 0x0000001dfc007c0c */ /* 0x000fc6000bf06270 */
[----:B------:R-:W4:Y:S01]  /*3a810*/  LDL.LU R11, [R1+0x140c] ;  /* 0x00140c00010b7983 */ /* 0x000f220000300800 */
[----:B------:R-:W-:-:S03]  /*3a820*/  @P1 LOP3.LUT R192, R192, 0x20, RZ, 0xfc, !PT ;  /* 0x00000020c0c01812 */ /* 0x000fc600078efcff */
[----:B------:R-:W4:Y:S01]  /*3a830*/  LDL.LU R10, [R1+0x1408] ;  /* 0x00140800010a7983 */ /* 0x000f220000300800 */
[----:B0-----:R-:W-:Y:S01]  /*3a840*/  VIADD R8, R8, UR8 ;  /* 0x0000000808087c36 */ /* 0x001fe20008000000 */
[----:B------:R-:W-:-:S04]  /*3a850*/  ISETP.LT.AND P1, PT, R5, UR40, !P0 ;  /* 0x0000002805007c0c */ /* 0x000fc8000c721270 */
[----:B------:R0:W-:Y:S01]  /*3a860*/  STL [R1+0xc3c], R8 ;  /* 0x000c3c0801007387 */ /* 0x0001e20000100800 */
[----:B------:R-:W-:-:S03]  /*3a870*/  ISETP.LT.AND P0, PT, R4, UR60, !P0 ;  /* 0x0000003c04007c0c */ /* 0x000fc6000c701270 */
[----:B------:R-:W4:Y:S01]  /*3a880*/  LDL.LU R9, [R1+0x1404] ;  /* 0x0014040001097983 */ /* 0x000f220000300800 */
[----:B0-----:R-:W-:Y:S01]  /*3a890*/  VIADD R8, R8, UR9 ;  /* 0x0000000908087c36 */ /* 0x001fe20008000000 */
[----:B------:R-:W-:-:S04]  /*3a8a0*/  LOP3.LUT R192, R192, 0xfffffff7, RZ, 0xc0, !PT ;  /* 0xfffffff7c0c07812 */ /* 0x000fc800078ec0ff */
[----:B------:R0:W-:Y:S01]  /*3a8b0*/  STL [R1+0xc30], R8 ;  /* 0x000c300801007387 */ /* 0x0001e20000100800 */
[----:B------:R-:W-:Y:S01]  /*3a8c0*/  LOP3.LUT R192, R192, 0xffffffef, RZ, 0xc0, !PT ;  /* 0xffffffefc0c07812 */ /* 0x000fe200078ec0ff */
[----:B0-----:R-:W-:-:S04]  /*3a8d0*/  VIADD R8, R8, UR10 ;  /* 0x0000000a08087c36 */ /* 0x001fc80008000000 */
[----:B------:R-:W-:Y:S01]  /*3a8e0*/  VIADD R252, R8, UR11 ;  /* 0x0000000b08fc7c36 */ /* 0x000fe20008000000 */
[----:B------:R0:W-:Y:S01]  /*3a8f0*/  STL [R1+0xc20], R8 ;  /* 0x000c200801007387 */ /* 0x0001e20000100800 */
[----:B------:R-:W-:-:S04]  /*3a900*/  @P1 LOP3.LUT R192, R192, 0x10, RZ, 0xfc, !PT ;  /* 0x00000010c0c01812 */ /* 0x000fc800078efcff */
[----:B------:R-:W-:Y:S01]  /*3a910*/  @P0 LOP3.LUT R192, R192, 0x8, RZ, 0xfc, !PT ;  /* 0x00000008c0c00812 */ /* 0x000fe200078efcff */
[----:B0-----:R-:W4:Y:S04]  /*3a920*/  LDL.LU R8, [R1+0x1400] ;  /* 0x0014000001087983 */ /* 0x001f280000300800 */
[----:B------:R0:W-:Y:S01]  /*3a930*/  STL [R1+0xc18], R252 ;  /* 0x000c18fc01007387 */ /* 0x0001e20000100800 */
[----:B------:R-:W-:Y:S01]  /*3a940*/  ISETP.GE.AND P0, PT, R195, UR31, PT ;  /* 0x0000001fc3007c0c */ /* 0x000fe2000bf06270 */
[----:B0-----:R-:W-:-:S04]  /*3a950*/  VIADD R252, R252, UR12 ;  /* 0x0000000cfcfc7c36 */ /* 0x001fc80008000000 */
[----:B------:R-:W-:Y:S01]  /*3a960*/  VIADD R195, R252, UR13 ;  /* 0x0000000dfcc37c36 */ /* 0x000fe20008000000 */
[----:B------:R0:W-:Y:S01]  /*3a970*/  STL [R1+0xc08], R252 ;  /* 0x000c08fc01007387 */ /* 0x0001e20000100800 */
[----:B------:R-:W-:-:S03]  /*3a980*/  ISETP.LT.AND P2, PT, R5, UR42, !P0 ;  /* 0x0000002a05007c0c */ /* 0x000fc6000c741270 */
[----:B------:R1:W-:Y:S01]  /*3a990*/  STL [R1+0xc00], R195 ;  /* 0x000c00c301007387 */ /* 0x0003e20000100800 */
[----:B0-----:R-:W0:Y:S01]  /*3a9a0*/  S2R R252, SR_TID.X ;  /* 0x0000000000fc7919 */ /* 0x001e220000002100 */
[----:B-1----:R-:W-:Y:S01]  /*3a9b0*/  VIADD R195, R195, UR50 ;  /* 0x00000032c3c37c36 */ /* 0x002fe20008000000 */
[----:B------:R-:W-:-:S04]  /*3a9c0*/  ISETP.LT.AND P1, PT, R4, UR57, !P0 ;  /* 0x0000003904007c0c */ /* 0x000fc8000c721270 */
[----:B------:R1:W-:Y:S01]  /*3a9d0*/  STL [R1+0xadc], R195 ;  /* 0x000adcc301007387 */ /* 0x0003e20000100800 */
[----:B------:R-:W-:Y:S01]  /*3a9e0*/  LOP3.LUT R192, R192, 0xfffffffb, RZ, 0xc0, !PT ;  /* 0xfffffffbc0c07812 */ /* 0x000fe200078ec0ff */
[----:B-1----:R-:W-:-:S03]  /*3a9f0*/  VIADD R195, R195, UR51 ;  /* 0x00000033c3c37c36 */ /* 0x002fc60008000000 */
[----:B------:R-:W-:Y:S02]  /*3aa00*/  @P2 LOP3.LUT R192, R192, 0x4, RZ, 0xfc, !PT ;  /* 0x00000004c0c02812 */ /* 0x000fe400078efcff */
[----:B------:R1:W-:Y:S02]  /*3aa10*/  STL [R1+0xad4], R195 ;  /* 0x000ad4c301007387 */ /* 0x0003e40000100800 */
[----:B------:R-:W-:Y:S02]  /*3aa20*/  LOP3.LUT R192, R192, 0xfffffffd, RZ, 0xc0, !PT ;  /* 0xfffffffdc0c07812 */ /* 0x000fe400078ec0ff */
[----:B------:R-:W-:Y:S01]  /*3aa30*/  ISETP.GE.AND P0, PT, R194, UR33, PT ;  /* 0x00000021c2007c0c */ /* 0x000fe2000bf06270 */
[----:B-1----:R-:W-:Y:S01]  /*3aa40*/  VIADD R195, R195, UR52 ;  /* 0x00000034c3c37c36 */ /* 0x002fe20008000000 */
[----:B------:R-:W-:-:S04]  /*3aa50*/  @P1 LOP3.LUT R192, R192, 0x2, RZ, 0xfc, !PT ;  /* 0x00000002c0c01812 */ /* 0x000fc800078efcff */
[----:B------:R1:W-:Y:S01]  /*3aa60*/  STL [R1+0x110c], R195 ;  /* 0x00110cc301007387 */ /* 0x0003e20000100800 */
[----:B------:R-:W-:Y:S01]  /*3aa70*/  ISETP.LT.AND P1, PT, R5, UR44, !P0 ;  /* 0x0000002c05007c0c */ /* 0x000fe2000c721270 */
[C---:B0-----:R-:W-:Y:S01]  /*3aa80*/  IMAD.SHL.U32 R194, R252.reuse, 0x40, RZ ;  /* 0x00000040fcc27824 */ /* 0x041fe200078e00ff */
[----:B------:R-:W-:Y:S01]  /*3aa90*/  ISETP.GE.AND P2, PT, R193, UR35, PT ;  /* 0x00000023c1007c0c */ /* 0x000fe2000bf46270 */
[----:B------:R-:W-:Y:S01]  /*3aaa0*/  IMAD.SHL.U32 R193, R252, 0x10, RZ ;  /* 0x00000010fcc17824 */ /* 0x000fe200078e00ff */
[----:B------:R-:W-:Y:S01]  /*3aab0*/  LOP3.LUT R192, R192, 0xfffffffe, RZ, 0xc0, !PT ;  /* 0xfffffffec0c07812 */ /* 0x000fe200078ec0ff */
[----:B------:R-:W-:Y:S01]  /*3aac0*/  IMAD.SHL.U32 R252, R252, 0x8, RZ ;  /* 0x00000008fcfc7824 */ /* 0x000fe200078e00ff */
[----:B------:R-:W-:Y:S02]  /*3aad0*/  ISETP.GE.AND P4, PT, R2, UR37, PT ;  /* 0x0000002502007c0c */ /* 0x000fe4000bf86270 */
[----:B------:R-:W-:Y:S02]  /*3aae0*/  LOP3.LUT R2, R194, 0x400, RZ, 0xc0, !PT ;  /* 0x00000400c2027812 */ /* 0x000fe400078ec0ff */
[----:B------:R-:W-:-:S03]  /*3aaf0*/  ISETP.LT.AND P3, PT, R5, UR55, !P4 ;  /* 0x0000003705007c0c */ /* 0x000fc6000e761270 */
[----:B------:R-:W-:Y:S02]  /*3ab00*/  @P1 LOP3.LUT R192, R192, 0x1, RZ, 0xfc, !PT ;  /* 0x00000001c0c01812 */ /* 0x000fe400078efcff */
[----:B------:R-:W-:Y:S02]  /*3ab10*/  ISETP.LT.AND P1, PT, R5, UR46, !P2 ;  /* 0x0000002e05007c0c */ /* 0x000fe4000d721270 */
[C---:B------:R-:W-:Y:S02]  /*3ab20*/  ISETP.LT.AND P0, PT, R4.reuse, UR56, !P0 ;  /* 0x0000003804007c0c */ /* 0x040fe4000c701270 */
[C---:B------:R-:W-:Y:S02]  /*3ab30*/  ISETP.LT.AND P2, PT, R4.reuse, UR48, !P2 ;  /* 0x0000003004007c0c */ /* 0x040fe4000d741270 */
[----:B------:R-:W-:Y:S02]  /*3ab40*/  ISETP.LT.AND P4, PT, R4, UR54, !P4 ;  /* 0x0000003604007c0c */ /* 0x000fe4000e781270 */
[----:B------:R-:W-:-:S02]  /*3ab50*/  LOP3.LUT R193, R193, 0xf0, RZ, 0xc0, !PT ;  /* 0x000000f0c1c17812 */ /* 0x000fc400078ec0ff */
[----:B------:R-:W-:Y:S02]  /*3ab60*/  LOP3.LUT R194, R252, 0x300, RZ, 0xc0, !PT ;  /* 0x00000300fcc27812 */ /* 0x000fe400078ec0ff */
[----:B------:R-:W-:Y:S01]  /*3ab70*/  ISETP.GE.AND P5, PT, R4, UR14, PT ;  /* 0x0000000e04007c0c */ /* 0x000fe2000bfa6270 */
[----:B------:R-:W-:Y:S01]  /*3ab80*/  BAR.SYNC.DEFER_BLOCKING 0x0 ;  /* 0x0000000000007b1d */ /* 0x000fe20000010000 */
[----:B------:R-:W-:-:S05]  /*3ab90*/  IADD3 R2, R2, UR4, R193 ;  /* 0x0000000402027c10 */ /* 0x000fca000fffe0c1 */
[----:B------:R-:W0:Y:S01]  /*3aba0*/  S2R R252, SR_TID.X ;  /* 0x0000000000fc7919 */ /* 0x000e220000002100 */
[----:B------:R-:W-:Y:S01]  /*3abb0*/  IMAD.IADD R2, R2, 0x1, R194 ;  /* 0x0000000102027824 */ /* 0x000fe200078e02c2 */
[----:B-1----:R-:W2:Y:S01]  /*3abc0*/  LDL R195, [R1+0x910] ;  /* 0x0009100001c37983 */ /* 0x002ea20000100800 */
[----:B------:R-:W-:Y:S01]  /*3abd0*/  ISETP.LT.AND P5, PT, R3, UR49, !P5 ;  /* 0x0000003103007c0c */ /* 0x000fe2000efa1270 */
[----:B------:R-:W-:Y:S01]  /*3abe0*/  ULDC UR5, c[0x0][0x228] ;  /* 0x00008a0000057ab9 */ /* 0x000fe20000000800 */
[----:B------:R-:W-:Y:S01]  /*3abf0*/  ULDC UR6, c[0x0][0x22c] ;  /* 0x00008b0000067ab9 */ /* 0x000fe20000000800 */
[----:B------:R-:W-:Y:S04]  /*3ac00*/  STL [R1+0x1480], R192 ;  /* 0x001480c001007387 */ /* 0x000fe80000100800 */
[----:B------:R-:W-:Y:S04]  /*3ac10*/  STL [R1+0x1478], R191 ;  /* 0x001478bf01007387 */ /* 0x000fe80000100800 */
[----:B------:R-:W-:Y:S04]  /*3ac20*/  STSM.16.M88.4 [R2], R156 ;  /* 0x0000009c02007844 */ /* 0x000fe80000000200 */
[----:B------:R-:W-:Y:S04]  /*3ac30*/  STL [R1+0x1474], R190 ;  /* 0x001474be01007387 */ /* 0x000fe80000100800 */
[----:B------:R-:W-:Y:S04]  /*3ac40*/  STL [R1+0x1464], R189 ;  /* 0x001464bd01007387 */ /* 0x000fe80000100800 */
[----:B------:R-:W-:Y:S04]  /*3ac50*/  STL [R1+0x1460], R188 ;  /* 0x001460bc01007387 */ /* 0x000fe80000100800 */
[----:B------:R-:W-:Y:S01]  /*3ac60*/  STL [R1+0x1458], R59 ;  /* 0x0014583b01007387 */ /* 0x000fe20000100800 */
[----:B0-----:R-:W-:-:S03]  /*3ac70*/  LOP3.LUT R252, R252, 0x7f, RZ, 0xc0, !PT ;  /* 0x0000007ffcfc7812 */ /* 0x001fc600078ec0ff */
[----:B------:R-:W-:Y:S01]  /*3ac80*/  STL [R1+0x1454], R58 ;  /* 0x0014543a01007387 */ /* 0x000fe20000100800 */
[----:B------:R-:W-:Y:S01]  /*3ac90*/  LEA R252, R252, UR4, 0x4 ;  /* 0x00000004fcfc7c11 */ /* 0x000fe2000f8e20ff */
[----:B------:R-:W-:Y:S02]  /*3aca0*/  ULDC UR4, c[0x0][0x228] ;  /* 0x00008a0000047ab9 */ /* 0x000fe40000000800 */
        /* <DEDUP_REMOVED lines=12> */
[----:B------:R-:W-:Y:S06]  /*3ad70*/  BAR.SYNC.DEFER_BLOCKING 0x0 ;  /* 0x0000000000007b1d */ /* 0x000fec0000010000 */
[----:B------:R-:W-:Y:S04]  /*3ad80*/  STL [R1+0x1400], R6 ;  /* 0x0014000601007387 */ /* 0x000fe80000100800 */
[----:B------:R-:W-:Y:S04]  /*3ad90*/  STL [R1+0x1484], R193 ;  /* 0x001484c101007387 */ /* 0x000fe80000100800 */
[----:B------:R-:W0:Y:S01]  /*3ada0*/  LDS.128 R48, [R252] ;  /* 0x00000000fc307984 */ /* 0x000e220000000c00 */
[----:B------:R-:W-:Y:S06]  /*3adb0*/  BAR.SYNC.DEFER_BLOCKING 0x0 ;  /* 0x0000000000007b1d */ /* 0x000fec0000010000 */
[----:B------:R-:W-:Y:S04]  /*3adc0*/  STSM.16.M88.4 [R2], R148 ;  /* 0x0000009402007844 */ /* 0x000fe80000000200 */
[----:B0-----:R-:W-:Y:S01]  /*3add0*/  STL [R1+0x4c0], R48 ;  /* 0x0004c03001007387 */ /* 0x001fe20000100800 */
[----:B------:R-:W-:-:S03]  /*3ade0*/  IMAD.MOV.U32 R193, RZ, RZ, R49 ;  /* 0x000000ffffc17224 */ /* 0x000fc600078e0031 */
[----:B------:R-:W-:Y:S01]  /*3adf0*/  STL.64 [R1+0x4c8], R50 ;  /* 0x0004c83201007387 */ /* 0x000fe20000100a00 */
[----:B------:R-:W-:Y:S06]  /*3ae00*/  BAR.SYNC.DEFER_BLOCKING 0x0 ;  /* 0x0000000000007b1d */ /* 0x000fec0000010000 */
[----:B------:R-:W0:Y:S02]  /*3ae10*/  LDS.128 R48, [R252] ;  /* 0x00000000fc307984 */ /* 0x000e240000000c00 */
        /* <DEDUP_REMOVED lines=9> */
[----:B0-----:R-:W-:Y:S04]  /*3aeb0*/  STL.64 [R1+0x4a0], R48 ;  /* 0x0004a03001007387 */ /* 0x001fe80000100a00 */
[----:B------:R-:W-:Y:S01]  /*3aec0*/  STL.64 [R1+0x4a8], R50 ;  /* 0x0004a83201007387 */ /* 0x000fe20000100a00 */
[----:B------:R-:W-:Y:S01]  /*3aed0*/  BAR.SYNC.DEFER_BLOCKING 0x0 ;  /* 0x0000000000007b1d */ /* 0x000fe20000010000 */
[----:B--2---:R-:W-:-:S05]  /*3aee0*/  IMAD.WIDE R194, R195, 0x2, R66 ;  /* 0x00000002c3c27825 */ /* 0x004fca00078e0242 */
[----:B------:R-:W0:Y:S02]  /*3aef0*/  LDS.128 R48, [R252] ;  /* 0x00000000fc307984 */ /* 0x000e240000000c00 */
[----:B------:R-:W-:Y:S06]  /*3af00*/  BAR.SYNC.DEFER_BLOCKING 0x0 ;  /* 0x0000000000007b1d */ /* 0x000fec0000010000 */
[----:B------:R-:W-:Y:S04]  /*3af10*/  STSM.16.M88.4 [R2], R124 ;  /* 0x0000007c02007844 */ /* 0x000fe80000000200 */
[----:B0-----:R-:W-:Y:S04]  /*3af20*/  STL.64 [R1+0x490], R48 ;  /* 0x0004903001007387 */ /* 0x001fe80000100a00 */
        /* <DEDUP_REMOVED lines=9> */
[----:B------:R-:W-:Y:S04]  /*3afc0*/  STL [R1+0x147c], R191 ;  /* 0x00147cbf01007387 */ /* 0x000fe80000100800 */
[----:B------:R-:W0:Y:S01]  /*3afd0*/  LDS.128 R48, [R252] ;  /* 0x00000000fc307984 */ /* 0x000e220000000c00 */
[----:B------:R-:W-:Y:S06]  /*3afe0*/  BAR.SYNC.DEFER_BLOCKING 0x0 ;  /* 0x0000000000007b1d */ /* 0x000fec0000010000 */
[----:B------:R-:W-:Y:S04]  /*3aff0*/  STSM.16.M88.4 [R2], R108 ;  /* 0x0000006c02007844 */ /* 0x000fe80000000200 */
[----:B0-----:R-:W-:Y:S04]  /*3b000*/  STL.64 [R1+0x470], R48 ;  /* 0x0004703001007387 */ /* 0x001fe80000100a00 */
[----:B------:R-:W-:Y:S01]  /*3b010*/  STL.64 [R1+0x478], R50 ;  /* 0x0004783201007387 */ /* 0x000fe20000100a00 */
[----:B------:R-:W-:Y:S06]  /*3b020*/  BAR.SYNC.DEFER_BLOCKING 0x0 ;  /* 0x0000000000007b1d */ /* 0x000fec0000010000 */
[----:B------:R-:W0:Y:S02]  /*3b030*/  LDS.128 R48, [R252] ;  /* 0x00000000fc307984 */ /* 0x000e240000000c00 */
[----:B------:R-:W-:Y:S06]  /*3b040*/  BAR.SYNC.DEFER_BLOCKING 0x0 ;  /* 0x0000000000007b1d */ /* 0x000fec0000010000 */
[----:B------:R-:W-:Y:S02]  /*3b050*/  STSM.16.M88.4 [R2], R100 ;  /* 0x0000006402007844 */ /* 0x000fe40000000200 */
[----:B------:R-:W-:Y:S06]  /*3b060*/  BAR.SYNC.DEFER_BLOCKING 0x0 ;  /* 0x0000000000007b1d */ /* 0x000fec0000010000 */
[----:B0-----:R-:W-:Y:S04]  /*3b070*/  STL.64 [R1+0x460], R48 ;  /* 0x0004603001007387 */ /* 0x001fe80000100a00 */
[----:B------:R-:W-:Y:S04]  /*3b080*/  STL.64 [R1+0x468], R50 ;  /* 0x0004683201007387 */ /* 0x000fe80000100a00 */
[----:B------:R-:W0:Y:S01]  /*3b090*/  LDS.128 R48, [R252] ;  /* 0x00000000fc307984 */ /* 0x000e220000000c00 */
        /* <DEDUP_REMOVED lines=9> */
[----:B0-----:R-:W-:Y:S01]  /*3b130*/  STL [R1+0x440], R48 ;  /* 0x0004403001007387 */ /* 0x001fe20000100800 */
[----:B------:R-:W-:-:S03]  /*3b140*/  IMAD.MOV.U32 R190, RZ, RZ, R49 ;  /* 0x000000ffffbe7224 */ /* 0x000fc600078e0031 */
        /* <DEDUP_REMOVED lines=27> */
[----:B---3--:R-:W-:Y:S02]  /*3b300*/  STSM.16.M88.4 [R2], R60 ;  /* 0x0000003c02007844 */ /* 0x008fe40000000200 */
[----:B------:R-:W-:Y:S06]  /*3b310*/  BAR.SYNC.DEFER_BLOCKING 0x0 ;  /* 0x0000000000007b1d */ /* 0x000fec0000010000 */
[----:B0-----:R-:W-:Y:S01]  /*3b320*/  STL [R1+0x3f0], R48 ;  /* 0x0003f03001007387 */ /* 0x001fe20000100800 */
[----:B------:R-:W-:-:S03]  /*3b330*/  IMAD.MOV.U32 R189, RZ, RZ, R49 ;  /* 0x000000ffffbd7224 */ /* 0x000fc600078e0031 */
[----:B------:R-:W-:Y:S04]  /*3b340*/  STL.64 [R1+0x3f8], R50 ;  /* 0x0003f83201007387 */ /* 0x000fe80000100a00 */
[----:B------:R-:W-:Y:S04]  /*3b350*/  STL [R1+0x1468], R189 ;  /* 0x001468bd01007387 */ /* 0x000fe80000100800 */
[----:B------:R-:W0:Y:S01]  /*3b360*/  LDS.128 R48, [R252] ;  /* 0x00000000fc307984 */ /* 0x000e220000000c00 */
[----:B------:R-:W-:Y:S06]  /*3b370*/  BAR.SYNC.DEFER_BLOCKING 0x0 ;  /* 0x0000000000007b1d */ /* 0x000fec0000010000 */
[----:B----4-:R-:W-:Y:S02]  /*3b380*/  STSM.16.M88.4 [R2], R44 ;  /* 0x0000002c02007844 */ /* 0x010fe40000000200 */
        /* <DEDUP_REMOVED lines=12> */
[----:B------:R-:W-:Y:S01]  /*3b450*/  BAR.SYNC.DEFER_BLOCKING 0x0 ;  /* 0x0000000000007b1d */ /* 0x000fe20000010000 */
[----:B0-----:R-:W-:-:S05]  /*3b460*/  IMAD.MOV.U32 R188, RZ, RZ, R45 ;  /* 0x000000ffffbc7224 */ /* 0x001fca00078e002d */
[----:B------:R-:W-:Y:S04]  /*3b470*/  STL [R1+0x3a0], R44 ;  /* 0x0003a02c01007387 */ /* 0x000fe80000100800 */
[----:B------:R-:W-:Y:S04]  /*3b480*/  STL.64 [R1+0x3a8], R46 ;  /* 0x0003a82e01007387 */ /* 0x000fe80000100a00 */
[----:B------:R-:W-:Y:S04]  /*3b490*/  STL [R1+0x146c], R188 ;  /* 0x00146cbc01007387 */ /* 0x000fe80000100800 */
        /* <DEDUP_REMOVED lines=214> */
[----:B------:R-:W2:Y:S04]  /*3c200*/  LDL.LU R156, [R1+0x330] ;  /* 0x00033000019c7983 */ /* 0x000ea80000300800 */
[----:B------:R-:W0:Y:S01]  /*3c210*/  LDS.128 R8, [R252] ;  /* 0x00000000fc087984 */ /* 0x000e220000000c00 */
[----:B------:R-:W-:Y:S06]  /*3c220*/  BAR.SYNC.DEFER_BLOCKING 0x0 ;  /* 0x0000000000007b1d */ /* 0x000fec0000010000 */
[----:B0-----:R-:W-:Y:S04]  /*3c230*/  STL.64 [R1+0x150], R8 ;  /* 0x0001500801007387 */ /* 0x001fe80000100a00 */
[----:B------:R-:W-:Y:S04]  /*3c240*/  STL.64 [R1+0x158], R10 ;  /* 0x0001580a01007387 */ /* 0x000fe80000100a00 */
[----:B------:R-:W2:Y:S04]  /*3c250*/  LDL.LU R157, [R1+0x334] ;  /* 0x00033400019d7983 */ /* 0x000ea80000300800 */
[----:B------:R-:W2:Y:S04]  /*3c260*/  LDL.LU R158, [R1+0x338] ;  /* 0x00033800019e7983 */ /* 0x000ea80000300800 */
[----:B------:R-:W2:Y:S04]  /*3c270*/  LDL.LU R159, [R1+0x33c] ;  /* 0x00033c00019f7983 */ /* 0x000ea80000300800 */
[----:B------:R-:W-:Y:S01]  /*3c280*/  STSM.16.M88.4 [R2], R236 ;  /* 0x000000ec02007844 */ /* 0x000fe20000000200 */
        /* <DEDUP_REMOVED lines=9> */
[----:B0-----:R-:W-:Y:S04]  /*3c320*/  STL [R1+0x130], R8 ;  /* 0x0001300801007387 */ /* 0x001fe80000100800 */
[----:B------:R-:W-:Y:S04]  /*3c330*/  STL.64 [R1+0x138], R10 ;  /* 0x0001380a01007387 */ /* 0x000fe80000100a00 */
[----:B------:R-:W3:Y:S04]  /*3c340*/  LDL.LU R124, [R1+0x360] ;  /* 0x00036000017c7983 */ /* 0x000ee80000300800 */
[----:B------:R-:W3:Y:S04]  /*3c350*/  LDL.LU R125, [R1+0x364] ;  /* 0x00036400017d7983 */ /* 0x000ee80000300800 */
[----:B------:R-:W3:Y:S04]  /*3c360*/  LDL.LU R126, [R1+0x368] ;  /* 0x00036800017e7983 */ /* 0x000ee80000300800 */
[----:B------:R-:W3:Y:S04]  /*3c370*/  LDL.LU R127, [R1+0x36c] ;  /* 0x00036c00017f7983 */ /* 0x000ee80000300800 */
[----:B------:R-:W-:Y:S01]  /*3c380*/  STSM.16.M88.4 [R2], R244 ;  /* 0x000000f402007844 */ /* 0x000fe20000000200 */
[----:B------:R-:W-:Y:S06]  /*3c390*/  BAR.SYNC.DEFER_BLOCKING 0x0 ;  /* 0x0000000000007b1d */ /* 0x000fec0000010000 */
[----:B------:R-:W4:Y:S04]  /*3c3a0*/  LDL.LU R132, [R1+0x390] ;  /* 0x0003900001847983 */ /* 0x000f280000300800 */
[----:B------:R-:W4:Y:S04]  /*3c3b0*/  LDL.LU R133, [R1+0x394] ;  /* 0x0003940001857983 */ /* 0x000f280000300800 */
[----:B------:R-:W4:Y:S04]  /*3c3c0*/  LDL.LU R134, [R1+0x398] ;  /* 0x0003980001867983 */ /* 0x000f280000300800 */
[----:B------:R-:W4:Y:S01]  /*3c3d0*/  LDL.LU R135, [R1+0x39c] ;  /* 0x00039c0001877983 */ /* 0x000f220000300800 */
[----:B------:R-:W-:-:S03]  /*3c3e0*/  IMAD.MOV.U32 R51, RZ, RZ, R9 ;  /* 0x000000ffff337224 */ /* 0x000fc600078e0009 */
[----:B------:R-:W0:Y:S01]  /*3c3f0*/  LDS.128 R8, [R252] ;  /* 0x00000000fc087984 */ /* 0x000e220000000c00 */
[----:B------:R-:W-:Y:S06]  /*3c400*/  BAR.SYNC.DEFER_BLOCKING 0x0 ;  /* 0x0000000000007b1d */ /* 0x000fec0000010000 */
[----:B------:R-:W4:Y:S04]  /*3c410*/  LDL.LU R148, [R1+0x3c0] ;  /* 0x0003c00001947983 */ /* 0x000f280000300800 */
[----:B------:R-:W4:Y:S04]  /*3c420*/  LDL.LU R149, [R1+0x3c4] ;  /* 0x0003c40001957983 */ /* 0x000f280000300800 */
[----:B------:R-:W4:Y:S04]  /*3c430*/  LDL.LU R150, [R1+0x3c8] ;  /* 0x0003c80001967983 */ /* 0x000f280000300800 */
[----:B------:R-:W4:Y:S04]  /*3c440*/  LDL.LU R151, [R1+0x3cc] ;  /* 0x0003cc0001977983 */ /* 0x000f280000300800 */
[----:B------:R-:W-:Y:S01]  /*3c450*/  STSM.16.M88.4 [R2], R248 ;  /* 0x000000f802007844 */ /* 0x000fe20000000200 */
[----:B------:R-:W-:Y:S06]  /*3c460*/  BAR.SYNC.DEFER_BLOCKING 0x0 ;  /* 0x0000000000007b1d */ /* 0x000fec0000010000 */
[----:B0-----:R-:W-:Y:S04]  /*3c470*/  STL.64 [R1+0x120], R8 ;  /* 0x0001200801007387 */ /* 0x001fe80000100a00 */
[----:B------:R-:W-:Y:S04]  /*3c480*/  STL.64 [R1+0x128], R10 ;  /* 0x0001280a01007387 */ /* 0x000fe80000100a00 */
[----:B------:R-:W0:Y:S01]  /*3c490*/  LDS.128 R8, [R252] ;  /* 0x00000000fc087984 */ /* 0x000e220000000c00 */
[----:B------:R-:W-:Y:S06]  /*3c4a0*/  BAR.SYNC.DEFER_BLOCKING 0x0 ;  /* 0x0000000000007b1d */ /* 0x000fec0000010000 */
[----:B0-----:R-:W-:Y:S04]  /*3c4b0*/  STL [R1+0x110], R8 ;  /* 0x0001100801007387 */ /* 0x001fe80000100800 */
[----:B--2---:R-:W-:Y:S01]  /*3c4c0*/  STSM.16.M88.4 [R2], R156 ;  /* 0x0000009c02007844 */ /* 0x004fe20000000200 */
[----:B------:R-:W-:-:S03]  /*3c4d0*/  IMAD.MOV.U32 R7, RZ, RZ, R9 ;  /* 0x000000ffff077224 */ /* 0x000fc600078e0009 */
[----:B------:R-:W-:Y:S01]  /*3c4e0*/  STL.64 [R1+0x118], R10 ;  /* 0x0001180a01007387 */ /* 0x000fe20000100a00 */
[----:B------:R-:W-:Y:S06]  /*3c4f0*/  BAR.SYNC.DEFER_BLOCKING 0x0 ;  /* 0x0000000000007b1d */ /* 0x000fec0000010000 */
        /* <DEDUP_REMOVED lines=8> */
[----:B------:R-:W2:Y:S04]  /*3c580*/  LDL.LU R156, [R1+0x5f0] ;  /* 0x0005f000019c7983 */ /* 0x000ea80000300800 */
[----:B------:R-:W2:Y:S04]  /*3c590*/  LDL.LU R157, [R1+0x5f4] ;  /* 0x0005f400019d7983 */ /* 0x000ea80000300800 */
[----:B------:R-:W2:Y:S04]  /*3c5a0*/  LDL.LU R158, [R1+0x5f8] ;  /* 0x0005f800019e7983 */ /* 0x000ea80000300800 */
[----:B------:R-:W2:Y:S04]  /*3c5b0*/  LDL.LU R159, [R1+0x5fc] ;  /* 0x0005fc00019f7983 */ /* 0x000ea80000300800 */
[----:B---3--:R-:W-:Y:S01]  /*3c5c0*/  STSM.16.M88.4 [R2], R124 ;  /* 0x0000007c02007844 */ /* 0x008fe20000000200 */
[----:B------:R-:W-:Y:S06]  /*3c5d0*/  BAR.SYNC.DEFER_BLOCKING 0x0 ;  /* 0x0000000000007b1d */ /* 0x000fec0000010000 */
[----:B------:R-:W0:Y:S02]  /*3c5e0*/  LDS.128 R8, [R252] ;  /* 0x00000000fc087984 */ /* 0x000e240000000c00 */
[----:B------:R-:W-:Y:S06]  /*3c5f0*/  BAR.SYNC.DEFER_BLOCKING 0x0 ;  /* 0x0000000000007b1d */ /* 0x000fec0000010000 */
[----:B----4-:R-:W-:Y:S04]  /*3c600*/  STSM.16.M88.4 [R2], R132 ;  /* 0x0000008402007844 */ /* 0x010fe80000000200 */
[----:B0-----:R-:W-:Y:S04]  /*3c610*/  STL.64 [R1+0xf0], R8 ;  /* 0x0000f00801007387 */ /* 0x001fe80000100a00 */
[----:B------:R-:W-:Y:S01]  /*3c620*/  STL.64 [R1+0xf8], R10 ;  /* 0x0000f80a01007387 */ /* 0x000fe20000100a00 */
[----:B------:R-:W-:Y:S06]  /*3c630*/  BAR.SYNC.DEFER_BLOCKING 0x0 ;  /* 0x0000000000007b1d */ /* 0x000fec0000010000 */
[----:B------:R-:W0:Y:S02]  /*3c640*/  LDS.128 R8, [R252] ;  /* 0x00000000fc087984 */ /* 0x000e240000000c00 */
[----:B------:R-:W-:Y:S06]  /*3c650*/  BAR.SYNC.DEFER_BLOCKING 0x0 ;  /* 0x0000000000007b1d */ /* 0x000fec0000010000 */
[----:B0-----:R-:W-:Y:S04]  /*3c660*/  STL.64 [R1+0xe0], R8 ;  /* 0x0000e00801007387 */ /* 0x001fe80000100a00 */
[----:B------:R-:W-:Y:S04]  /*3c670*/  STL.64 [R1+0xe8], R10 ;  /* 0x0000e80a01007387 */ /* 0x000fe80000100a00 */
[----:B------:R-:W3:Y:S04]  /*3c680*/  LDL.LU R124, [R1+0x600] ;  /* 0x00060000017c7983 */ /* 0x000ee80000300800 */
[----:B------:R-:W3:Y:S04]  /*3c690*/  LDL.LU R125, [R1+0x604] ;  /* 0x00060400017d7983 */ /* 0x000ee80000300800 */
[----:B------:R-:W3:Y:S04]  /*3c6a0*/  LDL.LU R126, [R1+0x608] ;  /* 0x00060800017e7983 */ /* 0x000ee80000300800 */
[----:B------:R-:W3:Y:S04]  /*3c6b0*/  LDL.LU R127, [R1+0x60c] ;  /* 0x00060c00017f7983 */ /* 0x000ee80000300800 */
[----:B------:R0:W-:Y:S01]  /*3c6c0*/  STSM.16.M88.4 [R2], R148 ;  /* 0x0000009402007844 */ /* 0x0001e20000000200 */
[----:B------:R-:W-:Y:S06]  /*3c6d0*/  BAR.SYNC.DEFER_BLOCKING 0x0 ;  /* 0x0000000000007b1d */ /* 0x000fec0000010000 */
[----:B------:R-:W4:Y:S04]  /*3c6e0*/  LDL.LU R132, [R1+0x610] ;  /* 0x0006100001847983 */ /* 0x000f280000300800 */
[----:B------:R-:W4:Y:S04]  /*3c6f0*/  LDL.LU R133, [R1+0x614] ;  /* 0x0006140001857983 */ /* 0x000f280000300800 */
[----:B------:R-:W4:Y:S04]  /*3c700*/  LDL.LU R134, [R1+0x618] ;  /* 0x0006180001867983 */ /* 0x000f280000300800 */
[----:B------:R-:W4:Y:S04]  /*3c710*/  LDL.LU R135, [R1+0x61c] ;  /* 0x00061c0001877983 */ /* 0x000f280000300800 */
[----:B------:R-:W1:Y:S01]  /*3c720*/  LDS.128 R8, [R252] ;  /* 0x00000000fc087984 */ /* 0x000e620000000c00 */
[----:B------:R-:W-:Y:S06]  /*3c730*/  BAR.SYNC.DEFER_BLOCKING 0x0 ;  /* 0x0000000000007b1d */ /* 0x000fec0000010000 */
[----:B0-----:R-:W4:Y:S04]  /*3c740*/  LDL.LU R148, [R1+0x620] ;  /* 0x0006200001947983 */ /* 0x001f280000300800 */
[----:B------:R-:W4:Y:S04]  /*3c750*/  LDL.LU R149, [R1+0x624] ;  /* 0x0006240001957983 */ /* 0x000f280000300800 */
[----:B------:R-:W4:Y:S04]  /*3c760*/  LDL.LU R150, [R1+0x628] ;  /* 0x0006280001967983 */ /* 0x000f280000300800 */
[----:B------:R-:W4:Y:S04]  /*3c770*/  LDL.LU R151, [R1+0x62c] ;  /* 0x00062c0001977983 */ /* 0x000f280000300800 */
[----:B--2---:R-:W-:Y:S01]  /*3c780*/  STSM.16.M88.4 [R2], R140 ;  /* 0x0000008c02007844 */ /* 0x004fe20000000200 */
[----:B-1----:R-:W-:-:S03]  /*3c790*/  IMAD.MOV.U32 R50, RZ, RZ, R9 ;  /* 0x000000ffff327224 */ /* 0x002fc600078e0009 */
[----:B------:R-:W-:Y:S04]  /*3c7a0*/  STL [R1+0xd0], R8 ;  /* 0x0000d00801007387 */ /* 0x000fe80000100800 */
[----:B------:R-:W-:Y:S01]  /*3c7b0*/  STL.64 [R1+0xd8], R10 ;  /* 0x0000d80a01007387 */ /* 0x000fe20000100a00 */
[----:B------:R-:W-:Y:S06]  /*3c7c0*/  BAR.SYNC.DEFER_BLOCKING 0x0 ;  /* 0x0000000000007b1d */ /* 0x000fec0000010000 */
[----:B------:R-:W0:Y:S02]  /*3c7d0*/  LDS.128 R8, [R252] ;  /* 0x00000000fc087984 */ /* 0x000e240000000c00 */
[----:B------:R-:W-:Y:S06]  /*3c7e0*/  BAR.SYNC.DEFER_BLOCKING 0x0 ;  /* 0x0000000000007b1d */ /* 0x000fec0000010000 */
[----:B0-----:R-:W-:Y:S04]  /*3c7f0*/  STL.64 [R1+0xc0], R8 ;  /* 0x0000c00801007387 */ /* 0x001fe80000100a00 */
[----:B------:R-:W-:Y:S04]  /*3c800*/  STL.64 [R1+0xc8], R10 ;  /* 0x0000c80a01007387 */ /* 0x000fe80000100a00 */
[----:B------:R-:W2:Y:S04]  /*3c810*/  LDL.LU R140, [R1+0x630] ;  /* 0x00063000018c7983 */ /* 0x000ea80000300800 */
[----:B------:R-:W2:Y:S04]  /*3c820*/  LDL.LU R141, [R1+0x634] ;  /* 0x00063400018d7983 */ /* 0x000ea80000300800 */
[----:B------:R-:W2:Y:S04]  /*3c830*/  LDL.LU R142, [R1+0x638] ;  /* 0x00063800018e7983 */ /* 0x000ea80000300800 */
[----:B------:R-:W2:Y:S04]  /*3c840*/  LDL.LU R143, [R1+0x63c] ;  /* 0x00063c00018f7983 */ /* 0x000ea80000300800 */
[----:B------:R-:W-:Y:S01]  /*3c850*/  STSM.16.M88.4 [R2], R156 ;  /* 0x0000009c02007844 */ /* 0x000fe20000000200 */
[----:B------:R-:W-:Y:S06]  /*3c860*/  BAR.SYNC.DEFER_BLOCKING 0x0 ;  /* 0x0000000000007b1d */ /* 0x000fec0000010000 */
[----:B------:R-:W0:Y:S02]  /*3c870*/  LDS.128 R8, [R252] ;  /* 0x00000000fc087984 */ /* 0x000e240000000c00 */
[----:B------:R-:W-:Y:S06]  /*3c880*/  BAR.SYNC.DEFER_BLOCKING 0x0 ;  /* 0x0000000000007b1d */ /* 0x000fec0000010000 */
[----:B0-----:R-:W-:Y:S01]  /*3c890*/  STL [R1+0xb0], R8 ;  /* 0x0000b00801007387 */ /* 0x001fe20000100800 */
[----:B------:R-:W-:-:S02]  /*3c8a0*/  IMAD.MOV.U32 R0, RZ, RZ, R9 ;  /* 0x000000ffff007224 */ /* 0x000fc400078e0009 */
[----:B------:R-:W-:Y:S01]  /*3c8b0*/  IMAD.MOV.U32 R49, RZ, RZ, R10 ;  /* 0x000000ffff317224 */ /* 0x000fe200078e000a */
[----:B------:R-:W-:Y:S04]  /*3c8c0*/  STL [R1+0xbc], R11 ;  /* 0x0000bc0b01007387 */ /* 0x000fe80000100800 */
        /* <DEDUP_REMOVED lines=9> */
[----:B------:R1:W-:Y:S04]  /*3c960*/  STL [R1+0x1414], R49 ;  /* 0x0014143101007387 */ /* 0x0003e80000100800 */
[----:B0-----:R-:W-:Y:S01]  /*3c970*/  STL [R1+0xa4], R9 ;  /* 0x0000a40901007387 */ /* 0x001fe20000100800 */
[----:B-1----:R-:W-:-:S03]  /*3c980*/  IMAD.MOV.U32 R49, RZ, RZ, R8 ;  /* 0x000000ffff317224 */ /* 0x002fc600078e0008 */
[----:B------:R-:W-:Y:S01]  /*3c990*/  STL.64 [R1+0xa8], R10 ;  /* 0x0000a80a01007387 */ /* 0x000fe20000100a00 */
[----:B------:R-:W-:Y:S06]  /*3c9a0*/  BAR.SYNC.DEFER_BLOCKING 0x0 ;  /* 0x0000000000007b1d */ /* 0x000fec0000010000 */
[----:B------:R-:W0:Y:S02]  /*3c9b0*/  LDS.128 R8, [R252] ;  /* 0x00000000fc087984 */ /* 0x000e240000000c00 */
[----:B------:R-:W-:Y:S06]  /*3c9c0*/  BAR.SYNC.DEFER_BLOCKING 0x0 ;  /* 0x0000000000007b1d */ /* 0x000fec0000010000 */
[----:B------:R1:W-:Y:S04]  /*3c9d0*/  STSM.16.M88.4 [R2], R148 ;  /* 0x0000009402007844 */ /* 0x0003e80000000200 */
[----:B0-----:R-:W-:Y:S04]  /*3c9e0*/  STL.64 [R1+0x90], R8 ;  /* 0x0000900801007387 */ /* 0x001fe80000100a00 */
[----:B------:R-:W-:Y:S01]  /*3c9f0*/  STL.64 [R1+0x98], R10 ;  /* 0x0000980a01007387 */ /* 0x000fe20000100a00 */
[----:B------:R-:W-:Y:S06]  /*3ca00*/  BAR.SYNC.DEFER_BLOCKING 0x0 ;  /* 0x0000000000007b1d */ /* 0x000fec0000010000 */
[----:B------:R-:W3:Y:S04]  /*3ca10*/  LDL.LU R116, [R1+0x650] ;  /* 0x0006500001747983 */ /* 0x000ee80000300800 */
[----:B------:R-:W3:Y:S04]  /*3ca20*/  LDL.LU R117, [R1+0x654] ;  /* 0x0006540001757983 */ /* 0x000ee80000300800 */
[----:B------:R-:W3:Y:S04]  /*3ca30*/  LDL.LU R118, [R1+0x658] ;  /* 0x0006580001767983 */ /* 0x000ee80000300800 */
[----:B------:R-:W3:Y:S04]  /*3ca40*/  LDL.LU R119, [R1+0x65c] ;  /* 0x00065c0001777983 */ /* 0x000ee80000300800 */
[----:B------:R-:W0:Y:S01]  /*3ca50*/  LDS.128 R8, [R252] ;  /* 0x00000000fc087984 */ /* 0x000e220000000c00 */
[----:B------:R-:W-:Y:S06]  /*3ca60*/  BAR.SYNC.DEFER_BLOCKING 0x0 ;  /* 0x0000000000007b1d */ /* 0x000fec0000010000 */
[----:B-1----:R-:W4:Y:S04]  /*3ca70*/  LDL.LU R148, [R1+0x660] ;  /* 0x0006600001947983 */ /* 0x002f280000300800 */
[----:B--2---:R-:W-:Y:S04]  /*3ca80*/  STSM.16.M88.4 [R2], R140 ;  /* 0x0000008c02007844 */ /* 0x004fe80000000200 */
[----:B0-----:R-:W-:Y:S04]  /*3ca90*/  STL.64 [R1+0x80], R8 ;  /* 0x0000800801007387 */ /* 0x001fe80000100a00 */
[----:B------:R-:W-:Y:S01]  /*3caa0*/  STL.64 [R1+0x88], R10 ;  /* 0x0000880a01007387 */ /* 0x000fe20000100a00 */
[----:B------:R-:W-:Y:S06]  /*3cab0*/  BAR.SYNC.DEFER_BLOCKING 0x0 ;  /* 0x0000000000007b1d */ /* 0x000fec0000010000 */
[----:B------:R-:W4:Y:S04]  /*3cac0*/  LDL.LU R149, [R1+0x664] ;  /* 0x0006640001957983 */ /* 0x000f280000300800 */
[----:B------:R-:W4:Y:S04]  /*3cad0*/  LDL.LU R150, [R1+0x668] ;  /* 0x0006680001967983 */ /* 0x000f280000300800 */
[----:B------:R-:W4:Y:S04]  /*3cae0*/  LDL.LU R151, [R1+0x66c] ;  /* 0x00066c0001977983 */ /* 0x000f280000300800 */
        /* <DEDUP_REMOVED lines=16> */
[----:B------:R0:W-:Y:S01]  /*3cbf0*/  STSM.16.M88.4 [R2], R156 ;  /* 0x0000009c02007844 */ /* 0x0001e20000000200 */
[----:B------:R-:W-:Y:S06]  /*3cc00*/  BAR.SYNC.DEFER_BLOCKING 0x0 ;  /* 0x0000000000007b1d */ /* 0x000fec0000010000 */
[----:B0-----:R-:W2:Y:S04]  /*3cc10*/  LDL.LU R156, [R1+0x6a0] ;  /* 0x0006a000019c7983 */ /* 0x001ea80000300800 */
[----:B------:R-:W2:Y:S04]  /*3cc20*/  LDL.LU R157, [R1+0x6a4] ;  /* 0x0006a400019d7983 */ /* 0x000ea80000300800 */
[----:B------:R-:W2:Y:S04]  /*3cc30*/  LDL.LU R158, [R1+0x6a8] ;  /* 0x0006a800019e7983 */ /* 0x000ea80000300800 */
[----:B------:R-:W0:Y:S01]  /*3cc40*/  LDS.128 R8, [R252] ;  /* 0x00000000fc087984 */ /* 0x000e220000000c00 */
[----:B------:R-:W-:Y:S06]  /*3cc50*/  BAR.SYNC.DEFER_BLOCKING 0x0 ;  /* 0x0000000000007b1d */ /* 0x000fec0000010000 */
[----:B------:R-:W2:Y:S04]  /*3cc60*/  LDL.LU R159, [R1+0x6ac] ;  /* 0x0006ac00019f7983 */ /* 0x000ea80000300800 */
[----:B0-----:R-:W-:Y:S04]  /*3cc70*/  STL.64 [R1+0x60], R8 ;  /* 0x0000600801007387 */ /* 0x001fe80000100a00 */
[----:B------:R-:W-:Y:S04]  /*3cc80*/  STL.64 [R1+0x68], R10 ;  /* 0x0000680a01007387 */ /* 0x000fe80000100a00 */
[----:B---3--:R-:W-:Y:S01]  /*3cc90*/  STSM.16.M88.4 [R2], R116 ;  /* 0x0000007402007844 */ /* 0x008fe20000000200 */
[----:B------:R-:W-:Y:S06]  /*3cca0*/  BAR.SYNC.DEFER_BLOCKING 0x0 ;  /* 0x0000000000007b1d */ /* 0x000fec0000010000 */
[----:B------:R-:W0:Y:S02]  /*3ccb0*/  LDS.128 R8, [R252] ;  /* 0x00000000fc087984 */ /* 0x000e240000000c00 */
[----:B------:R-:W-:Y:S06]  /*3ccc0*/  BAR.SYNC.DEFER_BLOCKING 0x0 ;  /* 0x0000000000007b1d */ /* 0x000fec0000010000 */
[----:B----4-:R1:W-:Y:S01]  /*3ccd0*/  STSM.16.M88.4 [R2], R148 ;  /* 0x0000009402007844 */ /* 0x0103e20000000200 */
[----:B0-----:R-:W-:-:S03]  /*3cce0*/  IMAD.MOV.U32 R48, RZ, RZ, R9 ;  /* 0x000000ffff307224 */ /* 0x001fc600078e0009 */
[----:B------:R-:W-:Y:S04]  /*3ccf0*/  STL [R1+0x50], R8 ;  /* 0x0000500801007387 */ /* 0x000fe80000100800 */
[----:B------:R-:W-:Y:S01]  /*3cd00*/  STL.64 [R1+0x58], R10 ;  /* 0x0000580a01007387 */ /* 0x000fe20000100a00 */
[----:B------:R-:W-:Y:S06]  /*3cd10*/  BAR.SYNC.DEFER_BLOCKING 0x0 ;  /* 0x0000000000007b1d */ /* 0x000fec0000010000 */
[----:B-1----:R-:W3:Y:S04]  /*3cd20*/  LDL.LU R148, [R1+0x6b0] ;  /* 0x0006b00001947983 */ /* 0x002ee80000300800 */
[----:B------:R-:W3:Y:S04]  /*3cd30*/  LDL.LU R149, [R1+0x6b4] ;  /* 0x0006b40001957983 */ /* 0x000ee80000300800 */
[----:B------:R-:W3:Y:S04]  /*3cd40*/  LDL.LU R150, [R1+0x6b8] ;  /* 0x0006b80001967983 */ /* 0x000ee80000300800 */
[----:B------:R-:W3:Y:S04]  /*3cd50*/  LDL.LU R151, [R1+0x6bc] ;  /* 0x0006bc0001977983 */ /* 0x000ee80000300800 */
[----:B------:R-:W0:Y:S01]  /*3cd60*/  LDS.128 R8, [R252] ;  /* 0x00000000fc087984 */ /* 0x000e220000000c00 */
[----:B------:R-:W-:Y:S06]  /*3cd70*/  BAR.SYNC.DEFER_BLOCKING 0x0 ;  /* 0x0000000000007b1d */ /* 0x000fec0000010000 */
[----:B--2---:R-:W-:Y:S04]  /*3cd80*/  STSM.16.M88.4 [R2], R124 ;  /* 0x0000007c02007844 */ /* 0x004fe80000000200 */
[----:B0-----:R-:W-:Y:S04]  /*3cd90*/  STL.64 [R1+0x40], R8 ;  /* 0x0000400801007387 */ /* 0x001fe80000100a00 */
[----:B------:R-:W-:Y:S01]  /*3cda0*/  STL.64 [R1+0x48], R10 ;  /* 0x0000480a01007387 */ /* 0x000fe20000100a00 */
[----:B------:R-:W-:Y:S06]  /*3cdb0*/  BAR.SYNC.DEFER_BLOCKING 0x0 ;  /* 0x0000000000007b1d */ /* 0x000fec0000010000 */
[----:B------:R-:W0:Y:S02]  /*3cdc0*/  LDS.128 R8, [R252] ;  /* 0x00000000fc087984 */ /* 0x000e240000000c00 */
[----:B------:R-:W-:Y:S06]  /*3cdd0*/  BAR.SYNC.DEFER_BLOCKING 0x0 ;  /* 0x0000000000007b1d */ /* 0x000fec0000010000 */
[----:B------:R-:W-:Y:S04]  /*3cde0*/  STSM.16.M88.4 [R2], R132 ;  /* 0x0000008402007844 */ /* 0x000fe80000000200 */
[----:B0-----:R-:W-:Y:S01]  /*3cdf0*/  STL.64 [R1+0x30], R8 ;  /* 0x0000300801007387 */ /* 0x001fe20000100a00 */
[----:B------:R-:W-:-:S03]  /*3ce00*/  IMAD.MOV.U32 R6, RZ, RZ, R10 ;  /* 0x000000ffff067224 */ /* 0x000fc600078e000a */
[----:B------:R-:W-:Y:S01]  /*3ce10*/  STL [R1+0x3c], R11 ;  /* 0x00003c0b01007387 */ /* 0x000fe20000100800 */
[----:B------:R-:W-:Y:S06]  /*3ce20*/  BAR.SYNC.DEFER_BLOCKING 0x0 ;  /* 0x0000000000007b1d */ /* 0x000fec0000010000 */
[----:B------:R-:W0:Y:S02]  /*3ce30*/  LDS.128 R8, [R252] ;  /* 0x00000000fc087984 */ /* 0x000e240000000c00 */
[----:B------:R-:W-:Y:S06]  /*3ce40*/  BAR.SYNC.DEFER_BLOCKING 0x0 ;  /* 0x0000000000007b1d */ /* 0x000fec0000010000 */
[----:B------:R-:W-:Y:S04]  /*3ce50*/  STSM.16.M88.4 [R2], R140 ;  /* 0x0000008c02007844 */ /* 0x000fe80000000200 */
[----:B------:R1:W-:Y:S04]  /*3ce60*/  STL [R1+0x1404], R6 ;  /* 0x0014040601007387 */ /* 0x0003e80000100800 */
[----:B0-----:R-:W-:Y:S01]  /*3ce70*/  STL [R1+0x24], R9 ;  /* 0x0000240901007387 */ /* 0x001fe20000100800 */
[----:B-1----:R-:W-:-:S03]  /*3ce80*/  IMAD.MOV.U32 R6, RZ, RZ, R8 ;  /* 0x000000ffff067224 */ /* 0x002fc600078e0008 */
        /* <DEDUP_REMOVED lines=10> */
[----:B------:R0:W-:Y:S01]  /*3cf30*/  STSM.16.M88.4 [R2], R156 ;  /* 0x0000009c02007844 */ /* 0x0001e20000000200 */
[----:B------:R-:W-:Y:S06]  /*3cf40*/  BAR.SYNC.DEFER_BLOCKING 0x0 ;  /* 0x0000000000007b1d */ /* 0x000fec0000010000 */
[----:B0-----:R-:W4:Y:S04]  /*3cf50*/  LDL.LU R156, [R1+0x6d0] ;  /* 0x0006d000019c7983 */ /* 0x001f280000300800 */
[----:B------:R-:W4:Y:S04]  /*3cf60*/  LDL.LU R157, [R1+0x6d4] ;  /* 0x0006d400019d7983 */ /* 0x000f280000300800 */
[----:B------:R-:W4:Y:S04]  /*3cf70*/  LDL.LU R158, [R1+0x6d8] ;  /* 0x0006d800019e7983 */ /* 0x000f280000300800 */
[----:B------:R-:W4:Y:S04]  /*3cf80*/  LDL.LU R159, [R1+0x6dc] ;  /* 0x0006dc00019f7983 */ /* 0x000f280000300800 */
[----:B------:R-:W0:Y:S01]  /*3cf90*/  LDS.128 R8, [R252] ;  /* 0x00000000fc087984 */ /* 0x000e220000000c00 */
[----:B------:R-:W-:Y:S06]  /*3cfa0*/  BAR.SYNC.DEFER_BLOCKING 0x0 ;  /* 0x0000000000007b1d */ /* 0x000fec0000010000 */
[----:B0-----:R-:W-:Y:S04]  /*3cfb0*/  STL.64 [R1], R8 ;  /* 0x0000000801007387 */ /* 0x001fe80000100a00 */
[----:B------:R-:W-:Y:S04]  /*3cfc0*/  STL.64 [R1+0x8], R10 ;  /* 0x0000080a01007387 */ /* 0x000fe80000100a00 */
        /* <DEDUP_REMOVED lines=15> */
[----:B---3--:R0:W-:Y:S04]  /*3d0c0*/  STSM.16.M88.4 [R2], R148 ;  /* 0x0000009402007844 */ /* 0x0081e80000000200 */
[----:B------:R-:W3:Y:S01]  /*3d0d0*/  LDL.LU R143, [R1+0x71c] ;  /* 0x00071c00018f7983 */ /* 0x000ee20000300800 */
[----:B------:R-:W-:Y:S06]  /*3d0e0*/  BAR.SYNC.DEFER_BLOCKING 0x0 ;  /* 0x0000000000007b1d */ /* 0x000fec0000010000 */
[----:B0-----:R-:W3:Y:S04]  /*3d0f0*/  LDL.LU R148, [R1+0x720] ;  /* 0x0007200001947983 */ /* 0x001ee80000300800 */
[----:B------:R-:W3:Y:S04]  /*3d100*/  LDL.LU R149, [R1+0x724] ;  /* 0x0007240001957983 */ /* 0x000ee80000300800 */
[----:B------:R-:W3:Y:S04]  /*3d110*/  LDL.LU R150, [R1+0x728] ;  /* 0x0007280001967983 */ /* 0x000ee80000300800 */
[----:B------:R-:W3:Y:S04]  /*3d120*/  LDL.LU R151, [R1+0x72c] ;  /* 0x00072c0001977983 */ /* 0x000ee80000300800 */
[----:B------:R-:W0:Y:S01]  /*3d130*/  LDS.128 R248, [R252] ;  /* 0x00000000fcf87984 */ /* 0x000e220000000c00 */
[----:B------:R-:W-:Y:S06]  /*3d140*/  BAR.SYNC.DEFER_BLOCKING 0x0 ;  /* 0x0000000000007b1d */ /* 0x000fec0000010000 */
[----:B--2---:R-:W-:Y:S02]  /*3d150*/  STSM.16.M88.4 [R2], R108 ;  /* 0x0000006c02007844 */ /* 0x004fe40000000200 */
[----:B------:R-:W-:Y:S06]  /*3d160*/  BAR.SYNC.DEFER_BLOCKING 0x0 ;  /* 0x0000000000007b1d */ /* 0x000fec0000010000 */
[----:B------:R-:W1:Y:S02]  /*3d170*/  LDS.128 R244, [R252] ;  /* 0x00000000fcf47984 */ /* 0x000e640000000c00 */
[----:B------:R-:W-:Y:S06]  /*3d180*/  BAR.SYNC.DEFER_BLOCKING 0x0 ;  /* 0x0000000000007b1d */ /* 0x000fec0000010000 */
[----:B----4-:R2:W-:Y:S02]  /*3d190*/  STSM.16.M88.4 [R2], R156 ;  /* 0x0000009c02007844 */ /* 0x0105e40000000200 */
[----:B------:R-:W-:Y:S06]  /*3d1a0*/  BAR.SYNC.DEFER_BLOCKING 0x0 ;  /* 0x0000000000007b1d */ /* 0x000fec0000010000 */
[----:B--2---:R-:W2:Y:S04]  /*3d1b0*/  LDL.LU R156, [R1+0x730] ;  /* 0x00073000019c7983 */ /* 0x004ea80000300800 */
[----:B------:R-:W2:Y:S04]  /*3d1c0*/  LDL.LU R157, [R1+0x734] ;  /* 0x00073400019d7983 */ /* 0x000ea80000300800 */
[----:B------:R-:W2:Y:S04]  /*3d1d0*/  LDL.LU R158, [R1+0x738] ;  /* 0x00073800019e7983 */ /* 0x000ea80000300800 */
[----:B------:R-:W4:Y:S01]  /*3d1e0*/  LDS.128 R240, [R252] ;  /* 0x00000000fcf07984 */ /* 0x000f220000000c00 */
[----:B------:R-:W-:Y:S06]  /*3d1f0*/  BAR.SYNC.DEFER_BLOCKING 0x0 ;  /* 0x0000000000007b1d */ /* 0x000fec0000010000 */
[----:B------:R-:W2:Y:S04]  /*3d200*/  LDL.LU R159, [R1+0x73c] ;  /* 0x00073c00019f7983 */ /* 0x000ea80000300800 */
[----:B------:R-:W4:Y:S04]  /*3d210*/  LDL.LU R108, [R1+0x740] ;  /* 0x00074000016c7983 */ /* 0x000f280000300800 */
[----:B------:R-:W4:Y:S04]  /*3d220*/  LDL.LU R109, [R1+0x744] ;  /* 0x00074400016d7983 */ /* 0x000f280000300800 */
[----:B------:R-:W4:Y:S04]  /*3d230*/  LDL.LU R110, [R1+0x748] ;  /* 0x00074800016e7983 */ /* 0x000f280000300800 */
[----:B------:R-:W-:Y:S01]  /*3d240*/  STSM.16.M88.4 [R2], R116 ;  /* 0x0000007402007844 */ /* 0x000fe20000000200 */
[----:B------:R-:W-:Y:S06]  /*3d250*/  BAR.SYNC.DEFER_BLOCKING 0x0 ;  /* 0x0000000000007b1d */ /* 0x000fec0000010000 */
[----:B------:R-:W4:Y:S04]  /*3d260*/  LDL.LU R111, [R1+0x74c] ;  /* 0x00074c00016f7983 */ /* 0x000f280000300800 */
[----:B------:R-:W1:Y:S01]  /*3d270*/  LDS.128 R236, [R252] ;  /* 0x00000000fcec7984 */ /* 0x000e620000000c00 */
[----:B------:R-:W-:Y:S06]  /*3d280*/  BAR.SYNC.DEFER_BLOCKING 0x0 ;  /* 0x0000000000007b1d */ /* 0x000fec0000010000 */
[----:B------:R-:W-:Y:S02]  /*3d290*/  STSM.16.M88.4 [R2], R124 ;  /* 0x0000007c02007844 */ /* 0x000fe40000000200 */
[----:B------:R-:W-:Y:S06]  /*3d2a0*/  BAR.SYNC.DEFER_BLOCKING 0x0 ;  /* 0x0000000000007b1d */ /* 0x000fec0000010000 */
[----:B------:R-:W1:Y:S02]  /*3d2b0*/  LDS.128 R232, [R252] ;  /* 0x00000000fce87984 */ /* 0x000e640000000c00 */
[----:B------:R-:W-:Y:S06]  /*3d2c0*/  BAR.SYNC.DEFER_BLOCKING 0x0 ;  /* 0x0000000000007b1d */ /* 0x000fec0000010000 */
[----:B------:R-:W-:Y:S02]  /*3d2d0*/  STSM.16.M88.4 [R2], R132 ;  /* 0x0000008402007844 */ /* 0x000fe40000000200 */
[----:B------:R-:W-:Y:S06]  /*3d2e0*/  BAR.SYNC.DEFER_BLOCKING 0x0 ;  /* 0x0000000000007b1d */ /* 0x000fec0000010000 */
[----:B------:R-:W1:Y:S02]  /*3d2f0*/  LDS.128 R228, [R252] ;  /* 0x00000000fce47984 */ /* 0x000e640000000c00 */
[----:B------:R-:W-:Y:S06]  /*3d300*/  BAR.SYNC.DEFER_BLOCKING 0x0 ;  /* 0x0000000000007b1d */ /* 0x000fec0000010000 */
[----:B---3--:R-:W-:Y:S02]  /*3d310*/  STSM.16.M88.4 [R2], R140 ;  /* 0x0000008c02007844 */ /* 0x008fe40000000200 */
[----:B------:R-:W-:Y:S06]  /*3d320*/  BAR.SYNC.DEFER_BLOCKING 0x0 ;  /* 0x0000000000007b1d */ /* 0x000fec0000010000 */
[----:B------:R-:W3:Y:S02]  /*3d330*/  LDS.128 R224, [R252] ;  /* 0x00000000fce07984 */ /* 0x000ee40000000c00 */
[----:B------:R-:W-:Y:S06]  /*3d340*/  BAR.SYNC.DEFER_BLOCKING 0x0 ;  /* 0x0000000000007b1d */ /* 0x000fec0000010000 */
[----:B------:R0:W-:Y:S02]  /*3d350*/  STSM.16.M88.4 [R2], R148 ;  /* 0x0000009402007844 */ /* 0x0001e40000000200 */
[----:B------:R-:W-:Y:S06]  /*3d360*/  BAR.SYNC.DEFER_BLOCKING 0x0 ;  /* 0x0000000000007b1d */ /* 0x000fec0000010000 */
[----:B0-----:R-:W3:Y:S04]  /*3d370*/  LDL.LU R148, [R1+0x750] ;  /* 0x0007500001947983 */ /* 0x001ee80000300800 */
[----:B------:R-:W3:Y:S04]  /*3d380*/  LDL.LU R149, [R1+0x754] ;  /* 0x0007540001957983 */ /* 0x000ee80000300800 */
        /* <DEDUP_REMOVED lines=14> */
[----:B------:R-:W0:Y:S01]  /*3d470*/  LDS.128 R220, [R252] ;  /* 0x00000000fcdc7984 */ /* 0x000e220000000c00 */
[----:B------:R-:W-:Y:S06]  /*3d480*/  BAR.SYNC.DEFER_BLOCKING 0x0 ;  /* 0x0000000000007b1d */ /* 0x000fec0000010000 */
[----:B------:R-:W3:Y:S04]  /*3d490*/  LDL.LU R140, [R1+0x790] ;  /* 0x00079000018c7983 */ /* 0x000ee80000300800 */
[----:B------:R-:W3:Y:S04]  /*3d4a0*/  LDL.LU R141, [R1+0x794] ;  /* 0x00079400018d7983 */ /* 0x000ee80000300800 */
[----:B------:R-:W3:Y:S04]  /*3d4b0*/  LDL.LU R142, [R1+0x798] ;  /* 0x00079800018e7983 */ /* 0x000ee80000300800 */
[----:B------:R-:W3:Y:S04]  /*3d4c0*/  LDL.LU R143, [R1+0x79c] ;  /* 0x00079c00018f7983 */ /* 0x000ee80000300800 */
[----:B--2---:R2:W-:Y:S01]  /*3d4d0*/  STSM.16.M88.4 [R2], R156 ;  /* 0x0000009c02007844 */ /* 0x0045e20000000200 */
[----:B------:R-:W-:Y:S06]  /*3d4e0*/  BAR.SYNC.DEFER_BLOCKING 0x0 ;  /* 0x0000000000007b1d */ /* 0x000fec0000010000 */
[----:B--2---:R-:W2:Y:S04]  /*3d4f0*/  LDL.LU R156, [R1+0x7a0] ;  /* 0x0007a000019c7983 */ /* 0x004ea80000300800 */
[----:B------:R-:W2:Y:S04]  /*3d500*/  LDL.LU R157, [R1+0x7a4] ;  /* 0x0007a400019d7983 */ /* 0x000ea80000300800 */
[----:B------:R-:W2:Y:S04]  /*3d510*/  LDL.LU R158, [R1+0x7a8] ;  /* 0x0007a800019e7983 */ /* 0x000ea80000300800 */
[----:B------:R-:W0:Y:S01]  /*3d520*/  LDS.128 R216, [R252] ;  /* 0x00000000fcd87984 */ /* 0x000e220000000c00 */
[----:B------:R-:W-:Y:S06]  /*3d530*/  BAR.SYNC.DEFER_BLOCKING 0x0 ;  /* 0x0000000000007b1d */ /* 0x000fec0000010000 */
[----:B------:R-:W2:Y:S04]  /*3d540*/  LDL.LU R159, [R1+0x7ac] ;  /* 0x0007ac00019f7983 */ /* 0x000ea80000300800 */
[----:B----4-:R-:W-:Y:S01]  /*3d550*/  STSM.16.M88.4 [R2], R108 ;  /* 0x0000006c02007844 */ /* 0x010fe20000000200 */
[----:B------:R-:W-:Y:S06]  /*3d560*/  BAR.SYNC.DEFER_BLOCKING 0x0 ;  /* 0x0000000000007b1d */ /* 0x000fec0000010000 */
[----:B------:R-:W4:Y:S02]  /*3d570*/  LDS.128 R212, [R252] ;  /* 0x00000000fcd47984 */ /* 0x000f240000000c00 */
[----:B------:R-:W-:Y:S06]  /*3d580*/  BAR.SYNC.DEFER_BLOCKING 0x0 ;  /* 0x0000000000007b1d */ /* 0x000fec0000010000 */
[----:B---3--:R3:W-:Y:S02]  /*3d590*/  STSM.16.M88.4 [R2], R148 ;  /* 0x0000009402007844 */ /* 0x0087e40000000200 */
[----:B------:R-:W-:Y:S06]  /*3d5a0*/  BAR.SYNC.DEFER_BLOCKING 0x0 ;  /* 0x0000000000007b1d */ /* 0x000fec0000010000 */
[----:B---3--:R-:W3:Y:S04]  /*3d5b0*/  LDL.LU R148, [R1+0x7b0] ;  /* 0x0007b00001947983 */ /* 0x008ee80000300800 */
[----:B------:R-:W3:Y:S04]  /*3d5c0*/  LDL.LU R149, [R1+0x7b4] ;  /* 0x0007b40001957983 */ /* 0x000ee80000300800 */
[----:B------:R-:W3:Y:S04]  /*3d5d0*/  LDL.LU R150, [R1+0x7b8] ;  /* 0x0007b80001967983 */ /* 0x000ee80000300800 */
[----:B------:R-:W4:Y:S01]  /*3d5e0*/  LDS.128 R208, [R252] ;  /* 0x00000000fcd07984 */ /* 0x000f220000000c00 */
[----:B------:R-:W-:Y:S06]  /*3d5f0*/  BAR.SYNC.DEFER_BLOCKING 0x0 ;  /* 0x0000000000007b1d */ /* 0x000fec0000010000 */
[----:B------:R-:W3:Y:S04]  /*3d600*/  LDL.LU R151, [R1+0x7bc] ;  /* 0x0007bc0001977983 */ /* 0x000ee80000300800 */
[----:B------:R-:W4:Y:S04]  /*3d610*/  LDL.LU R108, [R1+0x7c0] ;  /* 0x0007c000016c7983 */ /* 0x000f280000300800 */
[----:B------:R-:W4:Y:S04]  /*3d620*/  LDL.LU R109, [R1+0x7c4] ;  /* 0x0007c400016d7983 */ /* 0x000f280000300800 */
[----:B------:R-:W4:Y:S04]  /*3d630*/  LDL.LU R110, [R1+0x7c8] ;  /* 0x0007c800016e7983 */ /* 0x000f280000300800 */
[----:B------:R-:W-:Y:S01]  /*3d640*/  STSM.16.M88.4 [R2], R116 ;  /* 0x0000007402007844 */ /* 0x000fe20000000200 */
[----:B------:R-:W-:Y:S06]  /*3d650*/  BAR.SYNC.DEFER_BLOCKING 0x0 ;  /* 0x0000000000007b1d */ /* 0x000fec0000010000 */
[----:B------:R-:W4:Y:S04]  /*3d660*/  LDL.LU R111, [R1+0x7cc] ;  /* 0x0007cc00016f7983 */ /* 0x000f280000300800 */
[----:B------:R-:W0:Y:S01]  /*3d670*/  LDS.128 R204, [R252] ;  /* 0x00000000fccc7984 */ /* 0x000e220000000c00 */
[----:B------:R-:W-:Y:S06]  /*3d680*/  BAR.SYNC.DEFER_BLOCKING 0x0 ;  /* 0x0000000000007b1d */ /* 0x000fec0000010000 */
[----:B------:R-:W-:Y:S02]  /*3d690*/  STSM.16.M88.4 [R2], R124 ;  /* 0x0000007c02007844 */ /* 0x000fe40000000200 */
[----:B------:R-:W-:Y:S06]  /*3d6a0*/  BAR.SYNC.DEFER_BLOCKING 0x0 ;  /* 0x0000000000007b1d */ /* 0x000fec0000010000 */
[----:B------:R-:W0:Y:S02]  /*3d6b0*/  LDS.128 R200, [R252] ;  /* 0x00000000fcc87984 */ /* 0x000e240000000c00 */
        /* <DEDUP_REMOVED lines=9> */
[----:B--2---:R2:W-:Y:S02]  /*3d750*/  STSM.16.M88.4 [R2], R156 ;  /* 0x0000009c02007844 */ /* 0x0045e40000000200 */
[----:B------:R-:W-:Y:S06]  /*3d760*/  BAR.SYNC.DEFER_BLOCKING 0x0 ;  /* 0x0000000000007b1d */ /* 0x000fec0000010000 */
[----:B--2---:R-:W2:Y:S04]  /*3d770*/  LDL.LU R156, [R1+0x7d0] ;  /* 0x0007d000019c7983 */ /* 0x004ea80000300800 */
        /* <DEDUP_REMOVED lines=15> */
[----:B------:R-:W0:Y:S01]  /*3d870*/  LDS.128 R12, [R252] ;  /* 0x00000000fc0c7984 */ /* 0x000e220000000c00 */
[----:B------:R-:W-:Y:S06]  /*3d880*/  BAR.SYNC.DEFER_BLOCKING 0x0 ;  /* 0x0000000000007b1d */ /* 0x000fec0000010000 */
[----:B------:R-:W2:Y:S04]  /*3d890*/  LDL.LU R140, [R1+0xb00] ;  /* 0x000b0000018c7983 */ /* 0x000ea80000300800 */
[----:B------:R-:W2:Y:S04]  /*3d8a0*/  LDL.LU R141, [R1+0xb04] ;  /* 0x000b0400018d7983 */ /* 0x000ea80000300800 */
[----:B------:R-:W2:Y:S04]  /*3d8b0*/  LDL.LU R142, [R1+0xb08] ;  /* 0x000b0800018e7983 */ /* 0x000ea80000300800 */
[----:B------:R-:W2:Y:S04]  /*3d8c0*/  LDL.LU R143, [R1+0xb0c] ;  /* 0x000b0c00018f7983 */ /* 0x000ea80000300800 */
[----:B---3--:R3:W-:Y:S01]  /*3d8d0*/  STSM.16.M88.4 [R2], R148 ;  /* 0x0000009402007844 */ /* 0x0087e20000000200 */
[----:B------:R-:W-:Y:S06]  /*3d8e0*/  BAR.SYNC.DEFER_BLOCKING 0x0 ;  /* 0x0000000000007b1d */ /* 0x000fec0000010000 */
[----:B---3--:R-:W3:Y:S04]  /*3d8f0*/  LDL.LU R148, [R1+0xb10] ;  /* 0x000b100001947983 */ /* 0x008ee80000300800 */
[----:B------:R-:W3:Y:S04]  /*3d900*/  LDL.LU R149, [R1+0xb14] ;  /* 0x000b140001957983 */ /* 0x000ee80000300800 */
[----:B------:R-:W3:Y:S04]  /*3d910*/  LDL.LU R150, [R1+0xb18] ;  /* 0x000b180001967983 */ /* 0x000ee80000300800 */
[----:B------:R-:W0:Y:S01]  /*3d920*/  LDS.128 R16, [R252] ;  /* 0x00000000fc107984 */ /* 0x000e220000000c00 */
[----:B------:R-:W-:Y:S06]  /*3d930*/  BAR.SYNC.DEFER_BLOCKING 0x0 ;  /* 0x0000000000007b1d */ /* 0x000fec0000010000 */
[----:B------:R-:W3:Y:S04]  /*3d940*/  LDL.LU R151, [R1+0xb1c] ;  /* 0x000b1c0001977983 */ /* 0x000ee80000300800 */
[----:B----4-:R-:W-:Y:S01]  /*3d950*/  STSM.16.M88.4 [R2], R108 ;  /* 0x0000006c02007844 */ /* 0x010fe20000000200 */
[----:B------:R-:W-:Y:S06]  /*3d960*/  BAR.SYNC.DEFER_BLOCKING 0x0 ;  /* 0x0000000000007b1d */ /* 0x000fec0000010000 */
[----:B------:R-:W4:Y:S02]  /*3d970*/  LDS.128 R20, [R252] ;  /* 0x00000000fc147984 */ /* 0x000f240000000c00 */
[----:B------:R-:W-:Y:S06]  /*3d980*/  BAR.SYNC.DEFER_BLOCKING 0x0 ;  /* 0x0000000000007b1d */ /* 0x000fec0000010000 */
[----:B--2---:R2:W-:Y:S02]  /*3d990*/  STSM.16.M88.4 [R2], R156 ;  /* 0x0000009c02007844 */ /* 0x0045e40000000200 */
        /* <DEDUP_REMOVED lines=27> */
[----:B---3--:R3:W-:Y:S02]  /*3db50*/  STSM.16.M88.4 [R2], R148 ;  /* 0x0000009402007844 */ /* 0x0087e40000000200 */
[----:B------:R-:W-:Y:S06]  /*3db60*/  BAR.SYNC.DEFER_BLOCKING 0x0 ;  /* 0x0000000000007b1d */ /* 0x000fec0000010000 */
[----:B---3--:R-:W3:Y:S04]  /*3db70*/  LDL.LU R148, [R1+0xb40] ;  /* 0x000b400001947983 */ /* 0x008ee80000300800 */
        /* <DEDUP_REMOVED lines=105> */
[----:B------:R-:W-:Y:S01]  /*3e210*/  STSM.16.M88.4 [R2], R116 ;  /* 0x0000007402007844 */ /* 0x000fe20000000200 */
[----:B------:R-:W-:Y:S06]  /*3e220*/  BAR.SYNC.DEFER_BLOCKING 0x0 ;  /* 0x0000000000007b1d */ /* 0x000fec0000010000 */
[----:B------:R-:W4:Y:S02]  /*3e230*/  LDS.128 R108, [R252] ;  /* 0x00000000fc6c7984 */ /* 0x000f240000000c00 */
[----:B------:R-:W-:Y:S06]  /*3e240*/  BAR.SYNC.DEFER_BLOCKING 0x0 ;  /* 0x0000000000007b1d */ /* 0x000fec0000010000 */
[----:B------:R-:W-:Y:S02]  /*3e250*/  STSM.16.M88.4 [R2], R124 ;  /* 0x0000007c02007844 */ /* 0x000fe40000000200 */
[----:B------:R-:W-:Y:S06]  /*3e260*/  BAR.SYNC.DEFER_BLOCKING 0x0 ;  /* 0x0000000000007b1d */ /* 0x000fec0000010000 */
[----:B------:R-:W4:Y:S02]  /*3e270*/  LDS.128 R112, [R252] ;  /* 0x00000000fc707984 */ /* 0x000f240000000c00 */
[----:B------:R-:W-:Y:S06]  /*3e280*/  BAR.SYNC.DEFER_BLOCKING 0x0 ;  /* 0x0000000000007b1d */ /* 0x000fec0000010000 */
[----:B------:R1:W-:Y:S02]  /*3e290*/  STSM.16.M88.4 [R2], R132 ;  /* 0x0000008402007844 */ /* 0x0003e40000000200 */
[----:B------:R-:W-:Y:S06]  /*3e2a0*/  BAR.SYNC.DEFER_BLOCKING 0x0 ;  /* 0x0000000000007b1d */ /* 0x000fec0000010000 */
[----:B-1----:R-:W4:Y:S04]  /*3e2b0*/  LDL.LU R132, [R1+0xe30] ;  /* 0x000e300001847983 */ /* 0x002f280000300800 */
[----:B------:R-:W4:Y:S04]  /*3e2c0*/  LDL.LU R133, [R1+0xe34] ;  /* 0x000e340001857983 */ /* 0x000f280000300800 */
[----:B------:R-:W4:Y:S04]  /*3e2d0*/  LDL.LU R134, [R1+0xe38] ;  /* 0x000e380001867983 */ /* 0x000f280000300800 */
[----:B------:R-:W4:Y:S04]  /*3e2e0*/  LDL.LU R135, [R1+0xe3c] ;  /* 0x000e3c0001877983 */ /* 0x000f280000300800 */
[----:B------:R-:W4:Y:S04]  /*3e2f0*/  LDL.LU R136, [R1+0xe40] ;  /* 0x000e400001887983 */ /* 0x000f280000300800 */
[----:B------:R-:W4:Y:S04]  /*3e300*/  LDL.LU R137, [R1+0xe44] ;  /* 0x000e440001897983 */ /* 0x000f280000300800 */
[----:B------:R-:W4:Y:S04]  /*3e310*/  LDL.LU R138, [R1+0xe48] ;  /* 0x000e4800018a7983 */ /* 0x000f280000300800 */
[----:B------:R-:W4:Y:S04]  /*3e320*/  LDL.LU R139, [R1+0xe4c] ;  /* 0x000e4c00018b7983 */ /* 0x000f280000300800 */
[----:B------:R-:W1:Y:S01]  /*3e330*/  LDS.128 R116, [R252] ;  /* 0x00000000fc747984 */ /* 0x000e620000000c00 */
[----:B------:R-:W-:Y:S06]  /*3e340*/  BAR.SYNC.DEFER_BLOCKING 0x0 ;  /* 0x0000000000007b1d */ /* 0x000fec0000010000 */
[----:B------:R0:W-:Y:S02]  /*3e350*/  STSM.16.M88.4 [R2], R140 ;  /* 0x0000008c02007844 */ /* 0x0001e40000000200 */
[----:B------:R-:W-:Y:S06]  /*3e360*/  BAR.SYNC.DEFER_BLOCKING 0x0 ;  /* 0x0000000000007b1d */ /* 0x000fec0000010000 */
        /* <DEDUP_REMOVED lines=8> */
[----:B------:R-:W0:Y:S01]  /*3e3f0*/  LDS.128 R120, [R252] ;  /* 0x00000000fc787984 */ /* 0x000e220000000c00 */
[----:B------:R-:W-:Y:S06]  /*3e400*/  BAR.SYNC.DEFER_BLOCKING 0x0 ;  /* 0x0000000000007b1d */ /* 0x000fec0000010000 */
[----:B---3--:R3:W-:Y:S02]  /*3e410*/  STSM.16.M88.4 [R2], R148 ;  /* 0x0000009402007844 */ /* 0x0087e40000000200 */
[----:B------:R-:W-:Y:S06]  /*3e420*/  BAR.SYNC.DEFER_BLOCKING 0x0 ;  /* 0x0000000000007b1d */ /* 0x000fec0000010000 */
[----:B---3--:R-:W3:Y:S04]  /*3e430*/  LDL.LU R148, [R1+0xe70] ;  /* 0x000e700001947983 */ /* 0x008ee80000300800 */
        /* <DEDUP_REMOVED lines=20> */
[----:B------:R-:W2:Y:S04]  /*3e580*/  LDL.LU R163, [R1+0xeac] ;  /* 0x000eac0001a37983 */ /* 0x000ea80000300800 */
[----:B----4-:R-:W-:Y:S01]  /*3e590*/  STSM.16.M88.4 [R2], R132 ;  /* 0x0000008402007844 */ /* 0x010fe20000000200 */
[----:B------:R-:W-:Y:S06]  /*3e5a0*/  BAR.SYNC.DEFER_BLOCKING 0x0 ;  /* 0x0000000000007b1d */ /* 0x000fec0000010000 */
[----:B------:R-:W4:Y:S02]  /*3e5b0*/  LDS.128 R132, [R252] ;  /* 0x00000000fc847984 */ /* 0x000f240000000c00 */
[----:B------:R-:W-:Y:S06]  /*3e5c0*/  BAR.SYNC.DEFER_BLOCKING 0x0 ;  /* 0x0000000000007b1d */ /* 0x000fec0000010000 */
[----:B------:R-:W-:Y:S02]  /*3e5d0*/  STSM.16.M88.4 [R2], R136 ;  /* 0x0000008802007844 */ /* 0x000fe40000000200 */
        /* <DEDUP_REMOVED lines=11> */
[----:B---3--:R-:W-:Y:S02]  /*3e690*/  STSM.16.M88.4 [R2], R148 ;  /* 0x0000009402007844 */ /* 0x008fe40000000200 */
[----:B------:R-:W-:Y:S06]  /*3e6a0*/  BAR.SYNC.DEFER_BLOCKING 0x0 ;  /* 0x0000000000007b1d */ /* 0x000fec0000010000 */
[----:B------:R-:W3:Y:S02]  /*3e6b0*/  LDS.128 R148, [R252] ;  /* 0x00000000fc947984 */ /* 0x000ee40000000c00 */
[----:B------:R-:W-:Y:S06]  /*3e6c0*/  BAR.SYNC.DEFER_BLOCKING 0x0 ;  /* 0x0000000000007b1d */ /* 0x000fec0000010000 */
[----:B------:R1:W-:Y:S02]  /*3e6d0*/  STSM.16.M88.4 [R2], R56 ;  /* 0x0000003802007844 */ /* 0x0003e40000000200 */
[----:B------:R-:W-:Y:S06]  /*3e6e0*/  BAR.SYNC.DEFER_BLOCKING 0x0 ;  /* 0x0000000000007b1d */ /* 0x000fec0000010000 */
[----:B-1----:R-:W4:Y:S04]  /*3e6f0*/  LDL.LU R56, [R1+0xeb0] ;  /* 0x000eb00001387983 */ /* 0x002f280000300800 */
[----:B------:R-:W4:Y:S04]  /*3e700*/  LDL.LU R57, [R1+0xeb4] ;  /* 0x000eb40001397983 */ /* 0x000f280000300800 */
[----:B------:R-:W4:Y:S04]  /*3e710*/  LDL.LU R58, [R1+0xeb8] ;  /* 0x000eb800013a7983 */ /* 0x000f280000300800 */
[----:B------:R-:W4:Y:S04]  /*3e720*/  LDL.LU R59, [R1+0xebc] ;  /* 0x000ebc00013b7983 */ /* 0x000f280000300800 */
        /* <DEDUP_REMOVED lines=12> */
[----:B------:R-:W1:Y:S01]  /*3e7f0*/  LDS.128 R152, [R252] ;  /* 0x00000000fc987984 */ /* 0x000e620000000c00 */
[----:B------:R-:W-:Y:S06]  /*3e800*/  BAR.SYNC.DEFER_BLOCKING 0x0 ;  /* 0x0000000000007b1d */ /* 0x000fec0000010000 */
[----:B------:R-:W3:Y:S04]  /*3e810*/  LDL.LU R180, [R1+0xef0] ;  /* 0x000ef00001b47983 */ /* 0x000ee80000300800 */
[----:B------:R-:W3:Y:S04]  /*3e820*/  LDL.LU R181, [R1+0xef4] ;  /* 0x000ef40001b57983 */ /* 0x000ee80000300800 */
[----:B------:R-:W3:Y:S04]  /*3e830*/  LDL.LU R182, [R1+0xef8] ;  /* 0x000ef80001b67983 */ /* 0x000ee80000300800 */
[----:B------:R-:W3:Y:S04]  /*3e840*/  LDL.LU R183, [R1+0xefc] ;  /* 0x000efc0001b77983 */ /* 0x000ee80000300800 */
[----:B--2---:R-:W-:Y:S01]  /*3e850*/  STSM.16.M88.4 [R2], R156 ;  /* 0x0000009c02007844 */ /* 0x004fe20000000200 */
[----:B------:R-:W-:Y:S06]  /*3e860*/  BAR.SYNC.DEFER_BLOCKING 0x0 ;  /* 0x0000000000007b1d */ /* 0x000fec0000010000 */
[----:B------:R-:W2:Y:S04]  /*3e870*/  LDL.LU R184, [R1+0xf00] ;  /* 0x000f000001b87983 */ /* 0x000ea80000300800 */
[----:B------:R-:W2:Y:S04]  /*3e880*/  LDL.LU R185, [R1+0xf04] ;  /* 0x000f040001b97983 */ /* 0x000ea80000300800 */
[----:B------:R-:W2:Y:S04]  /*3e890*/  LDL.LU R186, [R1+0xf08] ;  /* 0x000f080001ba7983 */ /* 0x000ea80000300800 */
[----:B------:R-:W2:Y:S04]  /*3e8a0*/  LDL.LU R187, [R1+0xf0c] ;  /* 0x000f0c0001bb7983 */ /* 0x000ea80000300800 */
[----:B------:R-:W1:Y:S01]  /*3e8b0*/  LDS.128 R156, [R252] ;  /* 0x00000000fc9c7984 */ /* 0x000e620000000c00 */
[----:B------:R-:W-:Y:S06]  /*3e8c0*/  BAR.SYNC.DEFER_BLOCKING 0x0 ;  /* 0x0000000000007b1d */ /* 0x000fec0000010000 */
[----:B------:R-:W2:Y:S04]  /*3e8d0*/  LDL.LU R52, [R1+0xf10] ;  /* 0x000f100001347983 */ /* 0x000ea80000300800 */
[----:B------:R-:W2:Y:S04]  /*3e8e0*/  LDL.LU R53, [R1+0xf14] ;  /* 0x000f140001357983 */ /* 0x000ea80000300800 */
[----:B------:R-:W2:Y:S04]  /*3e8f0*/  LDL.LU R54, [R1+0xf18] ;  /* 0x000f180001367983 */ /* 0x000ea80000300800 */
[----:B------:R-:W2:Y:S04]  /*3e900*/  LDL.LU R55, [R1+0xf1c] ;  /* 0x000f1c0001377983 */ /* 0x000ea80000300800 */
[----:B------:R-:W-:Y:S01]  /*3e910*/  STSM.16.M88.4 [R2], R160 ;  /* 0x000000a002007844 */ /* 0x000fe20000000200 */
[----:B------:R-:W-:Y:S06]  /*3e920*/  BAR.SYNC.DEFER_BLOCKING 0x0 ;  /* 0x0000000000007b1d */ /* 0x000fec0000010000 */
[----:B------:R-:W1:Y:S02]  /*3e930*/  LDS.128 R160, [R252] ;  /* 0x00000000fca07984 */ /* 0x000e640000000c00 */
[----:B------:R-:W-:Y:S06]  /*3e940*/  BAR.SYNC.DEFER_BLOCKING 0x0 ;  /* 0x0000000000007b1d */ /* 0x000fec0000010000 */
[----:B----4-:R4:W-:Y:S02]  /*3e950*/  STSM.16.M88.4 [R2], R56 ;  /* 0x0000003802007844 */ /* 0x0109e40000000200 */
[----:B------:R-:W-:Y:S06]  /*3e960*/  BAR.SYNC.DEFER_BLOCKING 0x0 ;  /* 0x0000000000007b1d */ /* 0x000fec0000010000 */
[----:B----4-:R-:W4:Y:S04]  /*3e970*/  LDL.LU R57, [R1+0x4c0] ;  /* 0x0004c00001397983 */ /* 0x010f280000300800 */
[----:B------:R-:W4:Y:S04]  /*3e980*/  LDL.LU R58, [R1+0x910] ;  /* 0x00091000013a7983 */ /* 0x000f280000300800 */
[----:B------:R-:W4:Y:S04]  /*3e990*/  LDL.LU R188, [R1+0x81c] ;  /* 0x00081c0001bc7983 */ /* 0x000f280000300800 */
[----:B------:R-:W1:Y:S01]  /*3e9a0*/  LDS.128 R164, [R252] ;  /* 0x00000000fca47984 */ /* 0x000e620000000c00 */
[----:B------:R-:W-:Y:S06]  /*3e9b0*/  BAR.SYNC.DEFER_BLOCKING 0x0 ;  /* 0x0000000000007b1d */ /* 0x000fec0000010000 */
[----:B------:R-:W4:Y:S04]  /*3e9c0*/  LDL.LU R59, [R1+0x4b0] ;  /* 0x0004b000013b7983 */ /* 0x000f280000300800 */
[----:B------:R-:W4:Y:S04]  /*3e9d0*/  LDL.LU R189, [R1+0x55c] ;  /* 0x00055c0001bd7983 */ /* 0x000f280000300800 */
[----:B------:R-:W4:Y:S04]  /*3e9e0*/  LDL.LU R191, [R1+0x4d0] ;  /* 0x0004d00001bf7983 */ /* 0x000f280000300800 */
[----:B---3--:R-:W-:Y:S01]  /*3e9f0*/  STSM.16.M88.4 [R2], R168 ;  /* 0x000000a802007844 */ /* 0x008fe20000000200 */
[----:B------:R-:W-:Y:S06]  /*3ea00*/  BAR.SYNC.DEFER_BLOCKING 0x0 ;  /* 0x0000000000007b1d */ /* 0x000fec0000010000 */
[----:B------:R-:W3:Y:S02]  /*3ea10*/  LDS.128 R168, [R252] ;  /* 0x00000000fca87984 */ /* 0x000ee40000000c00 */
[----:B------:R-:W-:Y:S06]  /*3ea20*/  BAR.SYNC.DEFER_BLOCKING 0x0 ;  /* 0x0000000000007b1d */ /* 0x000fec0000010000 */
[----:B------:R-:W-:Y:S02]  /*3ea30*/  STSM.16.M88.4 [R2], R172 ;  /* 0x000000ac02007844 */ /* 0x000fe40000000200 */
        /* <DEDUP_REMOVED lines=11> */
[----:B--2---:R-:W-:Y:S02]  /*3eaf0*/  STSM.16.M88.4 [R2], R184 ;  /* 0x000000b802007844 */ /* 0x004fe40000000200 */
[----:B------:R-:W-:Y:S06]  /*3eb00*/  BAR.SYNC.DEFER_BLOCKING 0x0 ;  /* 0x0000000000007b1d */ /* 0x000fec0000010000 */
[----:B------:R-:W2:Y:S02]  /*3eb10*/  LDS.128 R184, [R252] ;  /* 0x00000000fcb87984 */ /* 0x000ea40000000c00 */
[----:B------:R-:W-:Y:S06]  /*3eb20*/  BAR.SYNC.DEFER_BLOCKING 0x0 ;  /* 0x0000000000007b1d */ /* 0x000fec0000010000 */
[----:B------:R0:W-:Y:S02]  /*3eb30*/  STSM.16.M88.4 [R2], R52 ;  /* 0x0000003402007844 */ /* 0x0001e40000000200 */
[----:B------:R-:W-:Y:S06]  /*3eb40*/  BAR.SYNC.DEFER_BLOCKING 0x0 ;  /* 0x0000000000007b1d */ /* 0x000fec0000010000 */
[----:B----4-:R4:W-:Y:S01]  /*3eb50*/  @P5 STG.E.U16 desc[UR58][R194.64], R57 ;  /* 0x00000039c2005986 */ /* 0x0109e2000c10153a */
[----:B------:R-:W-:-:S04]  /*3eb60*/  ISETP.GE.AND P5, PT, R3, UR47, PT ;  /* 0x0000002f03007c0c */ /* 0x000fc8000bfa6270 */
[----:B------:R-:W-:Y:S02]  /*3eb70*/  ISETP.LT.AND P5, PT, R5, UR4, !P5 ;  /* 0x0000000405007c0c */ /* 0x000fe4000efa1270 */
[----:B0-----:R-:W-:Y:S01]  /*3eb80*/  PRMT R2, R57, 0x7632, R2 ;  /* 0x0000763239027816 */ /* 0x001fe20000000002 */
[----:B----4-:R-:W-:Y:S01]  /*3eb90*/  IMAD.WIDE R194, R58, 0x2, R64 ;  /* 0x000000023ac27825 */ /* 0x010fe200078e0240 */
[----:B------:R-:W4:Y:S04]  /*3eba0*/  LDL.LU R57, [R1+0x4c8] ;  /* 0x0004c80001397983 */ /* 0x000f280000300800 */
[----:B------:R-:W3:Y:S05]  /*3ebb0*/  LDL.LU R58, [R1+0x4d4] ;  /* 0x0004d400013a7983 */ /* 0x000eea0000300800 */
[----:B------:R0:W-:Y:S02]  /*3ebc0*/  @P5 STG.E.U16 desc[UR58][R194.64], R2 ;  /* 0x00000002c2005986 */ /* 0x0001e4000c10153a */
[----:B0-----:R-:W-:-:S05]  /*3ebd0*/  VIADD R2, R3, 0x1 ;  /* 0x0000000103027836 */ /* 0x001fca0000000000 */
[----:B------:R-:W-:-:S04]  /*3ebe0*/  ISETP.GE.AND P5, PT, R2, UR45, PT ;  /* 0x0000002d02007c0c */ /* 0x000fc8000bfa6270 */
[----:B------:R-:W-:Y:S01]  /*3ebf0*/  ISETP.LT.AND P6, PT, R4, UR5, !P5 ;  /* 0x0000000504007c0c */ /* 0x000fe2000efc1270 */
[----:B------:R-:W-:Y:S02]  /*3ec00*/  ULDC UR5, c[0x0][0x228] ;  /* 0x00008a0000057ab9 */ /* 0x000fe40000000800 */
[----:B------:R-:W-:Y:S01]  /*3ec10*/  ISETP.LT.AND P5, PT, R5, UR5, !P5 ;  /* 0x0000000505007c0c */ /* 0x000fe2000efa1270 */
[----:B------:R-:W-:Y:S01]  /*3ec20*/  IMAD.WIDE R194, R188, 0x2, R66 ;  /* 0x00000002bcc27825 */ /* 0x000fe200078e0242 */
[----:B------:R-:W-:Y:S01]  /*3ec30*/  PRMT R2, R59, 0x7632, R2 ;  /* 0x000076323b027816 */ /* 0x000fe20000000002 */
[----:B------:R-:W-:-:S07]  /*3ec40*/  ULDC UR5, c[0x0][0x228] ;  /* 0x00008a0000057ab9 */ /* 0x000fce0000000800 */
[----:B------:R0:W-:Y:S02]  /*3ec50*/  @P6 STG.E.U16 desc[UR58][R194.64], R59 ;  /* 0x0000003bc2006986 */ /* 0x0001e4000c10153a */
[----:B0-----:R-:W-:-:S05]  /*3ec60*/  IMAD.WIDE R194, R188, 0x2, R64 ;  /* 0x00000002bcc27825 */ /* 0x001fca00078e0240 */
        /* <DEDUP_REMOVED lines=10> */
[----:B0-----:R-:W-:Y:S02]  /*3ed10*/  IMAD.WIDE R194, R189, 0x2, R64 ;  /* 0x00000002bdc27825 */ /* 0x001fe400078e0240 */
[----:B------:R-:W2:Y:S04]  /*3ed20*/  LDL.LU R193, [R1+0x1484] ;  /* 0x0014840001c17983 */ /* 0x000ea80000300800 */
[----:B------:R0:W-:Y:S02]  /*3ed30*/  @P5 STG.E.U16 desc[UR58][R194.64], R2 ;  /* 0x00000002c2005986 */ /* 0x0001e4000c10153a */
[----:B0-----:R-:W-:-:S05]  /*3ed40*/  VIADD R2, R3, 0x3 ;  /* 0x0000000303027836 */ /* 0x001fca0000000000 */
[----:B------:R-:W-:-:S04]  /*3ed50*/  ISETP.GE.AND P5, PT, R2, UR41, PT ;  /* 0x0000002902007c0c */ /* 0x000fc8000bfa6270 */
[----:B------:R-:W-:Y:S01]  /*3ed60*/  ISETP.LT.AND P6, PT, R4, UR5, !P5 ;  /* 0x0000000504007c0c */ /* 0x000fe2000efc1270 */
[----:B------:R-:W-:Y:S01]  /*3ed70*/  IMAD.WIDE R194, R191, 0x2, R66 ;  /* 0x00000002bfc27825 */ /* 0x000fe200078e0242 */
[----:B------:R-:W-:Y:S01]  /*3ed80*/  PRMT R2, R192, 0x7632, R2 ;  /* 0x00007632c0027816 */ /* 0x000fe20000000002 */
[----:B------:R-:W-:-:S10]  /*3ed90*/  ULDC UR5, c[0x0][0x228] ;  /* 0x00008a0000057ab9 */ /* 0x000fd40000000800 */
[----:B------:R0:W-:Y:S04]  /*3eda0*/  @P6 STG.E.U16 desc[UR58][R194.64], R192 ;  /* 0x000000c0c2006986 */ /* 0x0001e8000c10153a */
[----:B0-----:R-:W2:Y:S04]  /*3edb0*/  LDL.LU R192, [R1+0x1480] ;  /* 0x0014800001c07983 */ /* 0x001ea80000300800 */
[----:B------:R-:W2:Y:S01]  /*3edc0*/  LDL.LU R188, [R1+0x4dc] ;  /* 0x0004dc0001bc7983 */ /* 0x000ea20000300800 */
[----:B------:R-:W-:-:S03]  /*3edd0*/  IMAD.WIDE R194, R191, 0x2, R64 ;  /* 0x00000002bfc27825 */ /* 0x000fc600078e0240 */
[----:B------:R-:W2:Y:S04]  /*3ede0*/  LDL.LU R191, [R1+0x4b8] ;  /* 0x0004b80001bf7983 */ /* 0x000ea80000300800 */
[----:B------:R-:W2:Y:S04]  /*3edf0*/  LDL.LU R54, [R1+0x4e4] ;  /* 0x0004e40001367983 */ /* 0x000ea80000300800 */
[----:B------:R-:W2:Y:S04]  /*3ee00*/  LDL.LU R189, [R1+0x4cc] ;  /* 0x0004cc0001bd7983 */ /* 0x000ea80000300800 */
[----:B------:R-:W2:Y:S01]  /*3ee10*/  LDL.LU R56, [R1+0x4ec] ;  /* 0x0004ec0001387983 */ /* 0x000ea20000300800 */
[----:B------:R-:W-:Y:S01]  /*3ee20*/  ISETP.LT.AND P5, PT, R5, UR5, !P5 ;  /* 0x0000000505007c0c */ /* 0x000fe2000efa1270 */
[----:B------:R-:W-:-:S02]  /*3ee30*/  ULDC UR5, c[0x0][0x228] ;  /* 0x00008a0000057ab9 */ /* 0x000fc40000000800 */
[----:B------:R-:W2:Y:S04]  /*3ee40*/  LDL.LU R59, [R1+0x4bc] ;  /* 0x0004bc00013b7983 */ /* 0x000ea80000300800 */
[----:B------:R-:W2:Y:S04]  /*3ee50*/  LDL.LU R52, [R1+0x4f0] ;  /* 0x0004f00001347983 */ /* 0x000ea80000300800 */
[----:B------:R-:W2:Y:S04]  /*3ee60*/  LDL.LU R53, [R1+0x4a0] ;  /* 0x0004a00001357983 */ /* 0x000ea80000300800 */
[----:B------:R0:W-:Y:S04]  /*3ee70*/  @P5 STG.E.U16 desc[UR58][R194.64], R2 ;  /* 0x00000002c2005986 */ /* 0x0001e8000c10153a */
[----:B------:R-:W2:Y:S01]  /*3ee80*/  LDL.LU R55, [R1+0x4f4] ;  /* 0x0004f40001377983 */ /* 0x000ea20000300800 */
[----:B0-----:R-:W-:-:S05]  /*3ee90*/  VIADD R2, R3, 0x4 ;  /* 0x0000000403027836 */ /* 0x001fca0000000000 */
[----:B------:R-:W-:-:S04]  /*3eea0*/  ISETP.GE.AND P5, PT, R2, UR39, PT ;  /* 0x0000002702007c0c */ /* 0x000fc8000bfa6270 */
[----:B------:R-:W-:Y:S01]  /*3eeb0*/  ISETP.LT.AND P6, PT, R4, UR5, !P5 ;  /* 0x0000000504007c0c */ /* 0x000fe2000efc1270 */
[----:B------:R-:W-:Y:S02]  /*3eec0*/  ULDC UR5, c[0x0][0x228] ;  /* 0x00008a0000057ab9 */ /* 0x000fe40000000800 */
[----:B------:R-:W-:Y:S01]  /*3eed0*/  ISETP.LT.AND P5, PT, R5, UR5, !P5 ;  /* 0x0000000505007c0c */ /* 0x000fe2000efa1270 */
[----:B------:R-:W-:Y:S01]  /*3eee0*/  ULDC UR5, c[0x0][0x22c] ;  /* 0x00008b0000057ab9 */ /* 0x000fe20000000800 */
[----:B---3--:R-:W-:Y:S01]  /*3eef0*/  IMAD.WIDE R194, R58, 0x2, R66 ;  /* 0x000000023ac27825 */ /* 0x008fe200078e0242 */
[----:B----4-:R-:W-:-:S07]  /*3ef00*/  PRMT R2, R57, 0x7632, R2 ;  /* 0x0000763239027816 */ /* 0x010fce0000000002 */
[----:B------:R0:W-:Y:S02]  /*3ef10*/  @P6 STG.E.U16 desc[UR58][R194.64], R57 ;  /* 0x00000039c2006986 */ /* 0x0001e4000c10153a */
[----:B0-----:R-:W-:Y:S02]  /*3ef20*/  IMAD.WIDE R194, R58, 0x2, R64 ;  /* 0x000000023ac27825 */ /* 0x001fe400078e0240 */
[----:B------:R-:W3:Y:S04]  /*3ef30*/  LDL.LU R57, [R1+0x490] ;  /* 0x0004900001397983 */ /* 0x000ee80000300800 */
[----:B------:R2:W-:Y:S04]  /*3ef40*/  @P5 STG.E.U16 desc[UR58][R194.64], R2 ;  /* 0x00000002c2005986 */ /* 0x0005e8000c10153a */
[----:B------:R-:W4:Y:S01]  /*3ef50*/  LDL.LU R58, [R1+0x4f8] ;  /* 0x0004f800013a7983 */ /* 0x000f220000300800 */
[----:B--2---:R-:W-:-:S05]  /*3ef60*/  IMAD.WIDE R194, R188, 0x2, R66 ;  /* 0x00000002bcc27825 */ /* 0x004fca00078e0242 */
[----:B------:R0:W-:Y:S02]  /*3ef70*/  @P4 STG.E.U16 desc[UR58][R194.64], R191 ;  /* 0x000000bfc2004986 */ /* 0x0001e4000c10153a */
[----:B0-----:R-:W-:Y:S02]  /*3ef80*/  IMAD.WIDE R194, R188, 0x2, R64 ;  /* 0x00000002bcc27825 */ /* 0x001fe400078e0240 */
[----:B------:R-:W2:Y:S01]  /*3ef90*/  LDL.LU R188, [R1+0x4a4] ;  /* 0x0004a40001bc7983 */ /* 0x000ea20000300800 */
[----:B------:R-:W-:Y:S02]  /*3efa0*/  LOP3.LUT P6, RZ, R192, 0x20, RZ, 0xc0, !PT ;  /* 0x00000020c0ff7812 */ /* 0x000fe400078cc0ff */
[----:B------:R-:W-:Y:S02]  /*3efb0*/  LOP3.LUT R193, R193, 0xffdfffff, RZ, 0xc0, !PT ;  /* 0xffdfffffc1c17812 */ /* 0x000fe400078ec0ff */
[----:B------:R-:W-:Y:S02]  /*3efc0*/  PRMT R2, R191, 0x7632, R2 ;  /* 0x00007632bf027816 */ /* 0x000fe40000000002 */
[----:B------:R-:W2:Y:S07]  /*3efd0*/  LDL.LU R191, [R1+0x147c] ;  /* 0x00147c0001bf7983 */ /* 0x000eae0000300800 */
[----:B------:R-:W-:-:S02]  /*3efe0*/  @P6 LOP3.LUT R193, R193, 0x200000, RZ, 0xfc, !PT ;  /* 0x00200000c1c16812 */ /* 0x000fc400078efcff */
[----:B------:R-:W-:Y:S01]  /*3eff0*/  LOP3.LUT P6, RZ, R192, 0x4, RZ, 0xc0, !PT ;  /* 0x00000004c0ff7812 */ /* 0x000fe200078cc0ff */
[----:B------:R0:W-:Y:S01]  /*3f000*/  @P3 STG.E.U16 desc[UR58][R194.64], R2 ;  /* 0x00000002c2003986 */ /* 0x0001e2000c10153a */
[----:B------:R-:W-:Y:S01]  /*3f010*/  LOP3.LUT R193, R193, 0xffbfffff, RZ, 0xc0, !PT ;  /* 0xffbfffffc1c17812 */ /* 0x000fe200078ec0ff */
[----:B0-----:R-:W-:Y:S01]  /*3f020*/  IMAD.WIDE R194, R54, 0x2, R66 ;  /* 0x0000000236c27825 */ /* 0x001fe200078e0242 */
[----:B------:R-:W-:-:S09]  /*3f030*/  PRMT R2, R189, 0x7632, R2 ;  /* 0x00007632bd027816 */ /* 0x000fd20000000002 */
[----:B------:R-:W-:Y:S01]  /*3f040*/  @P6 LOP3.LUT R193, R193, 0x400000, RZ, 0xfc, !PT ;  /* 0x00400000c1c16812 */ /* 0x000fe200078efcff */
[----:B------:R0:W-:Y:S01]  /*3f050*/  @P2 STG.E.U16 desc[UR58][R194.64], R189 ;  /* 0x000000bdc2002986 */ /* 0x0001e2000c10153a */
[----:B------:R-:W-:-:S03]  /*3f060*/  LOP3.LUT P6, RZ, R192, 0x2, RZ, 0xc0, !PT ;  /* 0x00000002c0ff7812 */ /* 0x000fc600078cc0ff */
[----:B0-----:R-:W2:Y:S01]  /*3f070*/  LDL.LU R189, [R1+0x4fc] ;  /* 0x0004fc0001bd7983 */ /* 0x001ea20000300800 */
[----:B------:R-:W-:-:S03]  /*3f080*/  IMAD.WIDE R194, R54, 0x2, R64 ;  /* 0x0000000236c27825 */ /* 0x000fc600078e0240 */
[----:B------:R-:W2:Y:S01]  /*3f090*/  LDL.LU R54, [R1+0x494] ;  /* 0x0004940001367983 */ /* 0x000ea20000300800 */
[----:B------:R-:W-:-:S05]  /*3f0a0*/  LOP3.LUT R193, R193, 0xff7fffff, RZ, 0xc0, !PT ;  /* 0xff7fffffc1c17812 */ /* 0x000fca00078ec0ff */
[----:B------:R-:W-:Y:S01]  /*3f0b0*/  @P6 LOP3.LUT R193, R193, 0x800000, RZ, 0xfc, !PT ;  /* 0x00800000c1c16812 */ /* 0x000fe200078efcff */
[----:B------:R0:W-:Y:S01]  /*3f0c0*/  @P1 STG.E.U16 desc[UR58][R194.64], R2 ;  /* 0x00000002c2001986 */ /* 0x0001e2000c10153a */
[----:B------:R-:W-:Y:S01]  /*3f0d0*/  LOP3.LUT P6, RZ, R192, 0x1, RZ, 0xc0, !PT ;  /* 0x00000001c0ff7812 */ /* 0x000fe200078cc0ff */
[----:B0-----:R-:W-:Y:S01]  /*3f0e0*/  IMAD.WIDE R194, R56, 0x2, R66 ;  /* 0x0000000238c27825 */ /* 0x001fe200078e0242 */
[----:B------:R-:W-:-:S04]  /*3f0f0*/  PRMT R2, R59, 0x7632, R2 ;  /* 0x000076323b027816 */ /* 0x000fc80000000002 */
[----:B------:R0:W-:Y:S02]  /*3f100*/  @P0 STG.E.U16 desc[UR58][R194.64], R59 ;  /* 0x0000003bc2000986 */ /* 0x0001e4000c10153a */
[----:B0-----:R-:W-:Y:S01]  /*3f110*/  IMAD.WIDE R194, R56, 0x2, R64 ;  /* 0x0000000238c27825 */ /* 0x001fe200078e0240 */
[C---:B------:R-:W-:Y:S01]  /*3f120*/  LOP3.LUT P0, RZ, R192.reuse, 0x8, RZ, 0xc0, !PT ;  /* 0x00000008c0ff7812 */ /* 0x040fe2000780c0ff */
[----:B------:R-:W2:Y:S04]  /*3f130*/  LDL.LU R56, [R1+0x4d8] ;  /* 0x0004d80001387983 */ /* 0x000ea80000300800 */
[----:B------:R0:W-:Y:S01]  /*3f140*/  @P6 STG.E.U16 desc[UR58][R194.64], R2 ;  /* 0x00000002c2006986 */ /* 0x0001e2000c10153a */
[----:B------:R-:W-:Y:S02]  /*3f150*/  LOP3.LUT P6, RZ, R193, 0x800000, RZ, 0xc0, !PT ;  /* 0x00800000c1ff7812 */ /* 0x000fe400078cc0ff */
[----:B------:R-:W-:Y:S01]  /*3f160*/  LOP3.LUT P3, RZ, R192, 0x10, RZ, 0xc0, !PT ;  /* 0x00000010c0ff7812 */ /* 0x000fe2000786c0ff */
[----:B------:R-:W2:Y:S01]  /*3f170*/  LDL.LU R59, [R1+0x4a8] ;  /* 0x0004a800013b7983 */ /* 0x000ea20000300800 */
[----:B0-----:R-:W-:-:S09]  /*3f180*/  IMAD.WIDE R194, R52, 0x2, R66 ;  /* 0x0000000234c27825 */ /* 0x001fd200078e0242 */
[----:B------:R0:W-:Y:S01]  /*3f190*/  @P6 STG.E.U16 desc[UR58][R194.64], R53 ;  /* 0x00000035c2006986 */ /* 0x0001e2000c10153a */
[----:B------:R-:W-:Y:S02]  /*3f1a0*/  LOP3.LUT P6, RZ, R193, 0x400000, RZ, 0xc0, !PT ;  /* 0x00400000c1ff7812 */ /* 0x000fe400078cc0ff */
[----:B------:R-:W-:Y:S01]  /*3f1b0*/  PRMT R2, R53, 0x7632, R2 ;  /* 0x0000763235027816 */ /* 0x000fe20000000002 */
[----:B0-----:R-:W-:-:S10]  /*3f1c0*/  IMAD.WIDE R194, R52, 0x2, R64 ;  /* 0x0000000234c27825 */ /* 0x001fd400078e0240 */
[----:B------:R0:W-:Y:S01]  /*3f1d0*/  @P6 STG.E.U16 desc[UR58][R194.64], R2 ;  /* 0x00000002c2006986 */ /* 0x0001e2000c10153a */
[----:B------:R-:W-:Y:S01]  /*3f1e0*/  LOP3.LUT P6, RZ, R193, 0x200000, RZ, 0xc0, !PT ;  /* 0x00200000c1ff7812 */ /* 0x000fe200078cc0ff */
[----:B0-----:R-:W-:-:S05]  /*3f1f0*/  IMAD.WIDE R194, R55, 0x2, R66 ;  /* 0x0000000237c27825 */ /* 0x001fca00078e0242 */
[----:B---3--:R0:W-:Y:S01]  /*3f200*/  @P0 STG.E.U16 desc[UR58][R194.64], R57 ;  /* 0x00000039c2000986 */ /* 0x0081e2000c10153a */
[----:B------:R-:W-:Y:S01]  /*3f210*/  PRMT R2, R57, 0x7632, R2 ;  /* 0x0000763239027816 */ /* 0x000fe20000000002 */
[----:B0-----:R-:W-:-:S05]  /*3f220*/  IMAD.WIDE R194, R55, 0x2, R64 ;  /* 0x0000000237c27825 */ /* 0x001fca00078e0240 */
[----:B------:R4:W-:Y:S02]  /*3f230*/  @P3 STG.E.U16 desc[UR58][R194.64], R2 ;  /* 0x00000002c2003986 */ /* 0x0009e4000c10153a */
[----:B----4-:R-:W-:-:S05]  /*3f240*/  IMAD.WIDE R194, R58, 0x2, R66 ;  /* 0x000000023ac27825 */ /* 0x010fca00078e0242 */
[----:B--2---:R0:W-:Y:S01]  /*3f250*/  @P6 STG.E.U16 desc[UR58][R194.64], R188 ;  /* 0x000000bcc2006986 */ /* 0x0041e2000c10153a */
[----:B------:R-:W-:-:S03]  /*3f260*/  PRMT R2, R188, 0x7632, R2 ;  /* 0x00007632bc027816 */ /* 0x000fc60000000002 */
[----:B0-----:R-:W2:Y:S04]  /*3f270*/  LDL.LU R188, [R1+0x4e0] ;  /* 0x0004e00001bc7983 */ /* 0x001ea80000300800 */
[----:B------:R-:W3:Y:S01]  /*3f280*/  LDL.LU R52, [R1+0x498] ;  /* 0x0004980001347983 */ /* 0x000ee20000300800 */
[C---:B------:R-:W-:Y:S02]  /*3f290*/  LOP3.LUT P1, RZ, R192.reuse, 0x40, RZ, 0xc0, !PT ;  /* 0x00000040c0ff7812 */ /* 0x040fe4000782c0ff */
[----:B------:R-:W-:Y:S01]  /*3f2a0*/  LOP3.LUT P4, RZ, R192, 0x80, RZ, 0xc0, !PT ;  /* 0x00000080c0ff7812 */ /* 0x000fe2000788c0ff */
[----:B------:R-:W-:Y:S01]  /*3f2b0*/  IMAD.WIDE R194, R58, 0x2, R64 ;  /* 0x000000023ac27825 */ /* 0x000fe200078e0240 */
[----:B------:R-:W4:Y:S09]  /*3f2c0*/  LDL.LU R55, [R1+0x4e8] ;  /* 0x0004e80001377983 */ /* 0x000f320000300800 */
[----:B------:R0:W-:Y:S02]  /*3f2d0*/  @P1 STG.E.U16 desc[UR58][R194.64], R2 ;  /* 0x00000002c2001986 */ /* 0x0001e4000c10153a */
[----:B0-----:R-:W-:-:S05]  /*3f2e0*/  IMAD.WIDE R194, R189, 0x2, R66 ;  /* 0x00000002bdc27825 */ /* 0x001fca00078e0242 */
[----:B------:R0:W-:Y:S02]  /*3f2f0*/  @P4 STG.E.U16 desc[UR58][R194.64], R54 ;  /* 0x00000036c2004986 */ /* 0x0001e4000c10153a */
[----:B0-----:R-:W-:Y:S02]  /*3f300*/  IMAD.WIDE R194, R189, 0x2, R64 ;  /* 0x00000002bdc27825 */ /* 0x001fe400078e0240 */
[----:B------:R-:W4:Y:S04]  /*3f310*/  LDL.LU R189, [R1+0x4ac] ;  /* 0x0004ac0001bd7983 */ /* 0x000f280000300800 */
[----:B------:R-:W4:Y:S04]  /*3f320*/  LDL.LU R57, [R1+0x500] ;  /* 0x0005000001397983 */ /* 0x000f280000300800 */
[----:B------:R-:W4:Y:S04]  /*3f330*/  LDL.LU R58, [R1+0x49c] ;  /* 0x00049c00013a7983 */ /* 0x000f280000300800 */
[----:B------:R-:W4:Y:S01]  /*3f340*/  LDL.LU R53, [R1+0x504] ;  /* 0x0005040001357983 */ /* 0x000f220000300800 */
[----:B------:R-:W-:-:S03]  /*3f350*/  PRMT R2, R54, 0x7632, R2 ;  /* 0x0000763236027816 */ /* 0x000fc60000000002 */
[----:B------:R-:W4:Y:S01]  /*3f360*/  LDL.LU R54, [R1+0x480] ;  /* 0x0004800001367983 */ /* 0x000f220000300800 */
[C---:B------:R-:W-:Y:S02]  /*3f370*/  LOP3.LUT P2, RZ, R192.reuse, 0x100, RZ, 0xc0, !PT ;  /* 0x00000100c0ff7812 */ /* 0x040fe4000784c0ff */
[C---:B------:R-:W-:Y:S02]  /*3f380*/  LOP3.LUT P5, RZ, R192.reuse, 0x200, RZ, 0xc0, !PT ;  /* 0x00000200c0ff7812 */ /* 0x040fe400078ac0ff */
[C---:B------:R-:W-:Y:S02]  /*3f390*/  LOP3.LUT P6, RZ, R192.reuse, 0x400, RZ, 0xc0, !PT ;  /* 0x00000400c0ff7812 */ /* 0x040fe400078cc0ff */
[----:B------:R-:W-:-:S07]  /*3f3a0*/  LOP3.LUT P3, RZ, R192, 0x800, RZ, 0xc0, !PT ;  /* 0x00000800c0ff7812 */ /* 0x000fce000786c0ff */
[----:B------:R0:W-:Y:S02]  /*3f3b0*/  @P2 STG.E.U16 desc[UR58][R194.64], R2 ;  /* 0x00000002c2002986 */ /* 0x0001e4000c10153a */
[----:B0-----:R-:W-:Y:S01]  /*3f3c0*/  IMAD.WIDE R194, R56, 0x2, R66 ;  /* 0x0000000238c27825 */ /* 0x001fe200078e0242 */
[----:B------:R-:W-:-:S04]  /*3f3d0*/  PRMT R2, R59, 0x7632, R2 ;  /* 0x000076323b027816 */ /* 0x000fc80000000002 */
[----:B------:R0:W-:Y:S02]  /*3f3e0*/  @P5 STG.E.U16 desc[UR58][R194.64], R59 ;  /* 0x0000003bc2005986 */ /* 0x0001e4000c10153a */
[----:B0-----:R-:W-:Y:S02]  /*3f3f0*/  IMAD.WIDE R194, R56, 0x2, R64 ;  /* 0x0000000238c27825 */ /* 0x001fe400078e0240 */
[----:B------:R-:W4:Y:S04]  /*3f400*/  LDL.LU R56, [R1+0x508] ;  /* 0x0005080001387983 */ /* 0x000f280000300800 */
[----:B------:R2:W-:Y:S04]  /*3f410*/  @P6 STG.E.U16 desc[UR58][R194.64], R2 ;  /* 0x00000002c2006986 */ /* 0x0005e8000c10153a */
[----:B------:R-:W4:Y:S01]  /*3f420*/  LDL.LU R59, [R1+0x470] ;  /* 0x00047000013b7983 */ /* 0x000f220000300800 */
[----:B------:R-:W-:Y:S01]  /*3f430*/  LOP3.LUT P0, RZ, R192, 0x80000, RZ, 0xc0, !PT ;  /* 0x00080000c0ff7812 */ /* 0x000fe2000780c0ff */
[----:B--2---:R-:W-:-:S05]  /*3f440*/  IMAD.WIDE R194, R188, 0x2, R66 ;  /* 0x00000002bcc27825 */ /* 0x004fca00078e0242 */
[----:B---3--:R0:W-:Y:S02]  /*3f450*/  @P3 STG.E.U16 desc[UR58][R194.64], R52 ;  /* 0x00000034c2003986 */ /* 0x0081e4000c10153a */
[----:B0-----:R-:W-:Y:S02]  /*3f460*/  IMAD.WIDE R194, R188, 0x2, R64 ;  /* 0x00000002bcc27825 */ /* 0x001fe400078e0240 */
[----:B------:R-:W2:Y:S01]  /*3f470*/  LDL.LU R188, [R1+0x50c] ;  /* 0x00050c0001bc7983 */ /* 0x000ea20000300800 */
[----:B------:R-:W-:-:S04]  /*3f480*/  LOP3.LUT R193, R193, 0xfffdffff, RZ, 0xc0, !PT ;  /* 0xfffdffffc1c17812 */ /* 0x000fc800078ec0ff */
[----:B------:R-:W-:Y:S02]  /*3f490*/  @P0 LOP3.LUT R193, R193, 0x20000, RZ, 0xfc, !PT ;  /* 0x00020000c1c10812 */ /* 0x000fe400078efcff */
[----:B------:R-:W-:Y:S02]  /*3f4a0*/  LOP3.LUT P0, RZ, R192, 0x40000, RZ, 0xc0, !PT ;  /* 0x00040000c0ff7812 */ /* 0x000fe4000780c0ff */
[----:B------:R-:W-:-:S11]  /*3f4b0*/  LOP3.LUT R193, R193, 0xfffbffff, RZ, 0xc0, !PT ;  /* 0xfffbffffc1c17812 */ /* 0x000fd600078ec0ff */
[----:B------:R-:W-:Y:S02]  /*3f4c0*/  @P0 LOP3.LUT R193, R193, 0x40000, RZ, 0xfc, !PT ;  /* 0x00040000c1c10812 */ /* 0x000fe400078efcff */
[C---:B------:R-:W-:Y:S02]  /*3f4d0*/  LOP3.LUT P0, RZ, R192.reuse, 0x20000, RZ, 0xc0, !PT ;  /* 0x00020000c0ff7812 */ /* 0x040fe4000780c0ff */
[----:B------:R-:W-:Y:S02]  /*3f4e0*/  LOP3.LUT R193, R193, 0xfff7ffff, RZ, 0xc0, !PT ;  /* 0xfff7ffffc1c17812 */ /* 0x000fe400078ec0ff */
[C---:B------:R-:W-:Y:S02]  /*3f4f0*/  LOP3.LUT P4, RZ, R192.reuse, 0x1000, RZ, 0xc0, !PT ;  /* 0x00001000c0ff7812 */ /* 0x040fe4000788c0ff */
[----:B------:R-:W-:Y:S02]  /*3f500*/  LOP3.LUT P1, RZ, R192, 0x2000, RZ, 0xc0, !PT ;  /* 0x00002000c0ff7812 */ /* 0x000fe4000782c0ff */
[----:B------:R-:W-:-:S05]  /*3f510*/  PRMT R2, R52, 0x7632, R2 ;  /* 0x0000763234027816 */ /* 0x000fca0000000002 */
[----:B------:R-:W-:Y:S02]  /*3f520*/  @P0 LOP3.LUT R193, R193, 0x80000, RZ, 0xfc, !PT ;  /* 0x00080000c1c10812 */ /* 0x000fe400078efcff */
[C---:B------:R-:W-:Y:S02]  /*3f530*/  LOP3.LUT P0, RZ, R192.reuse, 0x10000, RZ, 0xc0, !PT ;  /* 0x00010000c0ff7812 */ /* 0x040fe4000780c0ff */
[----:B------:R-:W-:Y:S01]  /*3f540*/  LOP3.LUT P5, RZ, R192, 0x4000, RZ, 0xc0, !PT ;  /* 0x00004000c0ff7812 */ /* 0x000fe200078ac0ff */
[----:B------:R4:W-:Y:S01]  /*3f550*/  @P4 STG.E.U16 desc[UR58][R194.64], R2 ;  /* 0x00000002c2004986 */ /* 0x0009e2000c10153a */
[----:B------:R-:W-:Y:S01]  /*3f560*/  LOP3.LUT R193, R193, 0xffefffff, RZ, 0xc0, !PT ;  /* 0xffefffffc1c17812 */ /* 0x000fe200078ec0ff */
[----:B----4-:R-:W-:-:S08]  /*3f570*/  IMAD.WIDE R194, R55, 0x2, R66 ;  /* 0x0000000237c27825 */ /* 0x010fd000078e0242 */
[----:B------:R-:W-:Y:S02]  /*3f580*/  @P0 LOP3.LUT R193, R193, 0x100000, RZ, 0xfc, !PT ;  /* 0x00100000c1c10812 */ /* 0x000fe400078efcff */
[C---:B------:R-:W-:Y:S01]  /*3f590*/  LOP3.LUT P0, RZ, R192.reuse, 0x8000, RZ, 0xc0, !PT ;  /* 0x00008000c0ff7812 */ /* 0x040fe2000780c0ff */
[----:B------:R0:W-:Y:S01]  /*3f5a0*/  @P1 STG.E.U16 desc[UR58][R194.64], R189 ;  /* 0x000000bdc2001986 */ /* 0x0001e2000c10153a */
[----:B------:R-:W-:Y:S01]  /*3f5b0*/  PRMT R2, R189, 0x7632, R2 ;  /* 0x00007632bd027816 */ /* 0x000fe20000000002 */
[----:B0-----:R-:W-:Y:S01]  /*3f5c0*/  IMAD.WIDE R194, R55, 0x2, R64 ;  /* 0x0000000237c27825 */ /* 0x001fe200078e0240 */
[C---:B------:R-:W-:Y:S01]  /*3f5d0*/  LOP3.LUT P2, RZ, R192.reuse, 0x100000, RZ, 0xc0, !PT ;  /* 0x00100000c0ff7812 */ /* 0x040fe2000784c0ff */
[----:B------:R-:W3:Y:S04]  /*3f5e0*/  LDL.LU R189, [R1+0x510] ;  /* 0x0005100001bd7983 */ /* 0x000ee80000300800 */
[----:B------:R0:W-:Y:S01]  /*3f5f0*/  @P5 STG.E.U16 desc[UR58][R194.64], R2 ;  /* 0x00000002c2005986 */ /* 0x0001e2000c10153a */
[----:B------:R-:W-:-:S03]  /*3f600*/  LOP3.LUT P6, RZ, R192, 0x200000, RZ, 0xc0, !PT ;  /* 0x00200000c0ff7812 */ /* 0x000fc600078cc0ff */
[----:B------:R-:W4:Y:S01]  /*3f610*/  LDL.LU R55, [R1+0x474] ;  /* 0x0004740001377983 */ /* 0x000f220000300800 */
[----:B0-----:R-:W-:-:S05]  /*3f620*/  IMAD.WIDE R194, R57, 0x2, R66 ;  /* 0x0000000239c27825 */ /* 0x001fca00078e0242 */
[----:B------:R0:W-:Y:S01]  /*3f630*/  @P0 STG.E.U16 desc[UR58][R194.64], R58 ;  /* 0x0000003ac2000986 */ /* 0x0001e2000c10153a */
[----:B------:R-:W-:Y:S02]  /*3f640*/  LOP3.LUT P0, RZ, R193, 0x100000, RZ, 0xc0, !PT ;  /* 0x00100000c1ff7812 */ /* 0x000fe4000780c0ff */
[----:B------:R-:W-:Y:S01]  /*3f650*/  PRMT R2, R58, 0x7632, R2 ;  /* 0x000076323a027816 */ /* 0x000fe20000000002 */
[----:B0-----:R-:W-:Y:S02]  /*3f660*/  IMAD.WIDE R194, R57, 0x2, R64 ;  /* 0x0000000239c27825 */ /* 0x001fe400078e0240 */
[----:B------:R-:W4:Y:S08]  /*3f670*/  LDL.LU R57, [R1+0x514] ;  /* 0x0005140001397983 */ /* 0x000f300000300800 */
[----:B------:R0:W-:Y:S01]  /*3f680*/  @P0 STG.E.U16 desc[UR58][R194.64], R2 ;  /* 0x00000002c2000986 */ /* 0x0001e2000c10153a */
[----:B------:R-:W-:-:S03]  /*3f690*/  LOP3.LUT P0, RZ, R193, 0x80000, RZ, 0xc0, !PT ;  /* 0x00080000c1ff7812 */ /* 0x000fc6000780c0ff */
[----:B------:R-:W4:Y:S01]  /*3f6a0*/  LDL.LU R58, [R1+0x488] ;  /* 0x00048800013a7983 */ /* 0x000f220000300800 */
[----:B0-----:R-:W-:-:S09]  /*3f6b0*/  IMAD.WIDE R194, R53, 0x2, R66 ;  /* 0x0000000235c27825 */ /* 0x001fd200078e0242 */
[----:B------:R0:W-:Y:S01]  /*3f6c0*/  @P0 STG.E.U16 desc[UR58][R194.64], R54 ;  /* 0x00000036c2000986 */ /* 0x0001e2000c10153a */
[----:B------:R-:W-:Y:S02]  /*3f6d0*/  LOP3.LUT P0, RZ, R193, 0x40000, RZ, 0xc0, !PT ;  /* 0x00040000c1ff7812 */ /* 0x000fe4000780c0ff */
[----:B------:R-:W-:Y:S01]  /*3f6e0*/  PRMT R2, R54, 0x7632, R2 ;  /* 0x0000763236027816 */ /* 0x000fe20000000002 */
[----:B0-----:R-:W-:-:S10]  /*3f6f0*/  IMAD.WIDE R194, R53, 0x2, R64 ;  /* 0x0000000235c27825 */ /* 0x001fd400078e0240 */
[----:B------:R0:W-:Y:S01]  /*3f700*/  @P0 STG.E.U16 desc[UR58][R194.64], R2 ;  /* 0x00000002c2000986 */ /* 0x0001e2000c10153a */
[----:B------:R-:W-:Y:S01]  /*3f710*/  LOP3.LUT P0, RZ, R193, 0x20000, RZ, 0xc0, !PT ;  /* 0x00020000c1ff7812 */ /* 0x000fe2000780c0ff */
[----:B0-----:R-:W-:Y:S01]  /*3f720*/  IMAD.WIDE R194, R56, 0x2, R66 ;  /* 0x0000000238c27825 */ /* 0x001fe200078e0242 */
[----:B------:R-:W-:-:S11]  /*3f730*/  PRMT R2, R59, 0x7632, R2 ;  /* 0x000076323b027816 */ /* 0x000fd60000000002 */
[----:B------:R0:W-:Y:S02]  /*3f740*/  @P0 STG.E.U16 desc[UR58][R194.64], R59 ;  /* 0x0000003bc2000986 */ /* 0x0001e4000c10153a */
[----:B0-----:R-:W-:-:S05]  /*3f750*/  IMAD.WIDE R194, R56, 0x2, R64 ;  /* 0x0000000238c27825 */ /* 0x001fca00078e0240 */
[----:B------:R0:W-:Y:S02]  /*3f760*/  @P2 STG.E.U16 desc[UR58][R194.64], R2 ;  /* 0x00000002c2002986 */ /* 0x0001e4000c10153a */
[----:B0-----:R-:W-:Y:S01]  /*3f770*/  PRMT R2, R191, 0x7632, R2 ;  /* 0x00007632bf027816 */ /* 0x001fe20000000002 */
[----:B--2---:R-:W-:-:S05]  /*3f780*/  IMAD.WIDE R194, R188, 0x2, R66 ;  /* 0x00000002bcc27825 */ /* 0x004fca00078e0242 */
[----:B------:R0:W-:Y:S04]  /*3f790*/  @P6 STG.E.U16 desc[UR58][R194.64], R191 ;  /* 0x000000bfc2006986 */ /* 0x0001e8000c10153a */
[----:B0-----:R-:W2:Y:S01]  /*3f7a0*/  LDL.LU R191, [R1+0x1478] ;  /* 0x0014780001bf7983 */ /* 0x001ea20000300800 */
[----:B------:R-:W-:Y:S02]  /*3f7b0*/  LOP3.LUT R193, R193, 0xffffdfff, RZ, 0xc0, !PT ;  /* 0xffffdfffc1c17812 */ /* 0x000fe400078ec0ff */
[C---:B------:R-:W-:Y:S02]  /*3f7c0*/  LOP3.LUT P3, RZ, R192.reuse, 0x400000, RZ, 0xc0, !PT ;  /* 0x00400000c0ff7812 */ /* 0x040fe4000786c0ff */
[----:B------:R-:W-:Y:S01]  /*3f7d0*/  LOP3.LUT P4, RZ, R192, 0x800000, RZ, 0xc0, !PT ;  /* 0x00800000c0ff7812 */ /* 0x000fe2000788c0ff */
[----:B------:R-:W-:Y:S01]  /*3f7e0*/  IMAD.WIDE R194, R188, 0x2, R64 ;  /* 0x00000002bcc27825 */ /* 0x000fe200078e0240 */
[C---:B------:R-:W-:Y:S01]  /*3f7f0*/  LOP3.LUT P1, RZ, R192.reuse, 0x1000000, RZ, 0xc0, !PT ;  /* 0x01000000c0ff7812 */ /* 0x040fe2000782c0ff */
[----:B------:R-:W2:Y:S01]  /*3f800*/  LDL.LU R188, [R1+0x518] ;  /* 0x0005180001bc7983 */ /* 0x000ea20000300800 */
[----:B------:R-:W-:-:S03]  /*3f810*/  LOP3.LUT P5, RZ, R192, 0x2000000, RZ, 0xc0, !PT ;  /* 0x02000000c0ff7812 */ /* 0x000fc600078ac0ff */
[----:B------:R-:W2:Y:S04]  /*3f820*/  LDL.LU R54, [R1+0x51c] ;  /* 0x00051c0001367983 */ /* 0x000ea80000300800 */
[----:B------:R3:W-:Y:S01]  /*3f830*/  @P3 STG.E.U16 desc[UR58][R194.64], R2 ;  /* 0x00000002c2003986 */ /* 0x0007e2000c10153a */
[C---:B------:R-:W-:Y:S02]  /*3f840*/  LOP3.LUT P6, RZ, R192.reuse, 0x4000000, RZ, 0xc0, !PT ;  /* 0x04000000c0ff7812 */ /* 0x040fe400078cc0ff */
[C---:B------:R-:W-:Y:S02]  /*3f850*/  LOP3.LUT P2, RZ, R192.reuse, 0x8000000, RZ, 0xc0, !PT ;  /* 0x08000000c0ff7812 */ /* 0x040fe4000784c0ff */
[----:B------:R-:W-:Y:S01]  /*3f860*/  LOP3.LUT P3, RZ, R192, 0x20000000, RZ, 0xc0, !PT ;  /* 0x20000000c0ff7812 */ /* 0x000fe2000786c0ff */
[----:B---3--:R-:W-:-:S05]  /*3f870*/  IMAD.WIDE R194, R189, 0x2, R66 ;  /* 0x00000002bdc27825 */ /* 0x008fca00078e0242 */
[----:B----4-:R0:W-:Y:S01]  /*3f880*/  @P4 STG.E.U16 desc[UR58][R194.64], R55 ;  /* 0x00000037c2004986 */ /* 0x0101e2000c10153a */
[----:B------:R-:W-:Y:S01]  /*3f890*/  PRMT R2, R55, 0x7632, R2 ;  /* 0x0000763237027816 */ /* 0x000fe20000000002 */
[----:B0-----:R-:W-:Y:S02]  /*3f8a0*/  IMAD.WIDE R194, R189, 0x2, R64 ;  /* 0x00000002bdc27825 */ /* 0x001fe400078e0240 */
[----:B------:R-:W3:Y:S04]  /*3f8b0*/  LDL.LU R189, [R1+0x48c] ;  /* 0x00048c0001bd7983 */ /* 0x000ee80000300800 */
[----:B------:R0:W-:Y:S01]  /*3f8c0*/  @P1 STG.E.U16 desc[UR58][R194.64], R2 ;  /* 0x00000002c2001986 */ /* 0x0001e2000c10153a */
[----:B------:R-:W-:-:S03]  /*3f8d0*/  LOP3.LUT P4, RZ, R192, 0x10000000, RZ, 0xc0, !PT ;  /* 0x10000000c0ff7812 */ /* 0x000fc6000788c0ff */
[----:B------:R-:W4:Y:S04]  /*3f8e0*/  LDL.LU R56, [R1+0x520] ;  /* 0x0005200001387983 */ /* 0x000f280000300800 */
[----:B------:R-:W4:Y:S01]  /*3f8f0*/  LDL.LU R59, [R1+0x47c] ;  /* 0x00047c00013b7983 */ /* 0x000f220000300800 */
[----:B0-----:R-:W-:-:S05]  /*3f900*/  IMAD.WIDE R194, R57, 0x2, R66 ;  /* 0x0000000239c27825 */ /* 0x001fca00078e0242 */
[----:B------:R0:W-:Y:S01]  /*3f910*/  @P5 STG.E.U16 desc[UR58][R194.64], R58 ;  /* 0x0000003ac2005986 */ /* 0x0001e2000c10153a */
[----:B------:R-:W-:Y:S02]  /*3f920*/  LOP3.LUT P5, RZ, R192, 0x40000000, RZ, 0xc0, !PT ;  /* 0x40000000c0ff7812 */ /* 0x000fe400078ac0ff */
[----:B--2---:R-:W-:-:S13]  /*3f930*/  LOP3.LUT P0, RZ, R191, 0x8, RZ, 0xc0, !PT ;  /* 0x00000008bfff7812 */ /* 0x004fda000780c0ff */
[----:B------:R-:W-:Y:S02]  /*3f940*/  @P0 LOP3.LUT R193, R193, 0x2000, RZ, 0xfc, !PT ;  /* 0x00002000c1c10812 */ /* 0x000fe400078efcff */
[----:B------:R-:W-:Y:S02]  /*3f950*/  LOP3.LUT P0, RZ, R191, 0x4, RZ, 0xc0, !PT ;  /* 0x00000004bfff7812 */ /* 0x000fe4000780c0ff */
[----:B------:R-:W-:-:S11]  /*3f960*/  LOP3.LUT R193, R193, 0xffffbfff, RZ, 0xc0, !PT ;  /* 0xffffbfffc1c17812 */ /* 0x000fd600078ec0ff */
        /* <DEDUP_REMOVED lines=8> */
[----:B------:R-:W2:Y:S04]  /*3f9f0*/  LDL.LU R192, [R1+0x478] ;  /* 0x0004780001c07983 */ /* 0x000ea80000300800 */
[----:B------:R-:W4:Y:S04]  /*3fa00*/  LDL.LU R52, [R1+0x524] ;  /* 0x0005240001347983 */ /* 0x000f280000300800 */
[----:B------:R-:W4:Y:S04]  /*3fa10*/  LDL.LU R53, [R1+0x460] ;  /* 0x0004600001357983 */ /* 0x000f280000300800 */
[----:B------:R-:W4:Y:S01]  /*3fa20*/  LDL.LU R55, [R1+0x528] ;  /* 0x0005280001377983 */ /* 0x000f220000300800 */
[----:B0-----:R-:W-:Y:S01]  /*3fa30*/  IMAD.WIDE R194, R57, 0x2, R64 ;  /* 0x0000000239c27825 */ /* 0x001fe200078e0240 */
[----:B------:R-:W-:-:S02]  /*3fa40*/  PRMT R2, R58, 0x7632, R2 ;  /* 0x000076323a027816 */ /* 0x000fc40000000002 */
[----:B------:R-:W4:Y:S04]  /*3fa50*/  LDL.LU R57, [R1+0x450] ;  /* 0x0004500001397983 */ /* 0x000f280000300800 */
[----:B------:R0:W-:Y:S04]  /*3fa60*/  @P6 STG.E.U16 desc[UR58][R194.64], R2 ;  /* 0x00000002c2006986 */ /* 0x0001e8000c10153a */
[----:B------:R-:W4:Y:S01]  /*3fa70*/  LDL.LU R58, [R1+0x52c] ;  /* 0x00052c00013a7983 */ /* 0x000f220000300800 */
[----:B0-----:R-:W-:-:S05]  /*3fa80*/  IMAD.WIDE R194, R188, 0x2, R66 ;  /* 0x00000002bcc27825 */ /* 0x001fca00078e0242 */
[----:B--2---:R0:W-:Y:S02]  /*3fa90*/  @P2 STG.E.U16 desc[UR58][R194.64], R192 ;  /* 0x000000c0c2002986 */ /* 0x0041e4000c10153a */
[----:B0-----:R-:W-:Y:S02]  /*3faa0*/  IMAD.WIDE R194, R188, 0x2, R64 ;  /* 0x00000002bcc27825 */ /* 0x001fe400078e0240 */
[----:B------:R-:W2:Y:S01]  /*3fab0*/  LDL.LU R188, [R1+0x464] ;  /* 0x0004640001bc7983 */ /* 0x000ea20000300800 */
[----:B------:R-:W-:-:S05]  /*3fac0*/  PRMT R2, R192, 0x7632, R2 ;  /* 0x00007632c0027816 */ /* 0x000fca0000000002 */
[----:B------:R0:W-:Y:S02]  /*3fad0*/  @P4 STG.E.U16 desc[UR58][R194.64], R2 ;  /* 0x00000002c2004986 */ /* 0x0001e4000c10153a */
[----:B0-----:R-:W-:Y:S01]  /*3fae0*/  IMAD.WIDE R194, R54, 0x2, R66 ;  /* 0x0000000236c27825 */ /* 0x001fe200078e0242 */
[----:B---3--:R-:W-:-:S04]  /*3faf0*/  PRMT R2, R189, 0x7632, R2 ;  /* 0x00007632bd027816 */ /* 0x008fc80000000002 */
[----:B------:R0:W-:Y:S04]  /*3fb00*/  @P3 STG.E.U16 desc[UR58][R194.64], R189 ;  /* 0x000000bdc2003986 */ /* 0x0001e8000c10153a */
[----:B0-----:R-:W3:Y:S01]  /*3fb10*/  LDL.LU R189, [R1+0x530] ;  /* 0x0005300001bd7983 */ /* 0x001ee20000300800 */
[----:B------:R-:W-:-:S03]  /*3fb20*/  IMAD.WIDE R194, R54, 0x2, R64 ;  /* 0x0000000236c27825 */ /* 0x000fc600078e0240 */
[----:B------:R-:W3:Y:S04]  /*3fb30*/  LDL.LU R54, [R1+0x454] ;  /* 0x0004540001367983 */ /* 0x000ee80000300800 */
[----:B------:R4:W-:Y:S02]  /*3fb40*/  @P5 STG.E.U16 desc[UR58][R194.64], R2 ;  /* 0x00000002c2005986 */ /* 0x0009e4000c10153a */
[----:B----4-:R-:W-:-:S05]  /*3fb50*/  IMAD.WIDE R194, R56, 0x2, R66 ;  /* 0x0000000238c27825 */ /* 0x010fca00078e0242 */
[----:B------:R0:W-:Y:S01]  /*3fb60*/  @P0 STG.E.U16 desc[UR58][R194.64], R59 ;  /* 0x0000003bc2000986 */ /* 0x0001e2000c10153a */
[----:B------:R-:W-:Y:S02]  /*3fb70*/  LOP3.LUT P0, RZ, R193, 0x10000, RZ, 0xc0, !PT ;  /* 0x00010000c1ff7812 */ /* 0x000fe4000780c0ff */
[----:B------:R-:W-:Y:S01]  /*3fb80*/  PRMT R2, R59, 0x7632, R2 ;  /* 0x000076323b027816 */ /* 0x000fe20000000002 */
[----:B0-----:R-:W-:Y:S01]  /*3fb90*/  IMAD.WIDE R194, R56, 0x2, R64 ;  /* 0x0000000238c27825 */ /* 0x001fe200078e0240 */
[----:B------:R-:W-:Y:S01]  /*3fba0*/  LOP3.LUT P1, RZ, R191, 0x10, RZ, 0xc0, !PT ;  /* 0x00000010bfff7812 */ /* 0x000fe2000782c0ff */
[----:B------:R-:W4:Y:S08]  /*3fbb0*/  LDL.LU R56, [R1+0x534] ;  /* 0x0005340001387983 */ /* 0x000f300000300800 */
[----:B------:R0:W-:Y:S01]  /*3fbc0*/  @P0 STG.E.U16 desc[UR58][R194.64], R2 ;  /* 0x00000002c2000986 */ /* 0x0001e2000c10153a */
[----:B------:R-:W-:-:S02]  /*3fbd0*/  LOP3.LUT P0, RZ, R193, 0x8000, RZ, 0xc0, !PT ;  /* 0x00008000c1ff7812 */ /* 0x000fc4000780c0ff */
[----:B------:R-:W-:Y:S01]  /*3fbe0*/  LOP3.LUT P6, RZ, R191, 0x20, RZ, 0xc0, !PT ;  /* 0x00000020bfff7812 */ /* 0x000fe200078cc0ff */
        /* <DEDUP_REMOVED lines=13> */
[----:B0-----:R-:W-:Y:S01]  /*3fcc0*/  IMAD.WIDE R194, R58, 0x2, R66 ;  /* 0x000000023ac27825 */ /* 0x001fe200078e0242 */
[C---:B------:R-:W-:Y:S02]  /*3fcd0*/  LOP3.LUT P2, RZ, R191.reuse, 0x40, RZ, 0xc0, !PT ;  /* 0x00000040bfff7812 */ /* 0x040fe4000784c0ff */
[----:B------:R-:W-:Y:S02]  /*3fce0*/  LOP3.LUT P4, RZ, R191, 0x80, RZ, 0xc0, !PT ;  /* 0x00000080bfff7812 */ /* 0x000fe4000788c0ff */
[----:B--2---:R0:W-:Y:S01]  /*3fcf0*/  @P6 STG.E.U16 desc[UR58][R194.64], R188 ;  /* 0x000000bcc2006986 */ /* 0x0041e2000c10153a */
[----:B------:R-:W-:-:S03]  /*3fd00*/  PRMT R2, R188, 0x7632, R2 ;  /* 0x00007632bc027816 */ /* 0x000fc60000000002 */
[----:B0-----:R-:W2:Y:S04]  /*3fd10*/  LDL.LU R188, [R1+0x538] ;  /* 0x0005380001bc7983 */ /* 0x001ea80000300800 */
[----:B------:R-:W2:Y:S01]  /*3fd20*/  LDL.LU R52, [R1+0x458] ;  /* 0x0004580001347983 */ /* 0x000ea20000300800 */
[----:B------:R-:W-:-:S03]  /*3fd30*/  IMAD.WIDE R194, R58, 0x2, R64 ;  /* 0x000000023ac27825 */ /* 0x000fc600078e0240 */
[----:B------:R-:W2:Y:S04]  /*3fd40*/  LDL.LU R55, [R1+0x53c] ;  /* 0x00053c0001377983 */ /* 0x000ea80000300800 */
[----:B------:R3:W-:Y:S02]  /*3fd50*/  @P2 STG.E.U16 desc[UR58][R194.64], R2 ;  /* 0x00000002c2002986 */ /* 0x0007e4000c10153a */
[----:B---3--:R-:W-:-:S05]  /*3fd60*/  IMAD.WIDE R194, R189, 0x2, R66 ;  /* 0x00000002bdc27825 */ /* 0x008fca00078e0242 */
[----:B------:R0:W-:Y:S02]  /*3fd70*/  @P4 STG.E.U16 desc[UR58][R194.64], R54 ;  /* 0x00000036c2004986 */ /* 0x0001e4000c10153a */
[----:B0-----:R-:W-:Y:S02]  /*3fd80*/  IMAD.WIDE R194, R189, 0x2, R64 ;  /* 0x00000002bdc27825 */ /* 0x001fe400078e0240 */
[----:B------:R-:W3:Y:S04]  /*3fd90*/  LDL.LU R189, [R1+0x46c] ;  /* 0x00046c0001bd7983 */ /* 0x000ee80000300800 */
[----:B------:R-:W3:Y:S04]  /*3fda0*/  LDL.LU R57, [R1+0x540] ;  /* 0x0005400001397983 */ /* 0x000ee80000300800 */
[----:B------:R-:W3:Y:S04]  /*3fdb0*/  LDL.LU R58, [R1+0x45c] ;  /* 0x00045c00013a7983 */ /* 0x000ee80000300800 */
[----:B------:R-:W3:Y:S01]  /*3fdc0*/  LDL.LU R53, [R1+0x544] ;  /* 0x0005440001357983 */ /* 0x000ee20000300800 */
[----:B------:R-:W-:-:S03]  /*3fdd0*/  PRMT R2, R54, 0x7632, R2 ;  /* 0x0000763236027816 */ /* 0x000fc60000000002 */
[----:B------:R-:W3:Y:S01]  /*3fde0*/  LDL.LU R54, [R1+0x440] ;  /* 0x0004400001367983 */ /* 0x000ee20000300800 */
[C---:B------:R-:W-:Y:S02]  /*3fdf0*/  LOP3.LUT P3, RZ, R191.reuse, 0x100, RZ, 0xc0, !PT ;  /* 0x00000100bfff7812 */ /* 0x040fe4000786c0ff */
[C---:B------:R-:W-:Y:S02]  /*3fe00*/  LOP3.LUT P5, RZ, R191.reuse, 0x200, RZ, 0xc0, !PT ;  /* 0x00000200bfff7812 */ /* 0x040fe400078ac0ff */
[C---:B------:R-:W-:Y:S02]  /*3fe10*/  LOP3.LUT P6, RZ, R191.reuse, 0x400, RZ, 0xc0, !PT ;  /* 0x00000400bfff7812 */ /* 0x040fe400078cc0ff */
[----:B------:R-:W-:-:S07]  /*3fe20*/  LOP3.LUT P1, RZ, R191, 0x800, RZ, 0xc0, !PT ;  /* 0x00000800bfff7812 */ /* 0x000fce000782c0ff */
[----:B------:R4:W-:Y:S02]  /*3fe30*/  @P3 STG.E.U16 desc[UR58][R194.64], R2 ;  /* 0x00000002c2003986 */ /* 0x0009e4000c10153a */
[----:B----4-:R-:W-:Y:S01]  /*3fe40*/  IMAD.WIDE R194, R56, 0x2, R66 ;  /* 0x0000000238c27825 */ /* 0x010fe200078e0242 */
[----:B------:R-:W-:-:S04]  /*3fe50*/  PRMT R2, R59, 0x7632, R2 ;  /* 0x000076323b027816 */ /* 0x000fc80000000002 */
[----:B------:R0:W-:Y:S02]  /*3fe60*/  @P5 STG.E.U16 desc[UR58][R194.64], R59 ;  /* 0x0000003bc2005986 */ /* 0x0001e4000c10153a */
[----:B0-----:R-:W-:Y:S02]  /*3fe70*/  IMAD.WIDE R194, R56, 0x2, R64 ;  /* 0x0000000238c27825 */ /* 0x001fe400078e0240 */
[----:B------:R-:W4:Y:S04]  /*3fe80*/  LDL.LU R56, [R1+0x548] ;  /* 0x0005480001387983 */ /* 0x000f280000300800 */
[----:B------:R2:W-:Y:S04]  /*3fe90*/  @P6 STG.E.U16 desc[UR58][R194.64], R2 ;  /* 0x00000002c2006986 */ /* 0x0005e8000c10153a */
[----:B------:R-:W4:Y:S01]  /*3fea0*/  LDL.LU R59, [R1+0x430] ;  /* 0x00043000013b7983 */ /* 0x000f220000300800 */
[----:B------:R-:W-:-:S02]  /*3feb0*/  LOP3.LUT P4, RZ, R191, 0x1000, RZ, 0xc0, !PT ;  /* 0x00001000bfff7812 */ /* 0x000fc4000788c0ff */
[C---:B------:R-:W-:Y:S02]  /*3fec0*/  LOP3.LUT P2, RZ, R191.reuse, 0x2000, RZ, 0xc0, !PT ;  /* 0x00002000bfff7812 */ /* 0x040fe4000784c0ff */
[----:B------:R-:W-:Y:S01]  /*3fed0*/  LOP3.LUT P0, RZ, R191, 0x80000, RZ, 0xc0, !PT ;  /* 0x00080000bfff7812 */ /* 0x000fe2000780c0ff */
[----:B--2---:R-:W-:-:S05]  /*3fee0*/  IMAD.WIDE R194, R188, 0x2, R66 ;  /* 0x00000002bcc27825 */ /* 0x004fca00078e0242 */
[----:B------:R0:W-:Y:S02]  /*3fef0*/  @P1 STG.E.U16 desc[UR58][R194.64], R52 ;  /* 0x00000034c2001986 */ /* 0x0001e4000c10153a */
[----:B0-----:R-:W-:Y:S02]  /*3ff00*/  IMAD.WIDE R194, R188, 0x2, R64 ;  /* 0x00000002bcc27825 */ /* 0x001fe400078e0240 */
[----:B------:R-:W2:Y:S01]  /*3ff10*/  LDL.LU R188, [R1+0x54c] ;  /* 0x00054c0001bc7983 */ /* 0x000ea20000300800 */
[----:B------:R-:W-:-:S05]  /*3ff20*/  PRMT R2, R52, 0x7632, R2 ;  /* 0x0000763234027816 */ /* 0x000fca0000000002 */
[----:B------:R0:W-:Y:S02]  /*3ff30*/  @P4 STG.E.U16 desc[UR58][R194.64], R2 ;  /* 0x00000002c2004986 */ /* 0x0001e4000c10153a */
[----:B0-----:R-:W-:-:S05]  /*3ff40*/  IMAD.WIDE R194, R55, 0x2, R66 ;  /* 0x0000000237c27825 */ /* 0x001fca00078e0242 */
[----:B---3--:R0:W-:Y:S01]  /*3ff50*/  @P2 STG.E.U16 desc[UR58][R194.64], R189 ;  /* 0x000000bdc2002986 */ /* 0x0081e2000c10153a */
[----:B------:R-:W-:-:S03]  /*3ff60*/  PRMT R2, R189, 0x7632, R2 ;  /* 0x00007632bd027816 */ /* 0x000fc60000000002 */
[----:B0-----:R-:W3:Y:S01]  /*3ff70*/  LDL.LU R189, [R1+0x550] ;  /* 0x0005500001bd7983 */ /* 0x001ee20000300800 */
[----:B------:R-:W-:-:S03]  /*3ff80*/  IMAD.WIDE R194, R55, 0x2, R64 ;  /* 0x0000000237c27825 */ /* 0x000fc600078e0240 */
[----:B------:R-:W3:Y:S01]  /*3ff90*/  LDL.LU R55, [R1+0x434] ;  /* 0x0004340001377983 */ /* 0x000ee20000300800 */
[----:B------:R-:W-:-:S04]  /*3ffa0*/  LOP3.LUT R193, R193, 0xfffffdff, RZ, 0xc0, !PT ;  /* 0xfffffdffc1c17812 */ /* 0x000fc800078ec0ff */
[----:B------:R-:W-:Y:S02]  /*3ffb0*/  @P0 LOP3.LUT R193, R193, 0x200, RZ, 0xfc, !PT ;  /* 0x00000200c1c10812 */ /* 0x000fe400078efcff */
[----:B------:R-:W-:Y:S02]  /*3ffc0*/  LOP3.LUT P0, RZ, R191, 0x40000, RZ, 0xc0, !PT ;  /* 0x00040000bfff7812 */ /* 0x000fe4000780c0ff */
[----:B------:R-:W-:-:S11]  /*3ffd0*/  LOP3.LUT R193, R193, 0xfffffbff, RZ, 0xc0, !PT ;  /* 0xfffffbffc1c17812 */ /* 0x000fd600078ec0ff */
[----:B------:R-:W-:Y:S02]  /*3ffe0*/  @P0 LOP3.LUT R193, R193, 0x400, RZ, 0xfc, !PT ;  /* 0x00000400c1c10812 */ /* 0x000fe400078efcff */
[----:B------:R-:W-:Y:S02]  /*3fff0*/  LOP3.LUT P0, RZ, R191, 0x20000, RZ, 0xc0, !PT ;  /* 0x00020000bfff7812 */ /* 0x000fe4000780c0ff */
[----:B------:R-:W-:Y:S02]  /*40000*/  LOP3.LUT R193, R193, 0xfffff7ff, RZ, 0xc0, !PT ;  /* 0xfffff7ffc1c17812 */ /* 0x000fe400078ec0ff */
[----:B------:R-:W-:-:S09]  /*40010*/  LOP3.LUT P5, RZ, R191, 0x4000, RZ, 0xc0, !PT ;  /* 0x00004000bfff7812 */ /* 0x000fd200078ac0ff */
[----:B------:R-:W-:Y:S02]  /*40020*/  @P0 LOP3.LUT R193, R193, 0x800, RZ, 0xfc, !PT ;  /* 0x00000800c1c10812 */ /* 0x000fe400078efcff */
[----:B------:R-:W-:Y:S02]  /*40030*/  LOP3.LUT P0, RZ, R191, 0x10000, RZ, 0xc0, !PT ;  /* 0x00010000bfff7812 */ /* 0x000fe4000780c0ff */
[----:B------:R-:W-:Y:S01]  /*40040*/  LOP3.LUT R193, R193, 0xffffefff, RZ, 0xc0, !PT ;  /* 0xffffefffc1c17812 */ /* 0x000fe200078ec0ff */
[----:B------:R0:W-:Y:S10]  /*40050*/  @P5 STG.E.U16 desc[UR58][R194.64], R2 ;  /* 0x00000002c2005986 */ /* 0x0001f4000c10153a */
[----:B------:R-:W-:-:S02]  /*40060*/  @P0 LOP3.LUT R193, R193, 0x1000, RZ, 0xfc, !PT ;  /* 0x00001000c1c10812 */ /* 0x000fc400078efcff */
[----:B------:R-:W-:Y:S01]  /*40070*/  LOP3.LUT P0, RZ, R191, 0x8000, RZ, 0xc0, !PT ;  /* 0x00008000bfff7812 */ /* 0x000fe2000780c0ff */
[----:B0-----:R-:W-:Y:S01]  /*40080*/  IMAD.WIDE R194, R57, 0x2, R66 ;  /* 0x0000000239c27825 */ /* 0x001fe200078e0242 */
[----:B------:R-:W-:-:S11]  /*40090*/  PRMT R2, R58, 0x7632, R2 ;  /* 0x000076323a027816 */ /* 0x000fd60000000002 */
[----:B------:R0:W-:Y:S01]  /*400a0*/  @P0 STG.E.U16 desc[UR58][R194.64], R58 ;  /* 0x0000003ac2000986 */ /* 0x0001e2000c10153a */
[----:B------:R-:W-:Y:S01]  /*400b0*/  LOP3.LUT P0, RZ, R193, 0x1000, RZ, 0xc0, !PT ;  /* 0x00001000c1ff7812 */ /* 0x000fe2000780c0ff */
[----:B0-----:R-:W-:Y:S01]  /*400c0*/  IMAD.WIDE R194, R57, 0x2, R64 ;  /* 0x0000000239c27825 */ /* 0x001fe200078e0240 */
[----:B------:R-:W-:Y:S01]  /*400d0*/  LOP3.LUT P3, RZ, R191, 0x100000, RZ, 0xc0, !PT ;  /* 0x00100000bfff7812 */ /* 0x000fe2000786c0ff */
[----:B------:R-:W3:Y:S10]  /*400e0*/  LDL.LU R57, [R1+0x554] ;  /* 0x0005540001397983 */ /* 0x000ef40000300800 */
[----:B------:R0:W-:Y:S01]  /*400f0*/  @P0 STG.E.U16 desc[UR58][R194.64], R2 ;  /* 0x00000002c2000986 */ /* 0x0001e2000c10153a */
[----:B------:R-:W-:-:S02]  /*40100*/  LOP3.LUT P0, RZ, R193, 0x800, RZ, 0xc0, !PT ;  /* 0x00000800c1ff7812 */ /* 0x000fc4000780c0ff */
[----:B------:R-:W-:Y:S01]  /*40110*/  LOP3.LUT P6, RZ, R191, 0x200000, RZ, 0xc0, !PT ;  /* 0x00200000bfff7812 */ /* 0x000fe200078cc0ff */
[----:B------:R-:W3:Y:S01]  /*40120*/  LDL.LU R58, [R1+0x448] ;  /* 0x00044800013a7983 */ /* 0x000ee20000300800 */
[----:B0-----:R-:W-:-:S09]  /*40130*/  IMAD.WIDE R194, R53, 0x2, R66 ;  /* 0x0000000235c27825 */ /* 0x001fd200078e0242 */
[----:B------:R0:W-:Y:S01]  /*40140*/  @P0 STG.E.U16 desc[UR58][R194.64], R54 ;  /* 0x00000036c2000986 */ /* 0x0001e2000c10153a */
[----:B------:R-:W-:Y:S02]  /*40150*/  LOP3.LUT P0, RZ, R193, 0x400, RZ, 0xc0, !PT ;  /* 0x00000400c1ff7812 */ /* 0x000fe4000780c0ff */
[----:B------:R-:W-:Y:S01]  /*40160*/  PRMT R2, R54, 0x7632, R2 ;  /* 0x0000763236027816 */ /* 0x000fe20000000002 */
[----:B0-----:R-:W-:-:S10]  /*40170*/  IMAD.WIDE R194, R53, 0x2, R64 ;  /* 0x0000000235c27825 */ /* 0x001fd400078e0240 */
[----:B------:R4:W-:Y:S01]  /*40180*/  @P0 STG.E.U16 desc[UR58][R194.64], R2 ;  /* 0x00000002c2000986 */ /* 0x0009e2000c10153a */
[----:B------:R-:W-:Y:S01]  /*40190*/  LOP3.LUT P0, RZ, R193, 0x200, RZ, 0xc0, !PT ;  /* 0x00000200c1ff7812 */ /* 0x000fe2000780c0ff */
[----:B----4-:R-:W-:Y:S01]  /*401a0*/  IMAD.WIDE R194, R56, 0x2, R66 ;  /* 0x0000000238c27825 */ /* 0x010fe200078e0242 */
[----:B------:R-:W-:-:S11]  /*401b0*/  PRMT R2, R59, 0x7632, R2 ;  /* 0x000076323b027816 */ /* 0x000fd60000000002 */
[----:B------:R0:W-:Y:S02]  /*401c0*/  @P0 STG.E.U16 desc[UR58][R194.64], R59 ;  /* 0x0000003bc2000986 */ /* 0x0001e4000c10153a */
[----:B0-----:R-:W-:-:S05]  /*401d0*/  IMAD.WIDE R194, R56, 0x2, R64 ;  /* 0x0000000238c27825 */ /* 0x001fca00078e0240 */
[----:B------:R0:W-:Y:S02]  /*401e0*/  @P3 STG.E.U16 desc[UR58][R194.64], R2 ;  /* 0x00000002c2003986 */ /* 0x0001e4000c10153a */
[----:B0-----:R-:W-:Y:S02]  /*401f0*/  PRMT R2, R190, 0x7632, R2 ;  /* 0x00007632be027816 */ /* 0x001fe40000000002 */
[C---:B------:R-:W-:Y:S02]  /*40200*/  LOP3.LUT P1, RZ, R191.reuse, 0x400000, RZ, 0xc0, !PT ;  /* 0x00400000bfff7812 */ /* 0x040fe4000782c0ff */
[----:B------:R-:W-:Y:S01]  /*40210*/  LOP3.LUT P4, RZ, R191, 0x800000, RZ, 0xc0, !PT ;  /* 0x00800000bfff7812 */ /* 0x000fe2000788c0ff */
[----:B--2---:R-:W-:-:S05]  /*40220*/  IMAD.WIDE R194, R188, 0x2, R66 ;  /* 0x00000002bcc27825 */ /* 0x004fca00078e0242 */
[----:B------:R0:W-:Y:S04]  /*40230*/  @P6 STG.E.U16 desc[UR58][R194.64], R190 ;  /* 0x000000bec2006986 */ /* 0x0001e8000c10153a */
[----:B0-----:R-:W2:Y:S04]  /*40240*/  LDL.LU R190, [R1+0x1474] ;  /* 0x0014740001be7983 */ /* 0x001ea80000300800 */
[----:B------:R-:W4:Y:S04]  /*40250*/  LDL.LU R59, [R1+0x558] ;  /* 0x00055800013b7983 */ /* 0x000f280000300800 */
[----:B------:R-:W4:Y:S04]  /*40260*/  LDL.LU R192, [R1+0x438] ;  /* 0x0004380001c07983 */ /* 0x000f280000300800 */
[----:B------:R-:W4:Y:S01]  /*40270*/  LDL.LU R54, [R1+0x560] ;  /* 0x0005600001367983 */ /* 0x000f220000300800 */
[----:B------:R-:W-:-:S03]  /*40280*/  IMAD.WIDE R194, R188, 0x2, R64 ;  /* 0x00000002bcc27825 */ /* 0x000fc600078e0240 */
[----:B------:R-:W4:Y:S04]  /*40290*/  LDL.LU R188, [R1+0x44c] ;  /* 0x00044c0001bc7983 */ /* 0x000f280000300800 */
[----:B------:R3:W-:Y:S04]  /*402a0*/  @P1 STG.E.U16 desc[UR58][R194.64], R2 ;  /* 0x00000002c2001986 */ /* 0x0007e8000c10153a */
[----:B------:R-:W4:Y:S01]  /*402b0*/  LDL.LU R56, [R1+0x564] ;  /* 0x0005640001387983 */ /* 0x000f220000300800 */
[----:B---3--:R-:W-:-:S05]  /*402c0*/  IMAD.WIDE R194, R189, 0x2, R66 ;  /* 0x00000002bdc27825 */ /* 0x008fca00078e0242 */
[----:B------:R0:W-:Y:S02]  /*402d0*/  @P4 STG.E.U16 desc[UR58][R194.64], R55 ;  /* 0x00000037c2004986 */ /* 0x0001e4000c10153a */
[----:B0-----:R-:W-:Y:S02]  /*402e0*/  IMAD.WIDE R194, R189, 0x2, R64 ;  /* 0x00000002bdc27825 */ /* 0x001fe400078e0240 */
[----:B------:R-:W3:Y:S04]  /*402f0*/  LDL.LU R189, [R1+0x43c] ;  /* 0x00043c0001bd7983 */ /* 0x000ee80000300800 */
[----:B------:R-:W3:Y:S01]  /*40300*/  LDL.LU R52, [R1+0x568] ;  /* 0x0005680001347983 */ /* 0x000ee20000300800 */
[----:B------:R-:W-:-:S03]  /*40310*/  LOP3.LUT P2, RZ, R191, 0x1000000, RZ, 0xc0, !PT ;  /* 0x01000000bfff7812 */ /* 0x000fc6000784c0ff */
[----:B------:R-:W3:Y:S01]  /*40320*/  LDL.LU R53, [R1+0x420] ;  /* 0x0004200001357983 */ /* 0x000ee20000300800 */
[----:B------:R-:W-:Y:S02]  /*40330*/  LOP3.LUT P5, RZ, R191, 0x2000000, RZ, 0xc0, !PT ;  /* 0x02000000bfff7812 */ /* 0x000fe400078ac0ff */
[----:B------:R-:W-:Y:S02]  /*40340*/  PRMT R2, R55, 0x7632, R2 ;  /* 0x0000763237027816 */ /* 0x000fe40000000002 */
[C---:B------:R-:W-:Y:S01]  /*40350*/  LOP3.LUT P6, RZ, R191.reuse, 0x4000000, RZ, 0xc0, !PT ;  /* 0x04000000bfff7812 */ /* 0x040fe200078cc0ff */
[----:B------:R-:W3:Y:S04]  /*40360*/  LDL.LU R55, [R1+0x56c] ;  /* 0x00056c0001377983 */ /* 0x000ee80000300800 */
[----:B------:R0:W-:Y:S01]  /*40370*/  @P2 STG.E.U16 desc[UR58][R194.64], R2 ;  /* 0x00000002c2002986 */ /* 0x0001e2000c10153a */
[----:B------:R-:W-:-:S02]  /*40380*/  LOP3.LUT P3, RZ, R191, 0x8000000, RZ, 0xc0, !PT ;  /* 0x08000000bfff7812 */ /* 0x000fc4000786c0ff */
[----:B------:R-:W-:Y:S02]  /*40390*/  LOP3.LUT R193, R193, 0xffffffdf, RZ, 0xc0, !PT ;  /* 0xffffffdfc1c17812 */ /* 0x000fe400078ec0ff */
[C---:B------:R-:W-:Y:S02]  /*403a0*/  LOP3.LUT P4, RZ, R191.reuse, 0x10000000, RZ, 0xc0, !PT ;  /* 0x10000000bfff7812 */ /* 0x040fe4000788c0ff */
[----:B------:R-:W-:Y:S01]  /*403b0*/  LOP3.LUT P1, RZ, R191, 0x20000000, RZ, 0xc0, !PT ;  /* 0x20000000bfff7812 */ /* 0x000fe2000782c0ff */
[----:B0-----:R-:W-:-:S05]  /*403c0*/  IMAD.WIDE R194, R57, 0x2, R66 ;  /* 0x0000000239c27825 */ /* 0x001fca00078e0242 */
[----:B------:R0:W-:Y:S01]  /*403d0*/  @P5 STG.E.U16 desc[UR58][R194.64], R58 ;  /* 0x0000003ac2005986 */ /* 0x0001e2000c10153a */
[----:B------:R-:W-:Y:S01]  /*403e0*/  PRMT R2, R58, 0x7632, R2 ;  /* 0x000076323a027816 */ /* 0x000fe20000000002 */
[----:B0-----:R-:W-:Y:S02]  /*403f0*/  IMAD.WIDE R194, R57, 0x2, R64 ;  /* 0x0000000239c27825 */ /* 0x001fe400078e0240 */
[----:B------:R-:W3:Y:S04]  /*40400*/  LDL.LU R57, [R1+0x410] ;  /* 0x0004100001397983 */ /* 0x000ee80000300800 */
[----:B------:R4:W-:Y:S04]  /*40410*/  @P6 STG.E.U16 desc[UR58][R194.64], R2 ;  /* 0x00000002c2006986 */ /* 0x0009e8000c10153a */
[----:B------:R-:W3:Y:S01]  /*40420*/  LDL.LU R58, [R1+0x570] ;  /* 0x00057000013a7983 */ /* 0x000ee20000300800 */
[----:B------:R-:W-:-:S02]  /*40430*/  LOP3.LUT P5, RZ, R191, 0x40000000, RZ, 0xc0, !PT ;  /* 0x40000000bfff7812 */ /* 0x000fc400078ac0ff */
[----:B--2---:R-:W-:Y:S01]  /*40440*/  LOP3.LUT P0, RZ, R190, 0x8, RZ, 0xc0, !PT ;  /* 0x00000008beff7812 */ /* 0x004fe2000780c0ff */
[----:B----4-:R-:W-:Y:S01]  /*40450*/  IMAD.WIDE R194, R59, 0x2, R66 ;  /* 0x000000023bc27825 */ /* 0x010fe200078e0242 */
[----:B------:R-:W-:-:S04]  /*40460*/  PRMT R2, R192, 0x7632, R2 ;  /* 0x00007632c0027816 */ /* 0x000fc80000000002 */
[----:B------:R0:W-:Y:S07]  /*40470*/  @P3 STG.E.U16 desc[UR58][R194.64], R192 ;  /* 0x000000c0c2003986 */ /* 0x0001ee000c10153a */
[----:B------:R-:W-:Y:S02]  /*40480*/  @P0 LOP3.LUT R193, R193, 0x20, RZ, 0xfc, !PT ;  /* 0x00000020c1c10812 */ /* 0x000fe400078efcff */
[----:B------:R-:W-:Y:S01]  /*40490*/  LOP3.LUT P0, RZ, R190, 0x4, RZ, 0xc0, !PT ;  /* 0x00000004beff7812 */ /* 0x000fe2000780c0ff */
[----:B0-----:R-:W-:Y:S01]  /*404a0*/  IMAD.WIDE R194, R59, 0x2, R64 ;  /* 0x000000023bc27825 */ /* 0x001fe200078e0240 */
[----:B------:R-:W-:Y:S01]  /*404b0*/  LOP3.LUT R193, R193, 0xffffffbf, RZ, 0xc0, !PT ;  /* 0xffffffbfc1c17812 */ /* 0x000fe200078ec0ff */
[----:B------:R-:W2:Y:S04]  /*404c0*/  LDL.LU R59, [R1+0x424] ;  /* 0x00042400013b7983 */ /* 0x000ea80000300800 */
[----:B------:R0:W-:Y:S06]  /*404d0*/  @P4 STG.E.U16 desc[UR58][R194.64], R2 ;  /* 0x00000002c2004986 */ /* 0x0001ec000c10153a */
[----:B------:R-:W-:-:S02]  /*404e0*/  @P0 LOP3.LUT R193, R193, 0x40, RZ, 0xfc, !PT ;  /* 0x00000040c1c10812 */ /* 0x000fc400078efcff */
[----:B------:R-:W-:Y:S01]  /*404f0*/  LOP3.LUT P0, RZ, R190, 0x2, RZ, 0xc0, !PT ;  /* 0x00000002beff7812 */ /* 0x000fe2000780c0ff */
[----:B0-----:R-:W-:Y:S01]  /*40500*/  IMAD.WIDE R194, R54, 0x2, R66 ;  /* 0x0000000236c27825 */ /* 0x001fe200078e0242 */
[----:B------:R-:W-:-:S04]  /*40510*/  PRMT R2, R188, 0x7632, R2 ;  /* 0x00007632bc027816 */ /* 0x000fc80000000002 */
[----:B------:R0:W-:Y:S01]  /*40520*/  @P1 STG.E.U16 desc[UR58][R194.64], R188 ;  /* 0x000000bcc2001986 */ /* 0x0001e2000c10153a */
[----:B------:R-:W-:-:S03]  /*40530*/  LOP3.LUT R193, R193, 0xffffff7f, RZ, 0xc0, !PT ;  /* 0xffffff7fc1c17812 */ /* 0x000fc600078ec0ff */
[----:B0-----:R-:W4:Y:S01]  /*40540*/  LDL.LU R188, [R1+0x574] ;  /* 0x0005740001bc7983 */ /* 0x001f220000300800 */
[----:B------:R-:W-:-:S03]  /*40550*/  IMAD.WIDE R194, R54, 0x2, R64 ;  /* 0x0000000236c27825 */ /* 0x000fc600078e0240 */
[----:B------:R-:W4:Y:S01]  /*40560*/  LDL.LU R54, [R1+0x414] ;  /* 0x0004140001367983 */ /* 0x000f220000300800 */
[----:B------:R-:W-:Y:S02]  /*40570*/  @P0 LOP3.LUT R193, R193, 0x80, RZ, 0xfc, !PT ;  /* 0x00000080c1c10812 */ /* 0x000fe400078efcff */
[----:B------:R-:W-:Y:S02]  /*40580*/  LOP3.LUT P0, RZ, R190, 0x1, RZ, 0xc0, !PT ;  /* 0x00000001beff7812 */ /* 0x000fe4000780c0ff */
[----:B------:R-:W-:Y:S01]  /*40590*/  LOP3.LUT R193, R193, 0xfffffeff, RZ, 0xc0, !PT ;  /* 0xfffffeffc1c17812 */ /* 0x000fe200078ec0ff */
[----:B------:R0:W-:Y:S10]  /*405a0*/  @P5 STG.E.U16 desc[UR58][R194.64], R2 ;  /* 0x00000002c2005986 */ /* 0x0001f4000c10153a */
[----:B------:R-:W-:-:S02]  /*405b0*/  @P0 LOP3.LUT R193, R193, 0x100, RZ, 0xfc, !PT ;  /* 0x00000100c1c10812 */ /* 0x000fc400078efcff */
[----:B------:R-:W-:Y:S01]  /*405c0*/  LOP3.LUT P0, RZ, R191, 0x80000000, RZ, 0xc0, !PT ;  /* 0x80000000bfff7812 */ /* 0x000fe2000780c0ff */
[----:B0-----:R-:W-:Y:S01]  /*405d0*/  IMAD.WIDE R194, R56, 0x2, R66 ;  /* 0x0000000238c27825 */ /* 0x001fe200078e0242 */
[----:B---3--:R-:W-:-:S11]  /*405e0*/  PRMT R2, R189, 0x7632, R2 ;  /* 0x00007632bd027816 */ /* 0x008fd60000000002 */
[----:B------:R0:W-:Y:S04]  /*405f0*/  @P0 STG.E.U16 desc[UR58][R194.64], R189 ;  /* 0x000000bdc2000986 */ /* 0x0001e8000c10153a */
[----:B0-----:R-:W3:Y:S01]  /*40600*/  LDL.LU R189, [R1+0x578] ;  /* 0x0005780001bd7983 */ /* 0x001ee20000300800 */
[----:B------:R-:W-:-:S03]  /*40610*/  IMAD.WIDE R194, R56, 0x2, R64 ;  /* 0x0000000238c27825 */ /* 0x000fc600078e0240 */
[----:B------:R-:W3:Y:S01]  /*40620*/  LDL.LU R56, [R1+0x428] ;  /* 0x0004280001387983 */ /* 0x000ee20000300800 */
[----:B------:R-:W-:-:S13]  /*40630*/  LOP3.LUT P0, RZ, R193, 0x100, RZ, 0xc0, !PT ;  /* 0x00000100c1ff7812 */ /* 0x000fda000780c0ff */
[----:B------:R0:W-:Y:S01]  /*40640*/  @P0 STG.E.U16 desc[UR58][R194.64], R2 ;  /* 0x00000002c2000986 */ /* 0x0001e2000c10153a */
[----:B------:R-:W-:Y:S01]  /*40650*/  LOP3.LUT P0, RZ, R193, 0x80, RZ, 0xc0, !PT ;  /* 0x00000080c1ff7812 */ /* 0x000fe2000780c0ff */
[----:B0-----:R-:W-:-:S12]  /*40660*/  IMAD.WIDE R194, R52, 0x2, R66 ;  /* 0x0000000234c27825 */ /* 0x001fd800078e0242 */
[----:B------:R0:W-:Y:S01]  /*40670*/  @P0 STG.E.U16 desc[UR58][R194.64], R53 ;  /* 0x00000035c2000986 */ /* 0x0001e2000c10153a */
[----:B------:R-:W-:Y:S02]  /*40680*/  LOP3.LUT P0, RZ, R193, 0x40, RZ, 0xc0, !PT ;  /* 0x00000040c1ff7812 */ /* 0x000fe4000780c0ff */
[----:B------:R-:W-:Y:S01]  /*40690*/  PRMT R2, R53, 0x7632, R2 ;  /* 0x0000763235027816 */ /* 0x000fe20000000002 */
[----:B0-----:R-:W-:-:S10]  /*406a0*/  IMAD.WIDE R194, R52, 0x2, R64 ;  /* 0x0000000234c27825 */ /* 0x001fd400078e0240 */
[----:B------:R0:W-:Y:S01]  /*406b0*/  @P0 STG.E.U16 desc[UR58][R194.64], R2 ;  /* 0x00000002c2000986 */ /* 0x0001e2000c10153a */
[----:B------:R-:W-:Y:S02]  /*406c0*/  LOP3.LUT P0, RZ, R193, 0x20, RZ, 0xc0, !PT ;  /* 0x00000020c1ff7812 */ /* 0x000fe4000780c0ff */
[C---:B------:R-:W-:Y:S02]  /*406d0*/  LOP3.LUT P2, RZ, R190.reuse, 0x10, RZ, 0xc0, !PT ;  /* 0x00000010beff7812 */ /* 0x040fe4000784c0ff */
[----:B------:R-:W-:Y:S01]  /*406e0*/  LOP3.LUT P6, RZ, R190, 0x20, RZ, 0xc0, !PT ;  /* 0x00000020beff7812 */ /* 0x000fe200078cc0ff */
[----:B0-----:R-:W-:Y:S01]  /*406f0*/  IMAD.WIDE R194, R55, 0x2, R66 ;  /* 0x0000000237c27825 */ /* 0x001fe200078e0242 */
[----:B------:R-:W-:-:S07]  /*40700*/  PRMT R2, R57, 0x7632, R2 ;  /* 0x0000763239027816 */ /* 0x000fce0000000002 */
[----:B------:R0:W-:Y:S01]  /*40710*/  @P0 STG.E.U16 desc[UR58][R194.64], R57 ;  /* 0x00000039c2000986 */ /* 0x0001e2000c10153a */
[C---:B------:R-:W-:Y:S01]  /*40720*/  LOP3.LUT P3, RZ, R190.reuse, 0x40, RZ, 0xc0, !PT ;  /* 0x00000040beff7812 */ /* 0x040fe2000786c0ff */
[----:B0-----:R-:W-:Y:S01]  /*40730*/  IMAD.WIDE R194, R55, 0x2, R64 ;  /* 0x0000000237c27825 */ /* 0x001fe200078e0240 */
[----:B------:R-:W-:Y:S01]  /*40740*/  LOP3.LUT P4, RZ, R190, 0x80, RZ, 0xc0, !PT ;  /* 0x00000080beff7812 */ /* 0x000fe2000788c0ff */
[----:B------:R-:W3:Y:S04]  /*40750*/  LDL.LU R57, [R1+0x57c] ;  /* 0x00057c0001397983 */ /* 0x000ee80000300800 */
[----:B------:R0:W-:Y:S02]  /*40760*/  @P2 STG.E.U16 desc[UR58][R194.64], R2 ;  /* 0x00000002c2002986 */ /* 0x0001e4000c10153a */
[----:B0-----:R-:W-:Y:S01]  /*40770*/  IMAD.WIDE R194, R58, 0x2, R66 ;  /* 0x000000023ac27825 */ /* 0x001fe200078e0242 */
[----:B------:R-:W-:-:S02]  /*40780*/  LOP3.LUT P1, RZ, R190, 0x100, RZ, 0xc0, !PT ;  /* 0x00000100beff7812 */ /* 0x000fc4000782c0ff */
[----:B------:R-:W-:Y:S02]  /*40790*/  LOP3.LUT P5, RZ, R190, 0x200, RZ, 0xc0, !PT ;  /* 0x00000200beff7812 */ /* 0x000fe400078ac0ff */
[----:B--2---:R0:W-:Y:S01]  /*407a0*/  @P6 STG.E.U16 desc[UR58][R194.64], R59 ;  /* 0x0000003bc2006986 */ /* 0x0041e2000c10153a */
[----:B------:R-:W-:Y:S01]  /*407b0*/  PRMT R2, R59, 0x7632, R2 ;  /* 0x000076323b027816 */ /* 0x000fe20000000002 */
[----:B0-----:R-:W-:Y:S02]  /*407c0*/  IMAD.WIDE R194, R58, 0x2, R64 ;  /* 0x000000023ac27825 */ /* 0x001fe400078e0240 */
[----:B------:R-:W2:Y:S04]  /*407d0*/  LDL.LU R58, [R1+0x418] ;  /* 0x00041800013a7983 */ /* 0x000ea80000300800 */
[----:B------:R4:W-:Y:S02]  /*407e0*/  @P3 STG.E.U16 desc[UR58][R194.64], R2 ;  /* 0x00000002c2003986 */ /* 0x0009e4000c10153a */
[----:B----4-:R-:W-:-:S05]  /*407f0*/  IMAD.WIDE R194, R188, 0x2, R66 ;  /* 0x00000002bcc27825 */ /* 0x010fca00078e0242 */
[----:B------:R0:W-:Y:S02]  /*40800*/  @P4 STG.E.U16 desc[UR58][R194.64], R54 ;  /* 0x00000036c2004986 */ /* 0x0001e4000c10153a */
[----:B0-----:R-:W-:Y:S02]  /*40810*/  IMAD.WIDE R194, R188, 0x2, R64 ;  /* 0x00000002bcc27825 */ /* 0x001fe400078e0240 */
[----:B------:R-:W4:Y:S04]  /*40820*/  LDL.LU R188, [R1+0x580] ;  /* 0x0005800001bc7983 */ /* 0x000f280000300800 */
[----:B------:R-:W4:Y:S04]  /*40830*/  LDL.LU R59, [R1+0x42c] ;  /* 0x00042c00013b7983 */ /* 0x000f280000300800 */
[----:B------:R-:W4:Y:S04]  /*40840*/  LDL.LU R52, [R1+0x584] ;  /* 0x0005840001347983 */ /* 0x000f280000300800 */
[----:B------:R-:W4:Y:S01]  /*40850*/  LDL.LU R55, [R1+0x41c] ;  /* 0x00041c0001377983 */ /* 0x000f220000300800 */
[----:B------:R-:W-:-:S05]  /*40860*/  PRMT R2, R54, 0x7632, R2 ;  /* 0x0000763236027816 */ /* 0x000fca0000000002 */
[----:B------:R3:W-:Y:S02]  /*40870*/  @P1 STG.E.U16 desc[UR58][R194.64], R2 ;  /* 0x00000002c2001986 */ /* 0x0007e4000c10153a */
[----:B---3--:R-:W-:-:S05]  /*40880*/  IMAD.WIDE R194, R189, 0x2, R66 ;  /* 0x00000002bdc27825 */ /* 0x008fca00078e0242 */
[----:B------:R0:W-:Y:S02]  /*40890*/  @P5 STG.E.U16 desc[UR58][R194.64], R56 ;  /* 0x00000038c2005986 */ /* 0x0001e4000c10153a */
[----:B0-----:R-:W-:Y:S02]  /*408a0*/  IMAD.WIDE R194, R189, 0x2, R64 ;  /* 0x00000002bdc27825 */ /* 0x001fe400078e0240 */
[----:B------:R-:W3:Y:S04]  /*408b0*/  LDL.LU R189, [R1+0x588] ;  /* 0x0005880001bd7983 */ /* 0x000ee80000300800 */
[----:B------:R-:W3:Y:S01]  /*408c0*/  LDL.LU R192, [R1+0x400] ;  /* 0x0004000001c07983 */ /* 0x000ee20000300800 */
[C---:B------:R-:W-:Y:S02]  /*408d0*/  LOP3.LUT P0, RZ, R190.reuse, 0x80000, RZ, 0xc0, !PT ;  /* 0x00080000beff7812 */ /* 0x040fe4000780c0ff */
[----:B------:R-:W-:Y:S01]  /*408e0*/  LOP3.LUT R193, R193, 0xfffffffd, RZ, 0xc0, !PT ;  /* 0xfffffffdc1c17812 */ /* 0x000fe200078ec0ff */
[----:B------:R-:W3:Y:S01]  /*408f0*/  LDL.LU R53, [R1+0x58c] ;  /* 0x00058c0001357983 */ /* 0x000ee20000300800 */
[----:B------:R-:W-:-:S02]  /*40900*/  LOP3.LUT P6, RZ, R190, 0x400, RZ, 0xc0, !PT ;  /* 0x00000400beff7812 */ /* 0x000fc400078cc0ff */
[C---:B------:R-:W-:Y:S01]  /*40910*/  LOP3.LUT P2, RZ, R190.reuse, 0x800, RZ, 0xc0, !PT ;  /* 0x00000800beff7812 */ /* 0x040fe2000784c0ff */
[----:B------:R-:W3:Y:S06]  /*40920*/  LDL.LU R54, [R1+0x3f0] ;  /* 0x0003f00001367983 */ /* 0x000eec0000300800 */
[----:B------:R-:W-:Y:S02]  /*40930*/  @P0 LOP3.LUT R193, R193, 0x2, RZ, 0xfc, !PT ;  /* 0x00000002c1c10812 */ /* 0x000fe400078efcff */
[----:B------:R-:W-:Y:S02]  /*40940*/  LOP3.LUT P0, RZ, R190, 0x40000, RZ, 0xc0, !PT ;  /* 0x00040000beff7812 */ /* 0x000fe4000780c0ff */
[----:B------:R-:W-:-:S02]  /*40950*/  LOP3.LUT R193, R193, 0xfffffffb, RZ, 0xc0, !PT ;  /* 0xfffffffbc1c17812 */ /* 0x000fc400078ec0ff */
[----:B------:R-:W-:-:S09]  /*40960*/  PRMT R2, R56, 0x7632, R2 ;  /* 0x0000763238027816 */ /* 0x000fd20000000002 */
[----:B------:R-:W-:Y:S02]  /*40970*/  @P0 LOP3.LUT R193, R193, 0x4, RZ, 0xfc, !PT ;  /* 0x00000004c1c10812 */ /* 0x000fe400078efcff */
[C---:B------:R-:W-:Y:S02]  /*40980*/  LOP3.LUT P0, RZ, R190.reuse, 0x20000, RZ, 0xc0, !PT ;  /* 0x00020000beff7812 */ /* 0x040fe4000780c0ff */
[----:B------:R-:W-:Y:S01]  /*40990*/  LOP3.LUT R193, R193, 0xfffffff7, RZ, 0xc0, !PT ;  /* 0xfffffff7c1c17812 */ /* 0x000fe200078ec0ff */
[----:B------:R0:W-:Y:S01]  /*409a0*/  @P6 STG.E.U16 desc[UR58][R194.64], R2 ;  /* 0x00000002c2006986 */ /* 0x0001e2000c10153a */
[C---:B------:R-:W-:Y:S02]  /*409b0*/  LOP3.LUT P4, RZ, R190.reuse, 0x1000, RZ, 0xc0, !PT ;  /* 0x00001000beff7812 */ /* 0x040fe4000788c0ff */
[----:B------:R-:W-:-:S07]  /*409c0*/  LOP3.LUT P3, RZ, R190, 0x2000, RZ, 0xc0, !PT ;  /* 0x00002000beff7812 */ /* 0x000fce000786c0ff */
[----:B------:R-:W-:Y:S02]  /*409d0*/  @P0 LOP3.LUT R193, R193, 0x8, RZ, 0xfc, !PT ;  /* 0x00000008c1c10812 */ /* 0x000fe400078efcff */
[C---:B------:R-:W-:Y:S02]  /*409e0*/  LOP3.LUT P0, RZ, R190.reuse, 0x10000, RZ, 0xc0, !PT ;  /* 0x00010000beff7812 */ /* 0x040fe4000780c0ff */
[----:B------:R-:W-:Y:S01]  /*409f0*/  LOP3.LUT P5, RZ, R190, 0x4000, RZ, 0xc0, !PT ;  /* 0x00004000beff7812 */ /* 0x000fe200078ac0ff */
[----:B0-----:R-:W-:Y:S01]  /*40a00*/  IMAD.WIDE R194, R57, 0x2, R66 ;  /* 0x0000000239c27825 */ /* 0x001fe200078e0242 */
[----:B------:R-:W-:-:S09]  /*40a10*/  LOP3.LUT R193, R193, 0xffffffef, RZ, 0xc0, !PT ;  /* 0xffffffefc1c17812 */ /* 0x000fd200078ec0ff */
[----:B------:R-:W-:Y:S02]  /*40a20*/  @P0 LOP3.LUT R193, R193, 0x10, RZ, 0xfc, !PT ;  /* 0x00000010c1c10812 */ /* 0x000fe400078efcff */
[----:B------:R-:W-:Y:S01]  /*40a30*/  LOP3.LUT P0, RZ, R190, 0x8000, RZ, 0xc0, !PT ;  /* 0x00008000beff7812 */ /* 0x000fe2000780c0ff */
[----:B--2---:R0:W-:Y:S01]  /*40a40*/  @P2 STG.E.U16 desc[UR58][R194.64], R58 ;  /* 0x0000003ac2002986 */ /* 0x0041e2000c10153a */
[----:B------:R-:W-:Y:S01]  /*40a50*/  PRMT R2, R58, 0x7632, R2 ;  /* 0x000076323a027816 */ /* 0x000fe20000000002 */
[----:B0-----:R-:W-:Y:S02]  /*40a60*/  IMAD.WIDE R194, R57, 0x2, R64 ;  /* 0x0000000239c27825 */ /* 0x001fe400078e0240 */
[----:B------:R-:W2:Y:S04]  /*40a70*/  LDL.LU R57, [R1+0x590] ;  /* 0x0005900001397983 */ /* 0x000ea80000300800 */
[----:B------:R4:W-:Y:S04]  /*40a80*/  @P4 STG.E.U16 desc[UR58][R194.64], R2 ;  /* 0x00000002c2004986 */ /* 0x0009e8000c10153a */
[----:B------:R-:W2:Y:S04]  /*40a90*/  LDL.LU R56, [R1+0x404] ;  /* 0x0004040001387983 */ /* 0x000ea80000300800 */
[----:B------:R-:W2:Y:S01]  /*40aa0*/  LDL.LU R58, [R1+0x1470] ;  /* 0x00147000013a7983 */ /* 0x000ea20000300800 */
[----:B----4-:R-:W-:Y:S01]  /*40ab0*/  IMAD.WIDE R194, R188, 0x2, R66 ;  /* 0x00000002bcc27825 */ /* 0x010fe200078e0242 */
[----:B------:R-:W-:-:S04]  /*40ac0*/  PRMT R2, R59, 0x7632, R2 ;  /* 0x000076323b027816 */ /* 0x000fc80000000002 */
[----:B------:R0:W-:Y:S02]  /*40ad0*/  @P3 STG.E.U16 desc[UR58][R194.64], R59 ;  /* 0x0000003bc2003986 */ /* 0x0001e4000c10153a */
[----:B0-----:R-:W-:Y:S02]  /*40ae0*/  IMAD.WIDE R194, R188, 0x2, R64 ;  /* 0x00000002bcc27825 */ /* 0x001fe400078e0240 */
[----:B------:R-:W4:Y:S04]  /*40af0*/  LDL.LU R188, [R1+0x146c] ;  /* 0x00146c0001bc7983 */ /* 0x000f280000300800 */
[----:B------:R0:W-:Y:S04]  /*40b00*/  @P5 STG.E.U16 desc[UR58][R194.64], R2 ;  /* 0x00000002c2005986 */ /* 0x0001e8000c10153a */
        /* <DEDUP_REMOVED lines=10> */
[----:B---3--:R-:W-:-:S09]  /*40bb0*/  IMAD.WIDE R194, R189, 0x2, R66 ;  /* 0x00000002bdc27825 */ /* 0x008fd200078e0242 */
[----:B------:R0:W-:Y:S02]  /*40bc0*/  @P0 STG.E.U16 desc[UR58][R194.64], R192 ;  /* 0x000000c0c2000986 */ /* 0x0001e4000c10153a */
[----:B0-----:R-:W-:Y:S02]  /*40bd0*/  IMAD.WIDE R194, R189, 0x2, R64 ;  /* 0x00000002bdc27825 */ /* 0x001fe400078e0240 */
[----:B------:R-:W3:Y:S01]  /*40be0*/  LDL.LU R189, [R1+0x1468] ;  /* 0x0014680001bd7983 */ /* 0x000ee20000300800 */
[----:B------:R-:W-:Y:S02]  /*40bf0*/  LOP3.LUT P0, RZ, R193, 0x4, RZ, 0xc0, !PT ;  /* 0x00000004c1ff7812 */ /* 0x000fe4000780c0ff */
[----:B------:R-:W-:Y:S02]  /*40c00*/  PRMT R2, R192, 0x7632, R2 ;  /* 0x00007632c0027816 */ /* 0x000fe40000000002 */
[----:B------:R-:W-:-:S09]  /*40c10*/  LOP3.LUT P1, RZ, R190, 0x100000, RZ, 0xc0, !PT ;  /* 0x00100000beff7812 */ /* 0x000fd2000782c0ff */
[----:B------:R0:W-:Y:S01]  /*40c20*/  @P0 STG.E.U16 desc[UR58][R194.64], R2 ;  /* 0x00000002c2000986 */ /* 0x0001e2000c10153a */
[----:B------:R-:W-:Y:S02]  /*40c30*/  LOP3.LUT P0, RZ, R193, 0x2, RZ, 0xc0, !PT ;  /* 0x00000002c1ff7812 */ /* 0x000fe4000780c0ff */
[----:B------:R-:W-:Y:S01]  /*40c40*/  LOP3.LUT P6, RZ, R190, 0x200000, RZ, 0xc0, !PT ;  /* 0x00200000beff7812 */ /* 0x000fe200078cc0ff */
[----:B0-----:R-:W-:Y:S01]  /*40c50*/  IMAD.WIDE R194, R53, 0x2, R66 ;  /* 0x0000000235c27825 */ /* 0x001fe200078e0242 */
[----:B------:R-:W-:-:S09]  /*40c60*/  PRMT R2, R54, 0x7632, R2 ;  /* 0x0000763236027816 */ /* 0x000fd20000000002 */
[----:B------:R0:W-:Y:S01]  /*40c70*/  @P0 STG.E.U16 desc[UR58][R194.64], R54 ;  /* 0x00000036c2000986 */ /* 0x0001e2000c10153a */
[----:B------:R-:W-:Y:S01]  /*40c80*/  LOP3.LUT P2, RZ, R190, 0x400000, RZ, 0xc0, !PT ;  /* 0x00400000beff7812 */ /* 0x000fe2000784c0ff */
[----:B0-----:R-:W-:-:S05]  /*40c90*/  IMAD.WIDE R194, R53, 0x2, R64 ;  /* 0x0000000235c27825 */ /* 0x001fca00078e0240 */
[----:B------:R2:W-:Y:S01]  /*40ca0*/  @P1 STG.E.U16 desc[UR58][R194.64], R2 ;  /* 0x00000002c2001986 */ /* 0x0005e2000c10153a */
[----:B------:R-:W-:Y:S01]  /*40cb0*/  LOP3.LUT P4, RZ, R190, 0x800000, RZ, 0xc0, !PT ;  /* 0x00800000beff7812 */ /* 0x000fe2000788c0ff */
[----:B--2---:R-:W-:-:S05]  /*40cc0*/  IMAD.WIDE R194, R57, 0x2, R66 ;  /* 0x0000000239c27825 */ /* 0x004fca00078e0242 */
[----:B------:R0:W-:Y:S01]  /*40cd0*/  @P6 STG.E.U16 desc[UR58][R194.64], R56 ;  /* 0x00000038c2006986 */ /* 0x0001e2000c10153a */
[----:B------:R-:W-:Y:S01]  /*40ce0*/  PRMT R2, R56, 0x7632, R2 ;  /* 0x0000763238027816 */ /* 0x000fe20000000002 */
[----:B0-----:R-:W-:Y:S02]  /*40cf0*/  IMAD.WIDE R194, R57, 0x2, R64 ;  /* 0x0000000239c27825 */ /* 0x001fe400078e0240 */
[----:B------:R-:W2:Y:S04]  /*40d00*/  LDL.LU R57, [R1+0x59c] ;  /* 0x00059c0001397983 */ /* 0x000ea80000300800 */
[----:B------:R4:W-:Y:S04]  /*40d10*/  @P2 STG.E.U16 desc[UR58][R194.64], R2 ;  /* 0x00000002c2002986 */ /* 0x0009e8000c10153a */
[----:B------:R-:W2:Y:S04]  /*40d20*/  LDL.LU R192, [R1+0x3f8] ;  /* 0x0003f80001c07983 */ /* 0x000ea80000300800 */
[----:B------:R-:W2:Y:S01]  /*40d30*/  LDL.LU R53, [R1+0x5a0] ;  /* 0x0005a00001357983 */ /* 0x000ea20000300800 */
[----:B----4-:R-:W-:-:S05]  /*40d40*/  IMAD.WIDE R194, R59, 0x2, R66 ;  /* 0x000000023bc27825 */ /* 0x010fca00078e0242 */
[----:B---3--:R0:W-:Y:S01]  /*40d50*/  @P4 STG.E.U16 desc[UR58][R194.64], R189 ;  /* 0x000000bdc2004986 */ /* 0x0081e2000c10153a */
[----:B------:R-:W-:Y:S01]  /*40d60*/  PRMT R2, R189, 0x7632, R2 ;  /* 0x00007632bd027816 */ /* 0x000fe20000000002 */
[----:B0-----:R-:W-:Y:S02]  /*40d70*/  IMAD.WIDE R194, R59, 0x2, R64 ;  /* 0x000000023bc27825 */ /* 0x001fe400078e0240 */
[----:B------:R-:W3:Y:S04]  /*40d80*/  LDL.LU R59, [R1+0x40c] ;  /* 0x00040c00013b7983 */ /* 0x000ee80000300800 */
[----:B------:R-:W4:Y:S04]  /*40d90*/  LDL.LU R54, [R1+0x5a4] ;  /* 0x0005a40001367983 */ /* 0x000f280000300800 */
[----:B------:R-:W4:Y:S04]  /*40da0*/  LDL.LU R56, [R1+0x3fc] ;  /* 0x0003fc0001387983 */ /* 0x000f280000300800 */
[----:B------:R-:W3:Y:S01]  /*40db0*/  LDL.LU R189, [R1+0x1464] ;  /* 0x0014640001bd7983 */ /* 0x000ee20000300800 */
[----:B------:R-:W-:-:S02]  /*40dc0*/  LOP3.LUT R191, R191, 0xdfffffff, RZ, 0xc0, !PT ;  /* 0xdfffffffbfbf7812 */ /* 0x000fc400078ec0ff */
[C---:B------:R-:W-:Y:S02]  /*40dd0*/  LOP3.LUT P3, RZ, R190.reuse, 0x1000000, RZ, 0xc0, !PT ;  /* 0x01000000beff7812 */ /* 0x040fe4000786c0ff */
[C---:B------:R-:W-:Y:S02]  /*40de0*/  LOP3.LUT P5, RZ, R190.reuse, 0x2000000, RZ, 0xc0, !PT ;  /* 0x02000000beff7812 */ /* 0x040fe400078ac0ff */
[C---:B------:R-:W-:Y:S02]  /*40df0*/  LOP3.LUT P6, RZ, R190.reuse, 0x4000000, RZ, 0xc0, !PT ;  /* 0x04000000beff7812 */ /* 0x040fe400078cc0ff */
[----:B------:R-:W-:-:S07]  /*40e00*/  LOP3.LUT P1, RZ, R190, 0x8000000, RZ, 0xc0, !PT ;  /* 0x08000000beff7812 */ /* 0x000fce000782c0ff */
[----:B------:R0:W-:Y:S01]  /*40e10*/  @P3 STG.E.U16 desc[UR58][R194.64], R2 ;  /* 0x00000002c2003986 */ /* 0x0001e2000c10153a */
[----:B------:R-:W-:Y:S01]  /*40e20*/  LOP3.LUT P4, RZ, R190, 0x10000000, RZ, 0xc0, !PT ;  /* 0x10000000beff7812 */ /* 0x000fe2000788c0ff */
[----:B0-----:R-:W-:Y:S01]  /*40e30*/  IMAD.WIDE R194, R52, 0x2, R66 ;  /* 0x0000000234c27825 */ /* 0x001fe200078e0242 */
[----:B------:R-:W-:-:S04]  /*40e40*/  PRMT R2, R55, 0x7632, R2 ;  /* 0x0000763237027816 */ /* 0x000fc80000000002 */
[----:B------:R0:W-:Y:S01]  /*40e50*/  @P5 STG.E.U16 desc[UR58][R194.64], R55 ;  /* 0x00000037c2005986 */ /* 0x0001e2000c10153a */
[----:B------:R-:W-:Y:S01]  /*40e60*/  LOP3.LUT P2, RZ, R190, 0x20000000, RZ, 0xc0, !PT ;  /* 0x20000000beff7812 */ /* 0x000fe2000784c0ff */
[----:B0-----:R-:W-:-:S05]  /*40e70*/  IMAD.WIDE R194, R52, 0x2, R64 ;  /* 0x0000000234c27825 */ /* 0x001fca00078e0240 */
[----:B------:R2:W-:Y:S01]  /*40e80*/  @P6 STG.E.U16 desc[UR58][R194.64], R2 ;  /* 0x00000002c2006986 */ /* 0x0005e2000c10153a */
[----:B------:R-:W-:Y:S02]  /*40e90*/  LOP3.LUT P5, RZ, R190, 0x40000000, RZ, 0xc0, !PT ;  /* 0x40000000beff7812 */ /* 0x000fe400078ac0ff */
[----:B------:R-:W-:Y:S01]  /*40ea0*/  LOP3.LUT R193, R193, 0xfffffffe, RZ, 0xc0, !PT ;  /* 0xfffffffec1c17812 */ /* 0x000fe200078ec0ff */
[----:B--2---:R-:W-:-:S05]  /*40eb0*/  IMAD.WIDE R194, R57, 0x2, R66 ;  /* 0x0000000239c27825 */ /* 0x004fca00078e0242 */
[----:B------:R0:W-:Y:S01]  /*40ec0*/  @P1 STG.E.U16 desc[UR58][R194.64], R192 ;  /* 0x000000c0c2001986 */ /* 0x0001e2000c10153a */
[----:B------:R-:W-:Y:S01]  /*40ed0*/  PRMT R2, R192, 0x7632, R2 ;  /* 0x00007632c0027816 */ /* 0x000fe20000000002 */
[----:B0-----:R-:W-:-:S05]  /*40ee0*/  IMAD.WIDE R194, R57, 0x2, R64 ;  /* 0x0000000239c27825 */ /* 0x001fca00078e0240 */
[----:B------:R0:W-:Y:S02]  /*40ef0*/  @P4 STG.E.U16 desc[UR58][R194.64], R2 ;  /* 0x00000002c2004986 */ /* 0x0001e4000c10153a */
[----:B0-----:R-:W-:Y:S01]  /*40f00*/  IMAD.WIDE R194, R53, 0x2, R66 ;  /* 0x0000000235c27825 */ /* 0x001fe200078e0242 */
[----:B---3--:R-:W-:-:S13]  /*40f10*/  LOP3.LUT P0, RZ, R189, 0x8, RZ, 0xc0, !PT ;  /* 0x00000008bdff7812 */ /* 0x008fda000780c0ff */
[----:B------:R-:W-:Y:S02]  /*40f20*/  @P0 LOP3.LUT R191, R191, 0x20000000, RZ, 0xfc, !PT ;  /* 0x20000000bfbf0812 */ /* 0x000fe400078efcff */
[----:B------:R-:W-:Y:S02]  /*40f30*/  LOP3.LUT P0, RZ, R189, 0x4, RZ, 0xc0, !PT ;  /* 0x00000004bdff7812 */ /* 0x000fe4000780c0ff */
[----:B------:R-:W-:-:S11]  /*40f40*/  LOP3.LUT R191, R191, 0xbfffffff, RZ, 0xc0, !PT ;  /* 0xbfffffffbfbf7812 */ /* 0x000fd600078ec0ff */
[----:B------:R-:W-:Y:S02]  /*40f50*/  @P0 LOP3.LUT R191, R191, 0x40000000, RZ, 0xfc, !PT ;  /* 0x40000000bfbf0812 */ /* 0x000fe400078efcff */
[----:B------:R-:W-:Y:S02]  /*40f60*/  LOP3.LUT P0, RZ, R189, 0x2, RZ, 0xc0, !PT ;  /* 0x00000002bdff7812 */ /* 0x000fe4000780c0ff */
[----:B------:R-:W-:-:S11]  /*40f70*/  LOP3.LUT R191, R191, 0x7fffffff, RZ, 0xc0, !PT ;  /* 0x7fffffffbfbf7812 */ /* 0x000fd600078ec0ff */
[----:B------:R-:W-:Y:S02]  /*40f80*/  @P0 LOP3.LUT R191, R191, 0x80000000, RZ, 0xfc, !PT ;  /* 0x80000000bfbf0812 */ /* 0x000fe400078efcff */
[----:B------:R-:W-:Y:S01]  /*40f90*/  LOP3.LUT P0, RZ, R189, 0x1, RZ, 0xc0, !PT ;  /* 0x00000001bdff7812 */ /* 0x000fe2000780c0ff */
[----:B------:R0:W-:Y:S01]  /*40fa0*/  @P2 STG.E.U16 desc[UR58][R194.64], R59 ;  /* 0x0000003bc2002986 */ /* 0x0001e2000c10153a */
[----:B------:R-:W-:-:S11]  /*40fb0*/  PRMT R2, R59, 0x7632, R2 ;  /* 0x000076323b027816 */ /* 0x000fd60000000002 */
[----:B------:R-:W-:Y:S02]  /*40fc0*/  @P0 LOP3.LUT R193, R193, 0x1, RZ, 0xfc, !PT ;  /* 0x00000001c1c10812 */ /* 0x000fe400078efcff */
[----:B------:R-:W-:Y:S01]  /*40fd0*/  LOP3.LUT P0, RZ, R190, 0x80000000, RZ, 0xc0, !PT ;  /* 0x80000000beff7812 */ /* 0x000fe2000780c0ff */
[----:B0-----:R-:W-:Y:S01]  /*40fe0*/  IMAD.WIDE R194, R53, 0x2, R64 ;  /* 0x0000000235c27825 */ /* 0x001fe200078e0240 */
[----:B------:R-:W2:Y:S04]  /*40ff0*/  LDL.LU R190, [R1+0x5ac] ;  /* 0x0005ac0001be7983 */ /* 0x000ea80000300800 */
[----:B------:R4:W-:Y:S04]  /*41000*/  @P5 STG.E.U16 desc[UR58][R194.64], R2 ;  /* 0x00000002c2005986 */ /* 0x0009e8000c10153a */
[----:B------:R-:W3:Y:S04]  /*41010*/  LDL.LU R52, [R1+0x3b0] ;  /* 0x0003b00001347983 */ /* 0x000ee80000300800 */
[----:B------:R-:W3:Y:S01]  /*41020*/  LDL.LU R55, [R1+0x5b0] ;  /* 0x0005b00001377983 */ /* 0x000ee20000300800 */
[----:B----4-:R-:W-:-:S03]  /*41030*/  IMAD.WIDE R194, R54, 0x2, R66 ;  /* 0x0000000236c27825 */ /* 0x010fc600078e0242 */
[----:B------:R-:W4:Y:S04]  /*41040*/  LDL.LU R57, [R1+0x3d4] ;  /* 0x0003d40001397983 */ /* 0x000f280000300800 */
[----:B------:R-:W4:Y:S04]  /*41050*/  LDL.LU R59, [R1+0x5b4] ;  /* 0x0005b400013b7983 */ /* 0x000f280000300800 */
[----:B------:R-:W4:Y:S04]  /*41060*/  LDL.LU R53, [R1+0x3b4] ;  /* 0x0003b40001357983 */ /* 0x000f280000300800 */
[----:B------:R0:W-:Y:S04]  /*41070*/  @P0 STG.E.U16 desc[UR58][R194.64], R56 ;  /* 0x00000038c2000986 */ /* 0x0001e8000c10153a */
[----:B0-----:R-:W2:Y:S04]  /*41080*/  LDL.LU R194, [R1+0x5a8] ;  /* 0x0005a80001c27983 */ /* 0x001ea80000300800 */
[----:B------:R-:W3:Y:S01]  /*41090*/  LDL.LU R195, [R1+0x3d0] ;  /* 0x0003d00001c37983 */ /* 0x000ee20000300800 */
[----:B------:R-:W-:Y:S01]  /*410a0*/  LOP3.LUT P0, RZ, R193, 0x1, RZ, 0xc0, !PT ;  /* 0x00000001c1ff7812 */ /* 0x000fe2000780c0ff */
[----:B------:R-:W-:Y:S01]  /*410b0*/  IMAD.WIDE R192, R54, 0x2, R64 ;  /* 0x0000000236c07825 */ /* 0x000fe200078e0240 */
[----:B------:R-:W-:Y:S01]  /*410c0*/  PRMT R2, R56, 0x7632, R2 ;  /* 0x0000763238027816 */ /* 0x000fe20000000002 */
[----:B------:R-:W4:Y:S01]  /*410d0*/  LDL.LU R54, [R1+0x5b8] ;  /* 0x0005b80001367983 */ /* 0x000f220000300800 */
[----:B------:R-:W-:-:S02]  /*410e0*/  LOP3.LUT P3, RZ, R189, 0x10, RZ, 0xc0, !PT ;  /* 0x00000010bdff7812 */ /* 0x000fc4000786c0ff */
[----:B------:R-:W-:Y:S01]  /*410f0*/  LOP3.LUT P6, RZ, R189, 0x20, RZ, 0xc0, !PT ;  /* 0x00000020bdff7812 */ /* 0x000fe200078cc0ff */
[----:B------:R-:W4:Y:S06]  /*41100*/  LDL.LU R56, [R1+0x3d8] ;  /* 0x0003d80001387983 */ /* 0x000f2c0000300800 */
[----:B------:R2:W-:Y:S01]  /*41110*/  @P0 STG.E.U16 desc[UR58][R192.64], R2 ;  /* 0x00000002c0000986 */ /* 0x0005e2000c10153a */
[----:B------:R-:W-:Y:S02]  /*41120*/  LOP3.LUT P0, RZ, R191, 0x80000000, RZ, 0xc0, !PT ;  /* 0x80000000bfff7812 */ /* 0x000fe4000780c0ff */
[----:B------:R-:W-:-:S02]  /*41130*/  LOP3.LUT P1, RZ, R189, 0x40, RZ, 0xc0, !PT ;  /* 0x00000040bdff7812 */ /* 0x000fc4000782c0ff */
[----:B------:R-:W-:Y:S01]  /*41140*/  LOP3.LUT P4, RZ, R189, 0x80, RZ, 0xc0, !PT ;  /* 0x00000080bdff7812 */ /* 0x000fe2000788c0ff */
[----:B--2---:R-:W-:-:S08]  /*41150*/  IMAD.WIDE R192, R194, 0x2, R66 ;  /* 0x00000002c2c07825 */ /* 0x004fd000078e0242 */
[----:B---3--:R0:W-:Y:S01]  /*41160*/  @P0 STG.E.U16 desc[UR58][R192.64], R195 ;  /* 0x000000c3c0000986 */ /* 0x0081e2000c10153a */
        /* <DEDUP_REMOVED lines=11> */
[----:B----4-:R-:W-:-:S04]  /*41220*/  PRMT R2, R57, 0x7632, R2 ;  /* 0x0000763239027816 */ /* 0x010fc80000000002 */
[----:B------:R0:W-:Y:S04]  /*41230*/  @P6 STG.E.U16 desc[UR58][R192.64], R57 ;  /* 0x00000039c0006986 */ /* 0x0001e8000c10153a */
[----:B0-----:R-:W2:Y:S04]  /*41240*/  LDL.LU R57, [R1+0x5bc] ;  /* 0x0005bc0001397983 */ /* 0x001ea80000300800 */
[----:B------:R-:W3:Y:S01]  /*41250*/  LDL.LU R194, [R1+0x3b8] ;  /* 0x0003b80001c27983 */ /* 0x000ee20000300800 */
[----:B------:R-:W-:-:S03]  /*41260*/  IMAD.WIDE R192, R55, 0x2, R64 ;  /* 0x0000000237c07825 */ /* 0x000fc600078e0240 */
[----:B------:R-:W4:Y:S04]  /*41270*/  LDL.LU R195, [R1+0x5c0] ;  /* 0x0005c00001c37983 */ /* 0x000f280000300800 */
        /* <DEDUP_REMOVED lines=26> */
[----:B---3--:R0:W-:Y:S02]  /*41420*/  @P3 STG.E.U16 desc[UR58][R192.64], R194 ;  /* 0x000000c2c0003986 */ /* 0x0081e4000c10153a */
[----:B0-----:R-:W-:Y:S02]  /*41430*/  IMAD.WIDE R192, R57, 0x2, R64 ;  /* 0x0000000239c07825 */ /* 0x001fe400078e0240 */
[----:B------:R-:W2:Y:S01]  /*41440*/  LDL.LU R57, [R1+0x5d0] ;  /* 0x0005d00001397983 */ /* 0x000ea20000300800 */
[----:B------:R-:W-:-:S05]  /*41450*/  PRMT R2, R194, 0x7632, R2 ;  /* 0x00007632c2027816 */ /* 0x000fca0000000002 */
[----:B------:R4:W-:Y:S02]  /*41460*/  @P4 STG.E.U16 desc[UR58][R192.64], R2 ;  /* 0x00000002c0004986 */ /* 0x0009e4000c10153a */
[----:B----4-:R-:W-:-:S05]  /*41470*/  IMAD.WIDE R192, R195, 0x2, R66 ;  /* 0x00000002c3c07825 */ /* 0x010fca00078e0242 */
[----:B------:R0:W-:Y:S01]  /*41480*/  @P1 STG.E.U16 desc[UR58][R192.64], R59 ;  /* 0x0000003bc0001986 */ /* 0x0001e2000c10153a */
[----:B------:R-:W-:-:S03]  /*41490*/  PRMT R2, R59, 0x7632, R2 ;  /* 0x000076323b027816 */ /* 0x000fc60000000002 */
[----:B0-----:R-:W3:Y:S01]  /*414a0*/  LDL.LU R59, [R1+0x5d4] ;  /* 0x0005d400013b7983 */ /* 0x001ee20000300800 */
[----:B------:R-:W-:-:S03]  /*414b0*/  IMAD.WIDE R192, R195, 0x2, R64 ;  /* 0x00000002c3c07825 */ /* 0x000fc600078e0240 */
[----:B------:R-:W4:Y:S01]  /*414c0*/  LDL.LU R195, [R1+0x384] ;  /* 0x0003840001c37983 */ /* 0x000f220000300800 */
        /* <DEDUP_REMOVED lines=20> */
[----:B------:R-:W4:Y:S10]  /*41610*/  LDL.LU R190, [R1+0x5d8] ;  /* 0x0005d80001be7983 */ /* 0x000f340000300800 */
        /* <DEDUP_REMOVED lines=21> */
[----:B0-----:R-:W2:Y:S01]  /*41770*/  LDL.LU R188, [R1+0x1460] ;  /* 0x0014600001bc7983 */ /* 0x001ea20000300800 */
[----:B------:R-:W-:-:S03]  /*41780*/  IMAD.WIDE R192, R57, 0x2, R64 ;  /* 0x0000000239c07825 */ /* 0x000fc600078e0240 */
[----:B------:R-:W2:Y:S04]  /*41790*/  LDL.LU R56, [R1+0x5dc] ;  /* 0x0005dc0001387983 */ /* 0x000ea80000300800 */
[----:B------:R3:W-:Y:S02]  /*417a0*/  @P3 STG.E.U16 desc[UR58][R192.64], R2 ;  /* 0x00000002c0003986 */ /* 0x0007e4000c10153a */
[----:B---3--:R-:W-:-:S05]  /*417b0*/  IMAD.WIDE R192, R59, 0x2, R66 ;  /* 0x000000023bc07825 */ /* 0x008fca00078e0242 */
[----:B----4-:R0:W-:Y:S02]  /*417c0*/  @P4 STG.E.U16 desc[UR58][R192.64], R195 ;  /* 0x000000c3c0004986 */ /* 0x0101e4000c10153a */
[----:B0-----:R-:W-:Y:S02]  /*417d0*/  IMAD.WIDE R192, R59, 0x2, R64 ;  /* 0x000000023bc07825 */ /* 0x001fe400078e0240 */
[----:B------:R-:W3:Y:S04]  /*417e0*/  LDL.LU R59, [R1+0x388] ;  /* 0x00038800013b7983 */ /* 0x000ee80000300800 */
[----:B------:R-:W4:Y:S04]  /*417f0*/  LDL.LU R52, [R1+0x5e0] ;  /* 0x0005e00001347983 */ /* 0x000f280000300800 */
[----:B------:R-:W4:Y:S01]  /*41800*/  LDL.LU R57, [R1+0x3ac] ;  /* 0x0003ac0001397983 */ /* 0x000f220000300800 */
[----:B------:R-:W-:-:S03]  /*41810*/  LOP3.LUT R191, R191, 0xffdfffff, RZ, 0xc0, !PT ;  /* 0xffdfffffbfbf7812 */ /* 0x000fc600078ec0ff */
[----:B------:R-:W4:Y:S01]  /*41820*/  LDL.LU R53, [R1+0x5e4] ;  /* 0x0005e40001357983 */ /* 0x000f220000300800 */
[----:B------:R-:W-:-:S03]  /*41830*/  LOP3.LUT P1, RZ, R189, 0x1000000, RZ, 0xc0, !PT ;  /* 0x01000000bdff7812 */ /* 0x000fc6000782c0ff */
[----:B------:R-:W4:Y:S01]  /*41840*/  LDL.LU R54, [R1+0x38c] ;  /* 0x00038c0001367983 */ /* 0x000f220000300800 */
[----:B------:R-:W-:Y:S02]  /*41850*/  LOP3.LUT P5, RZ, R189, 0x2000000, RZ, 0xc0, !PT ;  /* 0x02000000bdff7812 */ /* 0x000fe400078ac0ff */
[----:B------:R-:W-:-:S07]  /*41860*/  PRMT R2, R195, 0x7632, R2 ;  /* 0x00007632c3027816 */ /* 0x000fce0000000002 */
[----:B------:R0:W-:Y:S01]  /*41870*/  @P1 STG.E.U16 desc[UR58][R192.64], R2 ;  /* 0x00000002c0001986 */ /* 0x0001e2000c10153a */
[C---:B------:R-:W-:Y:S02]  /*41880*/  LOP3.LUT P6, RZ, R189.reuse, 0x4000000, RZ, 0xc0, !PT ;  /* 0x04000000bdff7812 */ /* 0x040fe400078cc0ff */
[C---:B------:R-:W-:Y:S02]  /*41890*/  LOP3.LUT P2, RZ, R189.reuse, 0x8000000, RZ, 0xc0, !PT ;  /* 0x08000000bdff7812 */ /* 0x040fe4000784c0ff */
[C---:B------:R-:W-:Y:S02]  /*418a0*/  LOP3.LUT P4, RZ, R189.reuse, 0x10000000, RZ, 0xc0, !PT ;  /* 0x10000000bdff7812 */ /* 0x040fe4000788c0ff */
[----:B------:R-:W-:Y:S01]  /*418b0*/  LOP3.LUT P3, RZ, R189, 0x20000000, RZ, 0xc0, !PT ;  /* 0x20000000bdff7812 */ /* 0x000fe2000786c0ff */
[----:B0-----:R-:W-:-:S05]  /*418c0*/  IMAD.WIDE R192, R190, 0x2, R66 ;  /* 0x00000002bec07825 */ /* 0x001fca00078e0242 */
[----:B------:R0:W-:Y:S01]  /*418d0*/  @P5 STG.E.U16 desc[UR58][R192.64], R55 ;  /* 0x00000037c0005986 */ /* 0x0001e2000c10153a */
[----:B------:R-:W-:Y:S02]  /*418e0*/  LOP3.LUT P5, RZ, R189, 0x40000000, RZ, 0xc0, !PT ;  /* 0x40000000bdff7812 */ /* 0x000fe400078ac0ff */
[----:B------:R-:W-:Y:S01]  /*418f0*/  PRMT R2, R55, 0x7632, R2 ;  /* 0x0000763237027816 */ /* 0x000fe20000000002 */
[----:B0-----:R-:W-:-:S05]  /*41900*/  IMAD.WIDE R192, R190, 0x2, R64 ;  /* 0x00000002bec07825 */ /* 0x001fca00078e0240 */
[----:B------:R0:W-:Y:S01]  /*41910*/  @P6 STG.E.U16 desc[UR58][R192.64], R2 ;  /* 0x00000002c0006986 */ /* 0x0001e2000c10153a */
        /* <DEDUP_REMOVED lines=13> */
[----:B------:R-:W2:Y:S04]  /*419f0*/  LDL.LU R194, [R1+0x370] ;  /* 0x0003700001c27983 */ /* 0x000ea80000300800 */
[----:B------:R-:W2:Y:S04]  /*41a00*/  LDL.LU R195, [R1+0x5ec] ;  /* 0x0005ec0001c37983 */ /* 0x000ea80000300800 */
[----:B------:R-:W2:Y:S01]  /*41a10*/  LDL.LU R190, [R1+0x350] ;  /* 0x0003500001be7983 */ /* 0x000ea20000300800 */
[----:B0-----:R-:W-:-:S03]  /*41a20*/  IMAD.WIDE R192, R56, 0x2, R66 ;  /* 0x0000000238c07825 */ /* 0x001fc600078e0242 */
[----:B------:R-:W2:Y:S04]  /*41a30*/  LDL.LU R55, [R1+0x800] ;  /* 0x0008000001377983 */ /* 0x000ea80000300800 */
[----:B---3--:R0:W-:Y:S02]  /*41a40*/  @P2 STG.E.U16 desc[UR58][R192.64], R59 ;  /* 0x0000003bc0002986 */ /* 0x0081e4000c10153a */
[----:B0-----:R-:W-:Y:S02]  /*41a50*/  IMAD.WIDE R192, R56, 0x2, R64 ;  /* 0x0000000238c07825 */ /* 0x001fe400078e0240 */
[----:B------:R-:W3:Y:S01]  /*41a60*/  LDL.LU R56, [R1+0x374] ;  /* 0x0003740001387983 */ /* 0x000ee20000300800 */
[----:B------:R-:W-:-:S03]  /*41a70*/  PRMT R2, R59, 0x7632, R2 ;  /* 0x000076323b027816 */ /* 0x000fc60000000002 */
[----:B------:R-:W3:Y:S04]  /*41a80*/  LDL.LU R59, [R1+0x145c] ;  /* 0x00145c00013b7983 */ /* 0x000ee80000300800 */
[----:B------:R4:W-:Y:S02]  /*41a90*/  @P4 STG.E.U16 desc[UR58][R192.64], R2 ;  /* 0x00000002c0004986 */ /* 0x0009e4000c10153a */
[----:B----4-:R-:W-:Y:S01]  /*41aa0*/  IMAD.WIDE R192, R52, 0x2, R66 ;  /* 0x0000000234c07825 */ /* 0x010fe200078e0242 */
[----:B------:R-:W-:-:S04]  /*41ab0*/  PRMT R2, R57, 0x7632, R2 ;  /* 0x0000763239027816 */ /* 0x000fc80000000002 */
[----:B------:R0:W-:Y:S04]  /*41ac0*/  @P3 STG.E.U16 desc[UR58][R192.64], R57 ;  /* 0x00000039c0003986 */ /* 0x0001e8000c10153a */
[----:B0-----:R-:W4:Y:S01]  /*41ad0*/  LDL.LU R57, [R1+0x804] ;  /* 0x0008040001397983 */ /* 0x001f220000300800 */
[----:B------:R-:W-:-:S03]  /*41ae0*/  IMAD.WIDE R192, R52, 0x2, R64 ;  /* 0x0000000234c07825 */ /* 0x000fc600078e0240 */
[----:B------:R-:W4:Y:S04]  /*41af0*/  LDL.LU R52, [R1+0x354] ;  /* 0x0003540001347983 */ /* 0x000f280000300800 */
[----:B------:R0:W-:Y:S02]  /*41b00*/  @P5 STG.E.U16 desc[UR58][R192.64], R2 ;  /* 0x00000002c0005986 */ /* 0x0001e4000c10153a */
[----:B0-----:R-:W-:-:S05]  /*41b10*/  IMAD.WIDE R192, R53, 0x2, R66 ;  /* 0x0000000235c07825 */ /* 0x001fca00078e0242 */
        /* <DEDUP_REMOVED lines=8> */
[C---:B------:R-:W-:Y:S01]  /*41ba0*/  LOP3.LUT P6, RZ, R188.reuse, 0x20, RZ, 0xc0, !PT ;  /* 0x00000020bcff7812 */ /* 0x040fe200078cc0ff */
[----:B------:R-:W4:Y:S01]  /*41bb0*/  LDL.LU R54, [R1+0x378] ;  /* 0x0003780001367983 */ /* 0x000f220000300800 */
[C---:B------:R-:W-:Y:S02]  /*41bc0*/  LOP3.LUT P2, RZ, R188.reuse, 0x40, RZ, 0xc0, !PT ;  /* 0x00000040bcff7812 */ /* 0x040fe4000784c0ff */
[----:B------:R-:W-:Y:S01]  /*41bd0*/  LOP3.LUT P4, RZ, R188, 0x80, RZ, 0xc0, !PT ;  /* 0x00000080bcff7812 */ /* 0x000fe2000788c0ff */
[----:B--2---:R-:W-:-:S06]  /*41be0*/  IMAD.WIDE R192, R189, 0x2, R66 ;  /* 0x00000002bdc07825 */ /* 0x004fcc00078e0242 */
        /* <DEDUP_REMOVED lines=12> */
[----:B---3--:R-:W-:-:S04]  /*41cb0*/  PRMT R2, R56, 0x7632, R2 ;  /* 0x0000763238027816 */ /* 0x008fc80000000002 */
[----:B------:R0:W-:Y:S04]  /*41cc0*/  @P6 STG.E.U16 desc[UR58][R192.64], R56 ;  /* 0x00000038c0006986 */ /* 0x0001e8000c10153a */
[----:B0-----:R-:W2:Y:S04]  /*41cd0*/  LDL.LU R56, [R1+0x80c] ;  /* 0x00080c0001387983 */ /* 0x001ea80000300800 */
[----:B------:R-:W3:Y:S01]  /*41ce0*/  LDL.LU R189, [R1+0x358] ;  /* 0x0003580001bd7983 */ /* 0x000ee20000300800 */
[----:B------:R-:W-:-:S03]  /*41cf0*/  IMAD.WIDE R192, R55, 0x2, R64 ;  /* 0x0000000237c07825 */ /* 0x000fc600078e0240 */
[----:B------:R-:W3:Y:S04]  /*41d00*/  LDL.LU R195, [R1+0x810] ;  /* 0x0008100001c37983 */ /* 0x000ee80000300800 */
        /* <DEDUP_REMOVED lines=17> */
[----:B------:R0:W-:Y:S01]  /*41e20*/  @P5 STG.E.U16 desc[UR58][R192.64], R54 ;  /* 0x00000036c0005986 */ /* 0x0001e2000c10153a */
[----:B------:R-:W-:Y:S01]  /*41e30*/  LOP3.LUT P0, RZ, R188, 0x80000, RZ, 0xc0, !PT ;  /* 0x00080000bcff7812 */ /* 0x000fe2000780c0ff */
[----:B0-----:R-:W-:Y:S02]  /*41e40*/  IMAD.WIDE R192, R53, 0x2, R64 ;  /* 0x0000000235c07825 */ /* 0x001fe400078e0240 */
[----:B------:R-:W4:Y:S04]  /*41e50*/  LDL.LU R53, [R1+0x820] ;  /* 0x0008200001357983 */ /* 0x000f280000300800 */
[----:B------:R2:W-:Y:S04]  /*41e60*/  @P6 STG.E.U16 desc[UR58][R192.64], R2 ;  /* 0x00000002c0006986 */ /* 0x0005e8000c10153a */
[----:B------:R-:W4:Y:S01]  /*41e70*/  LDL.LU R54, [R1+0x320] ;  /* 0x0003200001367983 */ /* 0x000f220000300800 */
        /* <DEDUP_REMOVED lines=8> */
[----:B------:R-:W-:-:S07]  /*41f00*/  LOP3.LUT P2, RZ, R188, 0x2000, RZ, 0xc0, !PT ;  /* 0x00002000bcff7812 */ /* 0x000fce000784c0ff */
[----:B------:R-:W-:Y:S02]  /*41f10*/  @P0 LOP3.LUT R191, R191, 0x80000, RZ, 0xfc, !PT ;  /* 0x00080000bfbf0812 */ /* 0x000fe400078efcff */
[C---:B------:R-:W-:Y:S02]  /*41f20*/  LOP3.LUT P0, RZ, R188.reuse, 0x10000, RZ, 0xc0, !PT ;  /* 0x00010000bcff7812 */ /* 0x040fe4000780c0ff */
[----:B------:R-:W-:Y:S02]  /*41f30*/  LOP3.LUT P5, RZ, R188, 0x4000, RZ, 0xc0, !PT ;  /* 0x00004000bcff7812 */ /* 0x000fe400078ac0ff */
[----:B------:R-:W-:-:S09]  /*41f40*/  LOP3.LUT R191, R191, 0xffefffff, RZ, 0xc0, !PT ;  /* 0xffefffffbfbf7812 */ /* 0x000fd200078ec0ff */
[----:B------:R-:W-:Y:S02]  /*41f50*/  @P0 LOP3.LUT R191, R191, 0x100000, RZ, 0xfc, !PT ;  /* 0x00100000bfbf0812 */ /* 0x000fe400078efcff */
[----:B------:R-:W-:Y:S01]  /*41f60*/  LOP3.LUT P0, RZ, R188, 0x8000, RZ, 0xc0, !PT ;  /* 0x00008000bcff7812 */ /* 0x000fe2000780c0ff */
[----:B--2---:R-:W-:-:S05]  /*41f70*/  IMAD.WIDE R192, R56, 0x2, R66 ;  /* 0x0000000238c07825 */ /* 0x004fca00078e0242 */
[----:B---3--:R0:W-:Y:S02]  /*41f80*/  @P1 STG.E.U16 desc[UR58][R192.64], R189 ;  /* 0x000000bdc0001986 */ /* 0x0081e4000c10153a */
[----:B0-----:R-:W-:Y:S02]  /*41f90*/  IMAD.WIDE R192, R56, 0x2, R64 ;  /* 0x0000000238c07825 */ /* 0x001fe400078e0240 */
[----:B------:R-:W2:Y:S01]  /*41fa0*/  LDL.LU R56, [R1+0x824] ;  /* 0x0008240001387983 */ /* 0x000ea20000300800 */
[----:B------:R-:W-:-:S05]  /*41fb0*/  PRMT R2, R189, 0x7632, R2 ;  /* 0x00007632bd027816 */ /* 0x000fca0000000002 */
[----:B------:R0:W-:Y:S02]  /*41fc0*/  @P4 STG.E.U16 desc[UR58][R192.64], R2 ;  /* 0x00000002c0004986 */ /* 0x0001e4000c10153a */
[----:B0-----:R-:W-:-:S05]  /*41fd0*/  IMAD.WIDE R192, R195, 0x2, R66 ;  /* 0x00000002c3c07825 */ /* 0x001fca00078e0242 */
[----:B----4-:R0:W-:Y:S01]  /*41fe0*/  @P2 STG.E.U16 desc[UR58][R192.64], R57 ;  /* 0x00000039c0002986 */ /* 0x0101e2000c10153a */
[----:B------:R-:W-:Y:S01]  /*41ff0*/  PRMT R2, R57, 0x7632, R2 ;  /* 0x0000763239027816 */ /* 0x000fe20000000002 */
[----:B0-----:R-:W-:Y:S02]  /*42000*/  IMAD.WIDE R192, R195, 0x2, R64 ;  /* 0x00000002c3c07825 */ /* 0x001fe400078e0240 */
[----:B------:R-:W3:Y:S04]  /*42010*/  LDL.LU R57, [R1+0x828] ;  /* 0x0008280001397983 */ /* 0x000ee80000300800 */
[----:B------:R0:W-:Y:S04]  /*42020*/  @P5 STG.E.U16 desc[UR58][R192.64], R2 ;  /* 0x00000002c0005986 */ /* 0x0001e8000c10153a */
[----:B------:R-:W4:Y:S01]  /*42030*/  LDL.LU R195, [R1+0x324] ;  /* 0x0003240001c37983 */ /* 0x000f220000300800 */
[----:B0-----:R-:W-:-:S05]  /*42040*/  IMAD.WIDE R192, R190, 0x2, R66 ;  /* 0x00000002bec07825 */ /* 0x001fca00078e0242 */
[----:B------:R0:W-:Y:S01]  /*42050*/  @P0 STG.E.U16 desc[UR58][R192.64], R55 ;  /* 0x00000037c0000986 */ /* 0x0001e2000c10153a */
[----:B------:R-:W-:Y:S01]  /*42060*/  PRMT R2, R55, 0x7632, R2 ;  /* 0x0000763237027816 */ /* 0x000fe20000000002 */
[----:B0-----:R-:W-:Y:S02]  /*42070*/  IMAD.WIDE R192, R190, 0x2, R64 ;  /* 0x00000002bec07825 */ /* 0x001fe400078e0240 */
[----:B------:R-:W4:Y:S04]  /*42080*/  LDL.LU R190, [R1+0x82c] ;  /* 0x00082c0001be7983 */ /* 0x000f280000300800 */
[----:B------:R-:W4:Y:S01]  /*42090*/  LDL.LU R55, [R1+0x348] ;  /* 0x0003480001377983 */ /* 0x000f220000300800 */
        /* <DEDUP_REMOVED lines=14> */
[----:B------:R0:W-:Y:S02]  /*42180*/  @P0 STG.E.U16 desc[UR58][R192.64], R54 ;  /* 0x00000036c0000986 */ /* 0x0001e4000c10153a */
[----:B0-----:R-:W-:-:S05]  /*42190*/  IMAD.WIDE R192, R53, 0x2, R64 ;  /* 0x0000000235c07825 */ /* 0x001fca00078e0240 */
[----:B------:R0:W-:Y:S02]  /*421a0*/  @P3 STG.E.U16 desc[UR58][R192.64], R2 ;  /* 0x00000002c0003986 */ /* 0x0001e4000c10153a */
[----:B0-----:R-:W-:Y:S02]  /*421b0*/  PRMT R2, R59, 0x7632, R2 ;  /* 0x000076323b027816 */ /* 0x001fe40000000002 */
[C---:B------:R-:W-:Y:S02]  /*421c0*/  LOP3.LUT P1, RZ, R188.reuse, 0x400000, RZ, 0xc0, !PT ;  /* 0x00400000bcff7812 */ /* 0x040fe4000782c0ff */
[C---:B------:R-:W-:Y:S02]  /*421d0*/  LOP3.LUT P4, RZ, R188.reuse, 0x800000, RZ, 0xc0, !PT ;  /* 0x00800000bcff7812 */ /* 0x040fe4000788c0ff */
[C---:B------:R-:W-:Y:S02]  /*421e0*/  LOP3.LUT P2, RZ, R188.reuse, 0x1000000, RZ, 0xc0, !PT ;  /* 0x01000000bcff7812 */ /* 0x040fe4000784c0ff */
[----:B------:R-:W-:Y:S01]  /*421f0*/  LOP3.LUT P5, RZ, R188, 0x2000000, RZ, 0xc0, !PT ;  /* 0x02000000bcff7812 */ /* 0x000fe200078ac0ff */
[----:B--2---:R-:W-:-:S05]  /*42200*/  IMAD.WIDE R192, R56, 0x2, R66 ;  /* 0x0000000238c07825 */ /* 0x004fca00078e0242 */
[----:B------:R0:W-:Y:S04]  /*42210*/  @P6 STG.E.U16 desc[UR58][R192.64], R59 ;  /* 0x0000003bc0006986 */ /* 0x0001e8000c10153a */
[----:B0-----:R-:W2:Y:S01]  /*42220*/  LDL.LU R59, [R1+0x1458] ;  /* 0x00145800013b7983 */ /* 0x001ea20000300800 */
[----:B------:R-:W-:-:S03]  /*42230*/  IMAD.WIDE R192, R56, 0x2, R64 ;  /* 0x0000000238c07825 */ /* 0x000fc600078e0240 */
[----:B------:R-:W2:Y:S04]  /*42240*/  LDL.LU R56, [R1+0x830] ;  /* 0x0008300001387983 */ /* 0x000ea80000300800 */
[----:B------:R3:W-:Y:S04]  /*42250*/  @P1 STG.E.U16 desc[UR58][R192.64], R2 ;  /* 0x00000002c0001986 */ /* 0x0007e8000c10153a */
[----:B------:R-:W2:Y:S01]  /*42260*/  LDL.LU R52, [R1+0x834] ;  /* 0x0008340001347983 */ /* 0x000ea20000300800 */
[----:B---3--:R-:W-:-:S05]  /*42270*/  IMAD.WIDE R192, R57, 0x2, R66 ;  /* 0x0000000239c07825 */ /* 0x008fca00078e0242 */
[----:B----4-:R0:W-:Y:S01]  /*42280*/  @P4 STG.E.U16 desc[UR58][R192.64], R195 ;  /* 0x000000c3c0004986 */ /* 0x0101e2000c10153a */
[----:B------:R-:W-:Y:S01]  /*42290*/  PRMT R2, R195, 0x7632, R2 ;  /* 0x00007632c3027816 */ /* 0x000fe20000000002 */
[----:B0-----:R-:W-:Y:S02]  /*422a0*/  IMAD.WIDE R192, R57, 0x2, R64 ;  /* 0x0000000239c07825 */ /* 0x001fe400078e0240 */
[----:B------:R-:W3:Y:S04]  /*422b0*/  LDL.LU R57, [R1+0x34c] ;  /* 0x00034c0001397983 */ /* 0x000ee80000300800 */
[----:B------:R0:W-:Y:S04]  /*422c0*/  @P2 STG.E.U16 desc[UR58][R192.64], R2 ;  /* 0x00000002c0002986 */ /* 0x0001e8000c10153a */
[----:B------:R-:W4:Y:S04]  /*422d0*/  LDL.LU R53, [R1+0x838] ;  /* 0x0008380001357983 */ /* 0x000f280000300800 */
[----:B------:R-:W4:Y:S01]  /*422e0*/  LDL.LU R54, [R1+0x32c] ;  /* 0x00032c0001367983 */ /* 0x000f220000300800 */
[----:B0-----:R-:W-:-:S05]  /*422f0*/  IMAD.WIDE R192, R190, 0x2, R66 ;  /* 0x00000002bec07825 */ /* 0x001fca00078e0242 */
[----:B------:R0:W-:Y:S04]  /*42300*/  @P5 STG.E.U16 desc[UR58][R192.64], R55 ;  /* 0x00000037c0005986 */ /* 0x0001e8000c10153a */
[----:B0-----:R-:W3:Y:S01]  /*42310*/  LDL.LU R192, [R1+0x328] ;  /* 0x0003280001c07983 */ /* 0x001ee20000300800 */
[----:B------:R-:W-:-:S03]  /*42320*/  LOP3.LUT R191, R191, 0xffffdfff, RZ, 0xc0, !PT ;  /* 0xffffdfffbfbf7812 */ /* 0x000fc600078ec0ff */
[----:B------:R-:W4:Y:S04]  /*42330*/  LDL.LU R193, [R1+0x83c] ;  /* 0x00083c0001c17983 */ /* 0x000f280000300800 */
[----:B------:R-:W4:Y:S01]  /*42340*/  LDL.LU R194, [R1+0x310] ;  /* 0x0003100001c27983 */ /* 0x000f220000300800 */
[----:B------:R-:W-:-:S03]  /*42350*/  LOP3.LUT P6, RZ, R188, 0x4000000, RZ, 0xc0, !PT ;  /* 0x04000000bcff7812 */ /* 0x000fc600078cc0ff */
[----:B------:R-:W4:Y:S01]  /*42360*/  LDL.LU R195, [R1+0x840] ;  /* 0x0008400001c37983 */ /* 0x000f220000300800 */
[C---:B------:R-:W-:Y:S02]  /*42370*/  LOP3.LUT P3, RZ, R188.reuse, 0x8000000, RZ, 0xc0, !PT ;  /* 0x08000000bcff7812 */ /* 0x040fe4000786c0ff */
[C---:B------:R-:W-:Y:S02]  /*42380*/  LOP3.LUT P4, RZ, R188.reuse, 0x10000000, RZ, 0xc0, !PT ;  /* 0x10000000bcff7812 */ /* 0x040fe4000788c0ff */
[C---:B------:R-:W-:Y:S02]  /*42390*/  LOP3.LUT P1, RZ, R188.reuse, 0x20000000, RZ, 0xc0, !PT ;  /* 0x20000000bcff7812 */ /* 0x040fe4000782c0ff */
[----:B------:R-:W-:Y:S02]  /*423a0*/  LOP3.LUT P5, RZ, R188, 0x40000000, RZ, 0xc0, !PT ;  /* 0x40000000bcff7812 */ /* 0x000fe400078ac0ff */
[----:B------:R-:W-:Y:S02]  /*423b0*/  PRMT R2, R55, 0x7632, R2 ;  /* 0x0000763237027816 */ /* 0x000fe40000000002 */
        /* <DEDUP_REMOVED lines=12> */
[----:B------:R-:W-:Y:S02]  /*42480*/  IMAD.WIDE R188, R190, 0x2, R64 ;  /* 0x00000002bebc7825 */ /* 0x000fe400078e0240 */
[----:B------:R-:W2:Y:S04]  /*42490*/  LDL.LU R190, [R1+0x300] ;  /* 0x0003000001be7983 */ /* 0x000ea80000300800 */
[----:B------:R0:W-:Y:S04]  /*424a0*/  @P6 STG.E.U16 desc[UR58][R188.64], R2 ;  /* 0x00000002bc006986 */ /* 0x0001e8000c10153a */
[----:B------:R-:W2:Y:S01]  /*424b0*/  LDL.LU R55, [R1+0x844] ;  /* 0x0008440001377983 */ /* 0x000ea20000300800 */
[----:B0-----:R-:W-:-:S05]  /*424c0*/  IMAD.WIDE R188, R56, 0x2, R66 ;  /* 0x0000000238bc7825 */ /* 0x001fca00078e0242 */
[----:B---3--:R0:W-:Y:S01]  /*424d0*/  @P3 STG.E.U16 desc[UR58][R188.64], R192 ;  /* 0x000000c0bc003986 */ /* 0x0081e2000c10153a */
[----:B------:R-:W-:Y:S01]  /*424e0*/  PRMT R2, R192, 0x7632, R2 ;  /* 0x00007632c0027816 */ /* 0x000fe20000000002 */
[----:B0-----:R-:W-:Y:S02]  /*424f0*/  IMAD.WIDE R188, R56, 0x2, R64 ;  /* 0x0000000238bc7825 */ /* 0x001fe400078e0240 */
[----:B------:R-:W3:Y:S04]  /*42500*/  LDL.LU R56, [R1+0x314] ;  /* 0x0003140001387983 */ /* 0x000ee80000300800 */
[----:B------:R0:W-:Y:S02]  /*42510*/  @P4 STG.E.U16 desc[UR58][R188.64], R2 ;  /* 0x00000002bc004986 */ /* 0x0001e4000c10153a */
[----:B0-----:R-:W-:Y:S01]  /*42520*/  IMAD.WIDE R188, R52, 0x2, R66 ;  /* 0x0000000234bc7825 */ /* 0x001fe200078e0242 */
[----:B------:R-:W-:-:S04]  /*42530*/  PRMT R2, R57, 0x7632, R2 ;  /* 0x0000763239027816 */ /* 0x000fc80000000002 */
        /* <DEDUP_REMOVED lines=24> */
[C---:B------:R-:W-:Y:S02]  /*426c0*/  LOP3.LUT P3, RZ, R59.reuse, 0x40, RZ, 0xc0, !PT ;  /* 0x000000403bff7812 */ /* 0x040fe4000786c0ff */
[----:B------:R-:W-:-:S09]  /*426d0*/  LOP3.LUT P4, RZ, R59, 0x80, RZ, 0xc0, !PT ;  /* 0x000000803bff7812 */ /* 0x000fd2000788c0ff */
[----:B--2---:R0:W-:Y:S01]  /*426e0*/  @P0 STG.E.U16 desc[UR58][R188.64], R190 ;  /* 0x000000bebc000986 */ /* 0x0041e2000c10153a */
[----:B------:R-:W-:Y:S01]  /*426f0*/  PRMT R2, R190, 0x7632, R2 ;  /* 0x00007632be027816 */ /* 0x000fe20000000002 */
[----:B0-----:R-:W-:-:S05]  /*42700*/  IMAD.WIDE R188, R195, 0x2, R64 ;  /* 0x00000002c3bc7825 */ /* 0x001fca00078e0240 */
[----:B------:R0:W-:Y:S02]  /*42710*/  @P2 STG.E.U16 desc[UR58][R188.64], R2 ;  /* 0x00000002bc002986 */ /* 0x0001e4000c10153a */
[----:B0-----:R-:W-:-:S05]  /*42720*/  IMAD.WIDE R188, R55, 0x2, R66 ;  /* 0x0000000237bc7825 */ /* 0x001fca00078e0242 */
[----:B---3--:R0:W-:Y:S01]  /*42730*/  @P6 STG.E.U16 desc[UR58][R188.64], R56 ;  /* 0x00000038bc006986 */ /* 0x0081e2000c10153a */
[----:B------:R-:W-:-:S03]  /*42740*/  PRMT R2, R56, 0x7632, R2 ;  /* 0x0000763238027816 */ /* 0x000fc60000000002 */
[----:B0-----:R-:W2:Y:S04]  /*42750*/  LDL.LU R56, [R1+0x850] ;  /* 0x0008500001387983 */ /* 0x001ea80000300800 */
[----:B------:R-:W3:Y:S01]  /*42760*/  LDL.LU R193, [R1+0x308] ;  /* 0x0003080001c17983 */ /* 0x000ee20000300800 */
[----:B------:R-:W-:-:S03]  /*42770*/  IMAD.WIDE R188, R55, 0x2, R64 ;  /* 0x0000000237bc7825 */ /* 0x000fc600078e0240 */
[----:B------:R-:W3:Y:S04]  /*42780*/  LDL.LU R194, [R1+0x854] ;  /* 0x0008540001c27983 */ /* 0x000ee80000300800 */
[----:B------:R0:W-:Y:S02]  /*42790*/  @P3 STG.E.U16 desc[UR58][R188.64], R2 ;  /* 0x00000002bc003986 */ /* 0x0001e4000c10153a */
[----:B0-----:R-:W-:-:S05]  /*427a0*/  IMAD.WIDE R188, R57, 0x2, R66 ;  /* 0x0000000239bc7825 */ /* 0x001fca00078e0242 */
        /* <DEDUP_REMOVED lines=15> */
[----:B------:R0:W-:Y:S01]  /*428a0*/  @P5 STG.E.U16 desc[UR58][R188.64], R54 ;  /* 0x00000036bc005986 */ /* 0x0001e2000c10153a */
[----:B------:R-:W-:Y:S01]  /*428b0*/  LOP3.LUT P4, RZ, R59, 0x1000, RZ, 0xc0, !PT ;  /* 0x000010003bff7812 */ /* 0x000fe2000788c0ff */
[----:B0-----:R-:W-:Y:S02]  /*428c0*/  IMAD.WIDE R188, R53, 0x2, R64 ;  /* 0x0000000235bc7825 */ /* 0x001fe400078e0240 */
[----:B------:R-:W4:Y:S04]  /*428d0*/  LDL.LU R53, [R1+0x860] ;  /* 0x0008600001357983 */ /* 0x000f280000300800 */
[----:B------:R2:W-:Y:S04]  /*428e0*/  @P6 STG.E.U16 desc[UR58][R188.64], R2 ;  /* 0x00000002bc006986 */ /* 0x0005e8000c10153a */
[----:B------:R-:W4:Y:S01]  /*428f0*/  LDL.LU R54, [R1+0x2e0] ;  /* 0x0002e00001367983 */ /* 0x000f220000300800 */
[----:B------:R-:W-:-:S02]  /*42900*/  LOP3.LUT P3, RZ, R59, 0x2000, RZ, 0xc0, !PT ;  /* 0x000020003bff7812 */ /* 0x000fc4000786c0ff */
[----:B------:R-:W-:Y:S01]  /*42910*/  LOP3.LUT P0, RZ, R59, 0x80000, RZ, 0xc0, !PT ;  /* 0x000800003bff7812 */ /* 0x000fe2000780c0ff */
[----:B--2---:R-:W-:-:S05]  /*42920*/  IMAD.WIDE R188, R56, 0x2, R66 ;  /* 0x0000000238bc7825 */ /* 0x004fca00078e0242 */
[----:B---3--:R0:W-:Y:S01]  /*42930*/  @P2 STG.E.U16 desc[UR58][R188.64], R193 ;  /* 0x000000c1bc002986 */ /* 0x0081e2000c10153a */
[----:B------:R-:W-:Y:S01]  /*42940*/  PRMT R2, R193, 0x7632, R2 ;  /* 0x00007632c1027816 */ /* 0x000fe20000000002 */
[----:B0-----:R-:W-:Y:S02]  /*42950*/  IMAD.WIDE R188, R56, 0x2, R64 ;  /* 0x0000000238bc7825 */ /* 0x001fe400078e0240 */
[----:B------:R-:W2:Y:S04]  /*42960*/  LDL.LU R56, [R1+0x864] ;  /* 0x0008640001387983 */ /* 0x000ea80000300800 */
[----:B------:R0:W-:Y:S02]  /*42970*/  @P4 STG.E.U16 desc[UR58][R188.64], R2 ;  /* 0x00000002bc004986 */ /* 0x0001e4000c10153a */
[----:B0-----:R-:W-:-:S05]  /*42980*/  IMAD.WIDE R188, R194, 0x2, R66 ;  /* 0x00000002c2bc7825 */ /* 0x001fca00078e0242 */
[----:B------:R0:W-:Y:S01]  /*42990*/  @P3 STG.E.U16 desc[UR58][R188.64], R57 ;  /* 0x00000039bc003986 */ /* 0x0001e2000c10153a */
        /* <DEDUP_REMOVED lines=38> */
[----:B------:R0:W-:Y:S01]  /*42c00*/  @P0 STG.E.U16 desc[UR58][R188.64], R54 ;  /* 0x00000036bc000986 */ /* 0x0001e2000c10153a */
[----:B------:R-:W-:Y:S01]  /*42c10*/  LOP3.LUT P2, RZ, R59, 0x400000, RZ, 0xc0, !PT ;  /* 0x004000003bff7812 */ /* 0x000fe2000784c0ff */
[----:B0-----:R-:W-:-:S05]  /*42c20*/  IMAD.WIDE R188, R53, 0x2, R64 ;  /* 0x0000000235bc7825 */ /* 0x001fca00078e0240 */
[----:B------:R0:W-:Y:S01]  /*42c30*/  @P1 STG.E.U16 desc[UR58][R188.64], R2 ;  /* 0x00000002bc001986 */ /* 0x0001e2000c10153a */
[----:B------:R-:W-:Y:S02]  /*42c40*/  LOP3.LUT P4, RZ, R59, 0x800000, RZ, 0xc0, !PT ;  /* 0x008000003bff7812 */ /* 0x000fe4000788c0ff */
[----:B0-----:R-:W-:Y:S01]  /*42c50*/  PRMT R2, R58, 0x7632, R2 ;  /* 0x000076323a027816 */ /* 0x001fe20000000002 */
[----:B--2---:R-:W-:-:S05]  /*42c60*/  IMAD.WIDE R188, R56, 0x2, R66 ;  /* 0x0000000238bc7825 */ /* 0x004fca00078e0242 */
[----:B------:R0:W-:Y:S02]  /*42c70*/  @P6 STG.E.U16 desc[UR58][R188.64], R58 ;  /* 0x0000003abc006986 */ /* 0x0001e4000c10153a */
[----:B0-----:R-:W-:Y:S02]  /*42c80*/  IMAD.WIDE R188, R56, 0x2, R64 ;  /* 0x0000000238bc7825 */ /* 0x001fe400078e0240 */
[----:B------:R-:W2:Y:S04]  /*42c90*/  LDL.LU R58, [R1+0x1454] ;  /* 0x00145400013a7983 */ /* 0x000ea80000300800 */
[----:B------:R-:W4:Y:S04]  /*42ca0*/  LDL.LU R56, [R1+0x870] ;  /* 0x0008700001387983 */ /* 0x000f280000300800 */
[----:B------:R-:W2:Y:S04]  /*42cb0*/  LDL.LU R54, [R1+0x2e8] ;  /* 0x0002e80001367983 */ /* 0x000ea80000300800 */
[----:B------:R3:W-:Y:S04]  /*42cc0*/  @P2 STG.E.U16 desc[UR58][R188.64], R2 ;  /* 0x00000002bc002986 */ /* 0x0007e8000c10153a */
[----:B------:R-:W2:Y:S01]  /*42cd0*/  LDL.LU R190, [R1+0x874] ;  /* 0x0008740001be7983 */ /* 0x000ea20000300800 */
[----:B---3--:R-:W-:-:S05]  /*42ce0*/  IMAD.WIDE R188, R57, 0x2, R66 ;  /* 0x0000000239bc7825 */ /* 0x008fca00078e0242 */
[----:B------:R0:W-:Y:S02]  /*42cf0*/  @P4 STG.E.U16 desc[UR58][R188.64], R194 ;  /* 0x000000c2bc004986 */ /* 0x0001e4000c10153a */
[----:B0-----:R-:W-:Y:S02]  /*42d00*/  IMAD.WIDE R188, R57, 0x2, R64 ;  /* 0x0000000239bc7825 */ /* 0x001fe400078e0240 */
[----:B------:R-:W3:Y:S04]  /*42d10*/  LDL.LU R57, [R1+0x2fc] ;  /* 0x0002fc0001397983 */ /* 0x000ee80000300800 */
[----:B------:R-:W3:Y:S04]  /*42d20*/  LDL.LU R52, [R1+0x878] ;  /* 0x0008780001347983 */ /* 0x000ee80000300800 */
[----:B------:R-:W3:Y:S04]  /*42d30*/  LDL.LU R53, [R1+0x2ec] ;  /* 0x0002ec0001357983 */ /* 0x000ee80000300800 */
[----:B------:R-:W3:Y:S01]  /*42d40*/  LDL.LU R192, [R1+0x87c] ;  /* 0x00087c0001c07983 */ /* 0x000ee20000300800 */
[----:B------:R-:W-:-:S03]  /*42d50*/  LOP3.LUT P3, RZ, R59, 0x1000000, RZ, 0xc0, !PT ;  /* 0x010000003bff7812 */ /* 0x000fc6000786c0ff */
[----:B------:R-:W3:Y:S01]  /*42d60*/  LDL.LU R193, [R1+0x2d0] ;  /* 0x0002d00001c17983 */ /* 0x000ee20000300800 */
[C---:B------:R-:W-:Y:S02]  /*42d70*/  LOP3.LUT P5, RZ, R59.reuse, 0x2000000, RZ, 0xc0, !PT ;  /* 0x020000003bff7812 */ /* 0x040fe400078ac0ff */
[----:B------:R-:W-:Y:S02]  /*42d80*/  PRMT R2, R194, 0x7632, R2 ;  /* 0x00007632c2027816 */ /* 0x000fe40000000002 */
[C---:B------:R-:W-:Y:S01]  /*42d90*/  LOP3.LUT P6, RZ, R59.reuse, 0x4000000, RZ, 0xc0, !PT ;  /* 0x040000003bff7812 */ /* 0x040fe200078cc0ff */
[----:B------:R-:W3:Y:S04]  /*42da0*/  LDL.LU R194, [R1+0x880] ;  /* 0x0008800001c27983 */ /* 0x000ee80000300800 */
[----:B------:R0:W-:Y:S01]  /*42db0*/  @P3 STG.E.U16 desc[UR58][R188.64], R2 ;  /* 0x00000002bc003986 */ /* 0x0001e2000c10153a */
[----:B------:R-:W-:-:S02]  /*42dc0*/  LOP3.LUT P1, RZ, R59, 0x8000000, RZ, 0xc0, !PT ;  /* 0x080000003bff7812 */ /* 0x000fc4000782c0ff */
        /* <DEDUP_REMOVED lines=9> */
[----:B----4-:R-:W-:Y:S01]  /*42e60*/  IMAD.WIDE R188, R56, 0x2, R66 ;  /* 0x0000000238bc7825 */ /* 0x010fe200078e0242 */
[----:B--2---:R-:W-:-:S04]  /*42e70*/  PRMT R2, R54, 0x7632, R2 ;  /* 0x0000763236027816 */ /* 0x004fc80000000002 */
[----:B------:R0:W-:Y:S02]  /*42e80*/  @P1 STG.E.U16 desc[UR58][R188.64], R54 ;  /* 0x00000036bc001986 */ /* 0x0001e4000c10153a */
[----:B0-----:R-:W-:Y:S02]  /*42e90*/  IMAD.WIDE R188, R56, 0x2, R64 ;  /* 0x0000000238bc7825 */ /* 0x001fe400078e0240 */
[----:B------:R-:W2:Y:S04]  /*42ea0*/  LDL.LU R56, [R1+0x2d4] ;  /* 0x0002d40001387983 */ /* 0x000ea80000300800 */
[----:B------:R0:W-:Y:S04]  /*42eb0*/  @P4 STG.E.U16 desc[UR58][R188.64], R2 ;  /* 0x00000002bc004986 */ /* 0x0001e8000c10153a */
[----:B------:R-:W4:Y:S01]  /*42ec0*/  LDL.LU R54, [R1+0x1450] ;  /* 0x0014500001367983 */ /* 0x000f220000300800 */
[----:B0-----:R-:W-:Y:S01]  /*42ed0*/  IMAD.WIDE R188, R190, 0x2, R66 ;  /* 0x00000002bebc7825 */ /* 0x001fe200078e0242 */
[----:B---3--:R-:W-:-:S04]  /*42ee0*/  PRMT R2, R57, 0x7632, R2 ;  /* 0x0000763239027816 */ /* 0x008fc80000000002 */
[----:B------:R0:W-:Y:S04]  /*42ef0*/  @P2 STG.E.U16 desc[UR58][R188.64], R57 ;  /* 0x00000039bc002986 */ /* 0x0001e8000c10153a */
[----:B0-----:R-:W3:Y:S01]  /*42f00*/  LDL.LU R57, [R1+0x888] ;  /* 0x0008880001397983 */ /* 0x001ee20000300800 */
[----:B------:R-:W-:-:S03]  /*42f10*/  IMAD.WIDE R188, R190, 0x2, R64 ;  /* 0x00000002bebc7825 */ /* 0x000fc600078e0240 */
[----:B------:R-:W4:Y:S01]  /*42f20*/  LDL.LU R190, [R1+0x2c4] ;  /* 0x0002c40001be7983 */ /* 0x000f220000300800 */
[----:B------:R-:W-:Y:S02]  /*42f30*/  LOP3.LUT P0, RZ, R58, 0x8, RZ, 0xc0, !PT ;  /* 0x000000083aff7812 */ /* 0x000fe4000780c0ff */
[----:B------:R-:W-:-:S11]  /*42f40*/  LOP3.LUT R191, R191, 0xffffffdf, RZ, 0xc0, !PT ;  /* 0xffffffdfbfbf7812 */ /* 0x000fd600078ec0ff */
        /* <DEDUP_REMOVED lines=16> */
[C---:B------:R-:W-:Y:S01]  /*43050*/  LOP3.LUT P0, RZ, R191.reuse, 0x100, RZ, 0xc0, !PT ;  /* 0x00000100bfff7812 */ /* 0x040fe2000780c0ff */
        /* <DEDUP_REMOVED lines=16> */
[----:B------:R0:W-:Y:S01]  /*43160*/  @P0 STG.E.U16 desc[UR58][R188.64], R195 ;  /* 0x000000c3bc000986 */ /* 0x0001e2000c10153a */
[----:B------:R-:W-:Y:S01]  /*43170*/  LOP3.LUT P1, RZ, R58, 0x40, RZ, 0xc0, !PT ;  /* 0x000000403aff7812 */ /* 0x000fe2000782c0ff */
[----:B0-----:R-:W-:-:S05]  /*43180*/  IMAD.WIDE R188, R194, 0x2, R64 ;  /* 0x00000002c2bc7825 */ /* 0x001fca00078e0240 */
[----:B------:R0:W-:Y:S01]  /*43190*/  @P3 STG.E.U16 desc[UR58][R188.64], R2 ;  /* 0x00000002bc003986 */ /* 0x0001e2000c10153a */
[----:B------:R-:W-:Y:S01]  /*431a0*/  LOP3.LUT P4, RZ, R58, 0x80, RZ, 0xc0, !PT ;  /* 0x000000803aff7812 */ /* 0x000fe2000788c0ff */
[----:B0-----:R-:W-:-:S05]  /*431b0*/  IMAD.WIDE R188, R55, 0x2, R66 ;  /* 0x0000000237bc7825 */ /* 0x001fca00078e0242 */
[----:B--2---:R0:W-:Y:S01]  /*431c0*/  @P6 STG.E.U16 desc[UR58][R188.64], R56 ;  /* 0x00000038bc006986 */ /* 0x0041e2000c10153a */
[----:B------:R-:W-:Y:S01]  /*431d0*/  PRMT R2, R56, 0x7632, R2 ;  /* 0x0000763238027816 */ /* 0x000fe20000000002 */
[----:B0-----:R-:W-:Y:S02]  /*431e0*/  IMAD.WIDE R188, R55, 0x2, R64 ;  /* 0x0000000237bc7825 */ /* 0x001fe400078e0240 */
[----:B------:R-:W2:Y:S04]  /*431f0*/  LDL.LU R56, [R1+0x890] ;  /* 0x0008900001387983 */ /* 0x000ea80000300800 */
[----:B------:R3:W-:Y:S02]  /*43200*/  @P1 STG.E.U16 desc[UR58][R188.64], R2 ;  /* 0x00000002bc001986 */ /* 0x0007e4000c10153a */
[----:B---3--:R-:W-:-:S05]  /*43210*/  IMAD.WIDE R188, R57, 0x2, R66 ;  /* 0x0000000239bc7825 */ /* 0x008fca00078e0242 */
[----:B----4-:R0:W-:Y:S02]  /*43220*/  @P4 STG.E.U16 desc[UR58][R188.64], R190 ;  /* 0x000000bebc004986 */ /* 0x0101e4000c10153a */
[----:B0-----:R-:W-:Y:S02]  /*43230*/  IMAD.WIDE R188, R57, 0x2, R64 ;  /* 0x0000000239bc7825 */ /* 0x001fe400078e0240 */
[----:B------:R-:W3:Y:S04]  /*43240*/  LDL.LU R57, [R1+0x2c8] ;  /* 0x0002c80001397983 */ /* 0x000ee80000300800 */
[----:B------:R-:W4:Y:S04]  /*43250*/  LDL.LU R192, [R1+0x894] ;  /* 0x0008940001c07983 */ /* 0x000f280000300800 */
        /* <DEDUP_REMOVED lines=11> */
[----:B0-----:R-:W-:-:S05]  /*43310*/  IMAD.WIDE R188, R52, 0x2, R66 ;  /* 0x0000000234bc7825 */ /* 0x001fca00078e0242 */
[----:B------:R0:W-:Y:S01]  /*43320*/  @P5 STG.E.U16 desc[UR58][R188.64], R53 ;  /* 0x00000035bc005986 */ /* 0x0001e2000c10153a */
[----:B------:R-:W-:Y:S01]  /*43330*/  PRMT R2, R53, 0x7632, R2 ;  /* 0x0000763235027816 */ /* 0x000fe20000000002 */
        /* <DEDUP_REMOVED lines=11> */
[----:B------:R-:W3:Y:S04]  /*433f0*/  LDL.LU R57, [R1+0x144c] ;  /* 0x00144c0001397983 */ /* 0x000ee80000300800 */
[----:B------:R4:W-:Y:S02]  /*43400*/  @P4 STG.E.U16 desc[UR58][R188.64], R2 ;  /* 0x00000002bc004986 */ /* 0x0009e4000c10153a */
[----:B----4-:R-:W-:Y:S01]  /*43410*/  IMAD.WIDE R188, R192, 0x2, R66 ;  /* 0x00000002c0bc7825 */ /* 0x010fe200078e0242 */
[----:B------:R-:W-:-:S04]  /*43420*/  PRMT R2, R55, 0x7632, R2 ;  /* 0x0000763237027816 */ /* 0x000fc80000000002 */
[----:B------:R0:W-:Y:S04]  /*43430*/  @P1 STG.E.U16 desc[UR58][R188.64], R55 ;  /* 0x00000037bc001986 */ /* 0x0001e8000c10153a */
[----:B0-----:R-:W4:Y:S01]  /*43440*/  LDL.LU R55, [R1+0x8a8] ;  /* 0x0008a80001377983 */ /* 0x001f220000300800 */
        /* <DEDUP_REMOVED lines=8> */
[C---:B------:R-:W-:Y:S02]  /*434d0*/  LOP3.LUT P0, RZ, R58.reuse, 0x20000, RZ, 0xc0, !PT ;  /* 0x000200003aff7812 */ /* 0x040fe4000780c0ff */
        /* <DEDUP_REMOVED lines=29> */
[----:B0-----:R-:W-:Y:S02]  /*436b0*/  IMAD.WIDE R188, R52, 0x2, R64 ;  /* 0x0000000234bc7825 */ /* 0x001fe400078e0240 */
[----:B------:R-:W4:Y:S04]  /*436c0*/  LDL.LU R53, [R1+0x8b0] ;  /* 0x0008b00001357983 */ /* 0x000f280000300800 */
[----:B------:R2:W-:Y:S01]  /*436d0*/  @P2 STG.E.U16 desc[UR58][R188.64], R2 ;  /* 0x00000002bc002986 */ /* 0x0005e2000c10153a */
[C---:B------:R-:W-:Y:S02]  /*436e0*/  LOP3.LUT P3, RZ, R58.reuse, 0x400000, RZ, 0xc0, !PT ;  /* 0x004000003aff7812 */ /* 0x040fe4000786c0ff */
[----:B------:R-:W-:Y:S01]  /*436f0*/  LOP3.LUT P4, RZ, R58, 0x800000, RZ, 0xc0, !PT ;  /* 0x008000003aff7812 */ /* 0x000fe2000788c0ff */
[----:B--2---:R-:W-:-:S05]  /*43700*/  IMAD.WIDE R188, R56, 0x2, R66 ;  /* 0x0000000238bc7825 */ /* 0x004fca00078e0242 */
[----:B---3--:R0:W-:Y:S01]  /*43710*/  @P6 STG.E.U16 desc[UR58][R188.64], R57 ;  /* 0x00000039bc006986 */ /* 0x0081e2000c10153a */
[----:B------:R-:W-:Y:S01]  /*43720*/  PRMT R2, R57, 0x7632, R2 ;  /* 0x0000763239027816 */ /* 0x000fe20000000002 */
[----:B0-----:R-:W-:Y:S02]  /*43730*/  IMAD.WIDE R188, R56, 0x2, R64 ;  /* 0x0000000238bc7825 */ /* 0x001fe400078e0240 */
[----:B------:R-:W2:Y:S04]  /*43740*/  LDL.LU R56, [R1+0x2a8] ;  /* 0x0002a80001387983 */ /* 0x000ea80000300800 */
[----:B------:R-:W3:Y:S04]  /*43750*/  LDL.LU R57, [R1+0x1448] ;  /* 0x0014480001397983 */ /* 0x000ee80000300800 */
[----:B------:R4:W-:Y:S04]  /*43760*/  @P3 STG.E.U16 desc[UR58][R188.64], R2 ;  /* 0x00000002bc003986 */ /* 0x0009e8000c10153a */
[----:B------:R-:W2:Y:S01]  /*43770*/  LDL.LU R195, [R1+0x8b4] ;  /* 0x0008b40001c37983 */ /* 0x000ea20000300800 */
[----:B----4-:R-:W-:-:S05]  /*43780*/  IMAD.WIDE R188, R55, 0x2, R66 ;  /* 0x0000000237bc7825 */ /* 0x010fca00078e0242 */
[----:B------:R0:W-:Y:S02]  /*43790*/  @P4 STG.E.U16 desc[UR58][R188.64], R192 ;  /* 0x000000c0bc004986 */ /* 0x0001e4000c10153a */
[----:B0-----:R-:W-:Y:S02]  /*437a0*/  IMAD.WIDE R188, R55, 0x2, R64 ;  /* 0x0000000237bc7825 */ /* 0x001fe400078e0240 */
[----:B------:R-:W4:Y:S04]  /*437b0*/  LDL.LU R55, [R1+0x2bc] ;  /* 0x0002bc0001377983 */ /* 0x000f280000300800 */
[----:B------:R-:W4:Y:S04]  /*437c0*/  LDL.LU R190, [R1+0x8b8] ;  /* 0x0008b80001be7983 */ /* 0x000f280000300800 */
[----:B------:R-:W4:Y:S01]  /*437d0*/  LDL.LU R52, [R1+0x2ac] ;  /* 0x0002ac0001347983 */ /* 0x000f220000300800 */
[----:B------:R-:W-:-:S02]  /*437e0*/  LOP3.LUT R59, R59, 0xdfffffff, RZ, 0xc0, !PT ;  /* 0xdfffffff3b3b7812 */ /* 0x000fc400078ec0ff */
[C---:B------:R-:W-:Y:S02]  /*437f0*/  LOP3.LUT P1, RZ, R58.reuse, 0x1000000, RZ, 0xc0, !PT ;  /* 0x010000003aff7812 */ /* 0x040fe4000782c0ff */
[----:B------:R-:W-:Y:S02]  /*43800*/  LOP3.LUT P5, RZ, R58, 0x2000000, RZ, 0xc0, !PT ;  /* 0x020000003aff7812 */ /* 0x000fe400078ac0ff */
[----:B------:R-:W-:Y:S02]  /*43810*/  PRMT R2, R192, 0x7632, R2 ;  /* 0x00007632c0027816 */ /* 0x000fe40000000002 */
[C---:B------:R-:W-:Y:S02]  /*43820*/  LOP3.LUT P6, RZ, R58.reuse, 0x4000000, RZ, 0xc0, !PT ;  /* 0x040000003aff7812 */ /* 0x040fe400078cc0ff */
[----:B------:R-:W-:-:S05]  /*43830*/  LOP3.LUT P2, RZ, R58, 0x8000000, RZ, 0xc0, !PT ;  /* 0x080000003aff7812 */ /* 0x000fca000784c0ff */
[----:B------:R0:W-:Y:S01]  /*43840*/  @P1 STG.E.U16 desc[UR58][R188.64], R2 ;  /* 0x00000002bc001986 */ /* 0x0001e2000c10153a */
[C---:B------:R-:W-:Y:S02]  /*43850*/  LOP3.LUT P4, RZ, R58.reuse, 0x10000000, RZ, 0xc0, !PT ;  /* 0x100000003aff7812 */ /* 0x040fe4000788c0ff */
[----:B------:R-:W-:Y:S02]  /*43860*/  LOP3.LUT P3, RZ, R58, 0x20000000, RZ, 0xc0, !PT ;  /* 0x200000003aff7812 */ /* 0x000fe4000786c0ff */
[----:B------:R-:W-:Y:S01]  /*43870*/  LOP3.LUT R191, R191, 0xfffffffe, RZ, 0xc0, !PT ;  /* 0xfffffffebfbf7812 */ /* 0x000fe200078ec0ff */
[----:B0-----:R-:W-:-:S05]  /*43880*/  IMAD.WIDE R188, R193, 0x2, R66 ;  /* 0x00000002c1bc7825 */ /* 0x001fca00078e0242 */
[----:B------:R0:W-:Y:S01]  /*43890*/  @P5 STG.E.U16 desc[UR58][R188.64], R194 ;  /* 0x000000c2bc005986 */ /* 0x0001e2000c10153a */
[----:B------:R-:W-:Y:S01]  /*438a0*/  PRMT R2, R194, 0x7632, R2 ;  /* 0x00007632c2027816 */ /* 0x000fe20000000002 */
[----:B0-----:R-:W-:-:S05]  /*438b0*/  IMAD.WIDE R188, R193, 0x2, R64 ;  /* 0x00000002c1bc7825 */ /* 0x001fca00078e0240 */
[----:B------:R0:W-:Y:S01]  /*438c0*/  @P6 STG.E.U16 desc[UR58][R188.64], R2 ;  /* 0x00000002bc006986 */ /* 0x0001e2000c10153a */
[----:B------:R-:W-:Y:S01]  /*438d0*/  LOP3.LUT P5, RZ, R58, 0x40000000, RZ, 0xc0, !PT ;  /* 0x400000003aff7812 */ /* 0x000fe200078ac0ff */
[----:B0-----:R-:W-:Y:S01]  /*438e0*/  IMAD.WIDE R188, R53, 0x2, R66 ;  /* 0x0000000235bc7825 */ /* 0x001fe200078e0242 */
[----:B---3--:R-:W-:-:S13]  /*438f0*/  LOP3.LUT P0, RZ, R57, 0x8, RZ, 0xc0, !PT ;  /* 0x0000000839ff7812 */ /* 0x008fda000780c0ff */
[----:B------:R-:W-:Y:S02]  /*43900*/  @P0 LOP3.LUT R59, R59, 0x20000000, RZ, 0xfc, !PT ;  /* 0x200000003b3b0812 */ /* 0x000fe400078efcff */
[----:B------:R-:W-:Y:S02]  /*43910*/  LOP3.LUT P0, RZ, R57, 0x4, RZ, 0xc0, !PT ;  /* 0x0000000439ff7812 */ /* 0x000fe4000780c0ff */
[----:B------:R-:W-:-:S11]  /*43920*/  LOP3.LUT R59, R59, 0xbfffffff, RZ, 0xc0, !PT ;  /* 0xbfffffff3b3b7812 */ /* 0x000fd600078ec0ff */
[----:B------:R-:W-:Y:S02]  /*43930*/  @P0 LOP3.LUT R59, R59, 0x40000000, RZ, 0xfc, !PT ;  /* 0x400000003b3b0812 */ /* 0x000fe400078efcff */
[----:B------:R-:W-:Y:S02]  /*43940*/  LOP3.LUT P0, RZ, R57, 0x2, RZ, 0xc0, !PT ;  /* 0x0000000239ff7812 */ /* 0x000fe4000780c0ff */
[----:B------:R-:W-:Y:S01]  /*43950*/  LOP3.LUT R59, R59, 0x7fffffff, RZ, 0xc0, !PT ;  /* 0x7fffffff3b3b7812 */ /* 0x000fe200078ec0ff */
[----:B--2---:R0:W-:Y:S01]  /*43960*/  @P2 STG.E.U16 desc[UR58][R188.64], R56 ;  /* 0x00000038bc002986 */ /* 0x0041e2000c10153a */
[----:B------:R-:W-:-:S09]  /*43970*/  PRMT R2, R56, 0x7632, R2 ;  /* 0x0000763238027816 */ /* 0x000fd20000000002 */
[----:B------:R-:W-:Y:S02]  /*43980*/  @P0 LOP3.LUT R59, R59, 0x80000000, RZ, 0xfc, !PT ;  /* 0x800000003b3b0812 */ /* 0x000fe400078efcff */
[----:B------:R-:W-:Y:S01]  /*43990*/  LOP3.LUT P0, RZ, R57, 0x1, RZ, 0xc0, !PT ;  /* 0x0000000139ff7812 */ /* 0x000fe2000780c0ff */
[----:B0-----:R-:W-:-:S05]  /*439a0*/  IMAD.WIDE R188, R53, 0x2, R64 ;  /* 0x0000000235bc7825 */ /* 0x001fca00078e0240 */
[----:B------:R0:W-:Y:S07]  /*439b0*/  @P4 STG.E.U16 desc[UR58][R188.64], R2 ;  /* 0x00000002bc004986 */ /* 0x0001ee000c10153a */
[----:B------:R-:W-:Y:S01]  /*439c0*/  @P0 LOP3.LUT R191, R191, 0x1, RZ, 0xfc, !PT ;  /* 0x00000001bfbf0812 */ /* 0x000fe200078efcff */
[----:B0-----:R-:W-:Y:S01]  /*439d0*/  IMAD.WIDE R188, R195, 0x2, R66 ;  /* 0x00000002c3bc7825 */ /* 0x001fe200078e0242 */
[----:B------:R-:W-:Y:S02]  /*439e0*/  LOP3.LUT P0, RZ, R58, 0x80000000, RZ, 0xc0, !PT ;  /* 0x800000003aff7812 */ /* 0x000fe4000780c0ff */
[----:B----4-:R-:W-:Y:S01]  /*439f0*/  PRMT R2, R55, 0x7632, R2 ;  /* 0x0000763237027816 */ /* 0x010fe20000000002 */
[----:B------:R-:W2:Y:S04]  /*43a00*/  LDL.LU R58, [R1+0x290] ;  /* 0x00029000013a7983 */ /* 0x000ea80000300800 */
[----:B------:R0:W-:Y:S04]  /*43a10*/  @P3 STG.E.U16 desc[UR58][R188.64], R55 ;  /* 0x00000037bc003986 */ /* 0x0001e8000c10153a */
[----:B------:R-:W3:Y:S04]  /*43a20*/  LDL.LU R192, [R1+0x8c0] ;  /* 0x0008c00001c07983 */ /* 0x000ee80000300800 */
[----:B------:R-:W4:Y:S01]  /*43a30*/  LDL.LU R193, [R1+0x280] ;  /* 0x0002800001c17983 */ /* 0x000f220000300800 */
[----:B0-----:R-:W-:-:S03]  /*43a40*/  IMAD.WIDE R188, R195, 0x2, R64 ;  /* 0x00000002c3bc7825 */ /* 0x001fc600078e0240 */
[----:B------:R-:W4:Y:S04]  /*43a50*/  LDL.LU R194, [R1+0x8c4] ;  /* 0x0008c40001c27983 */ /* 0x000f280000300800 */
[----:B------:R0:W-:Y:S04]  /*43a60*/  @P5 STG.E.U16 desc[UR58][R188.64], R2 ;  /* 0x00000002bc005986 */ /* 0x0001e8000c10153a */
[----:B------:R-:W4:Y:S04]  /*43a70*/  LDL.LU R53, [R1+0x294] ;  /* 0x0002940001357983 */ /* 0x000f280000300800 */
[----:B------:R-:W4:Y:S01]  /*43a80*/  LDL.LU R56, [R1+0x1444] ;  /* 0x0014440001387983 */ /* 0x000f220000300800 */
[----:B0-----:R-:W-:-:S03]  /*43a90*/  IMAD.WIDE R188, R190, 0x2, R66 ;  /* 0x00000002bebc7825 */ /* 0x001fc600078e0242 */
[----:B------:R-:W4:Y:S04]  /*43aa0*/  LDL.LU R55, [R1+0x8c8] ;  /* 0x0008c80001377983 */ /* 0x000f280000300800 */
[----:B------:R0:W-:Y:S01]  /*43ab0*/  @P0 STG.E.U16 desc[UR58][R188.64], R52 ;  /* 0x00000034bc000986 */ /* 0x0001e2000c10153a */
[----:B------:R-:W-:-:S03]  /*43ac0*/  LOP3.LUT P0, RZ, R191, 0x1, RZ, 0xc0, !PT ;  /* 0x00000001bfff7812 */ /* 0x000fc6000780c0ff */
[----:B------:R-:W4:Y:S04]  /*43ad0*/  LDL.LU R195, [R1+0x284] ;  /* 0x0002840001c37983 */ /* 0x000f280000300800 */
[----:B------:R-:W3:Y:S01]  /*43ae0*/  LDL.LU R191, [R1+0x8bc] ;  /* 0x0008bc0001bf7983 */ /* 0x000ee20000300800 */
[----:B------:R-:W-:Y:S01]  /*43af0*/  PRMT R2, R52, 0x7632, R2 ;  /* 0x0000763234027816 */ /* 0x000fe20000000002 */
[----:B0-----:R-:W-:Y:S01]  /*43b00*/  IMAD.WIDE R188, R190, 0x2, R64 ;  /* 0x00000002bebc7825 */ /* 0x001fe200078e0240 */
[----:B------:R-:W-:Y:S01]  /*43b10*/  LOP3.LUT P1, RZ, R57, 0x10, RZ, 0xc0, !PT ;  /* 0x0000001039ff7812 */ /* 0x000fe2000782c0ff */
[----:B------:R-:W4:Y:S04]  /*43b20*/  LDL.LU R190, [R1+0x8cc] ;  /* 0x0008cc0001be7983 */ /* 0x000f280000300800 */
[----:B------:R2:W-:Y:S01]  /*43b30*/  @P0 STG.E.U16 desc[UR58][R188.64], R2 ;  /* 0x00000002bc000986 */ /* 0x0005e2000c10153a */
[----:B------:R-:W-:-:S02]  /*43b40*/  LOP3.LUT P0, RZ, R59, 0x80000000, RZ, 0xc0, !PT ;  /* 0x800000003bff7812 */ /* 0x000fc4000780c0ff */
[C---:B------:R-:W-:Y:S01]  /*43b50*/  LOP3.LUT P6, RZ, R57.reuse, 0x20, RZ, 0xc0, !PT ;  /* 0x0000002039ff7812 */ /* 0x040fe200078cc0ff */
[----:B------:R-:W4:Y:S01]  /*43b60*/  LDL.LU R52, [R1+0x298] ;  /* 0x0002980001347983 */ /* 0x000f220000300800 */
[C---:B------:R-:W-:Y:S02]  /*43b70*/  LOP3.LUT P2, RZ, R57.reuse, 0x40, RZ, 0xc0, !PT ;  /* 0x0000004039ff7812 */ /* 0x040fe4000784c0ff */
[----:B------:R-:W-:Y:S02]  /*43b80*/  LOP3.LUT P4, RZ, R57, 0x80, RZ, 0xc0, !PT ;  /* 0x0000008039ff7812 */ /* 0x000fe4000788c0ff */
[----:B--2---:R-:W-:Y:S01]  /*43b90*/  PRMT R2, R58, 0x7632, R2 ;  /* 0x000076323a027816 */ /* 0x004fe20000000002 */
[----:B---3--:R-:W-:-:S05]  /*43ba0*/  IMAD.WIDE R188, R191, 0x2, R66 ;  /* 0x00000002bfbc7825 */ /* 0x008fca00078e0242 */
[----:B------:R0:W-:Y:S01]  /*43bb0*/  @P0 STG.E.U16 desc[UR58][R188.64], R58 ;  /* 0x0000003abc000986 */ /* 0x0001e2000c10153a */
[----:B------:R-:W-:Y:S01]  /*43bc0*/  LOP3.LUT P0, RZ, R59, 0x40000000, RZ, 0xc0, !PT ;  /* 0x400000003bff7812 */ /* 0x000fe2000780c0ff */
[----:B0-----:R-:W-:-:S12]  /*43bd0*/  IMAD.WIDE R188, R191, 0x2, R64 ;  /* 0x00000002bfbc7825 */ /* 0x001fd800078e0240 */
[----:B------:R0:W-:Y:S01]  /*43be0*/  @P0 STG.E.U16 desc[UR58][R188.64], R2 ;  /* 0x00000002bc000986 */ /* 0x0001e2000c10153a */
[----:B------:R-:W-:Y:S01]  /*43bf0*/  LOP3.LUT P0, RZ, R59, 0x20000000, RZ, 0xc0, !PT ;  /* 0x200000003bff7812 */ /* 0x000fe2000780c0ff */
[----:B0-----:R-:W-:Y:S01]  /*43c00*/  IMAD.WIDE R188, R192, 0x2, R66 ;  /* 0x00000002c0bc7825 */ /* 0x001fe200078e0242 */
[----:B----4-:R-:W-:-:S11]  /*43c10*/  PRMT R2, R193, 0x7632, R2 ;  /* 0x00007632c1027816 */ /* 0x010fd60000000002 */
[----:B------:R0:W-:Y:S02]  /*43c20*/  @P0 STG.E.U16 desc[UR58][R188.64], R193 ;  /* 0x000000c1bc000986 */ /* 0x0001e4000c10153a */
[----:B0-----:R-:W-:-:S05]  /*43c30*/  IMAD.WIDE R188, R192, 0x2, R64 ;  /* 0x00000002c0bc7825 */ /* 0x001fca00078e0240 */
[----:B------:R0:W-:Y:S02]  /*43c40*/  @P1 STG.E.U16 desc[UR58][R188.64], R2 ;  /* 0x00000002bc001986 */ /* 0x0001e4000c10153a */
[----:B0-----:R-:W-:Y:S01]  /*43c50*/  IMAD.WIDE R188, R194, 0x2, R66 ;  /* 0x00000002c2bc7825 */ /* 0x001fe200078e0242 */
[----:B------:R-:W-:-:S04]  /*43c60*/  PRMT R2, R53, 0x7632, R2 ;  /* 0x0000763235027816 */ /* 0x000fc80000000002 */
        /* <DEDUP_REMOVED lines=297> */
[----:B0-----:R-:W-:Y:S01]  /*44f00*/  IMAD.WIDE R56, R52, 0x2, R66 ;  /* 0x0000000234387825 */ /* 0x001fe200078e0242 */
[----:B---3--:R-:W-:-:S04]  /*44f10*/  PRMT R2, R188, 0x7632, R2 ;  /* 0x00007632bc027816 */ /* 0x008fc80000000002 */
[----:B------:R0:W-:Y:S02]  /*44f20*/  @P1 STG.E.U16 desc[UR58][R56.64], R188 ;  /* 0x000000bc38001986 */ /* 0x0001e4000c10153a */
        /* <DEDUP_REMOVED lines=38> */
[----:B0-----:R-:W2:Y:S01]  /*45190*/  LDL.LU R52, [R1+0x954] ;  /* 0x0009540001347983 */ /* 0x001ea20000300800 */
[----:B------:R-:W-:-:S03]  /*451a0*/  IMAD.WIDE R56, R194, 0x2, R64 ;  /* 0x00000002c2387825 */ /* 0x000fc600078e0240 */
[----:B------:R-:W3:Y:S04]  /*451b0*/  LDL.LU R189, [R1+0x208] ;  /* 0x0002080001bd7983 */ /* 0x000ee80000300800 */
[----:B------:R0:W-:Y:S04]  /*451c0*/  @P1 STG.E.U16 desc[UR58][R56.64], R2 ;  /* 0x0000000238001986 */ /* 0x0001e8000c10153a */
[----:B------:R-:W3:Y:S01]  /*451d0*/  LDL.LU R191, [R1+0x958] ;  /* 0x0009580001bf7983 */ /* 0x000ee20000300800 */
        /* <DEDUP_REMOVED lines=13> */
[----:B------:R4:W-:Y:S01]  /*452b0*/  @P2 STG.E.U16 desc[UR58][R56.64], R2 ;  /* 0x0000000238002986 */ /* 0x0009e2000c10153a */
[----:B------:R-:W-:Y:S01]  /*452c0*/  LOP3.LUT P4, RZ, R55, 0x1000, RZ, 0xc0, !PT ;  /* 0x0000100037ff7812 */ /* 0x000fe2000788c0ff */
        /* <DEDUP_REMOVED lines=9> */
[----:B------:R-:W-:Y:S01]  /*45360*/  LOP3.LUT R59, R59, 0xfffffdff, RZ, 0xc0, !PT ;  /* 0xfffffdff3b3b7812 */ /* 0x000fe200078ec0ff */
        /* <DEDUP_REMOVED lines=55> */
[----:B------:R3:W-:Y:S04]  /*456e0*/  @P3 STG.E.U16 desc[UR58][R56.64], R2 ;  /* 0x0000000238003986 */ /* 0x0007e8000c10153a */
[----:B------:R-:W4:Y:S01]  /*456f0*/  LDL.LU R190, [R1+0x974] ;  /* 0x0009740001be7983 */ /* 0x000f220000300800 */
[----:B---3--:R-:W-:-:S05]  /*45700*/  IMAD.WIDE R56, R53, 0x2, R66 ;  /* 0x0000000235387825 */ /* 0x008fca00078e0242 */
[----:B------:R0:W-:Y:S02]  /*45710*/  @P4 STG.E.U16 desc[UR58][R56.64], R191 ;  /* 0x000000bf38004986 */ /* 0x0001e4000c10153a */
[----:B0-----:R-:W-:Y:S02]  /*45720*/  IMAD.WIDE R56, R53, 0x2, R64 ;  /* 0x0000000235387825 */ /* 0x001fe400078e0240 */
[----:B------:R-:W3:Y:S04]  /*45730*/  LDL.LU R53, [R1+0x1e8] ;  /* 0x0001e80001357983 */ /* 0x000ee80000300800 */
[----:B------:R-:W2:Y:S04]  /*45740*/  LDL.LU R58, [R1+0x978] ;  /* 0x00097800013a7983 */ /* 0x000ea80000300800 */
[----:B------:R-:W2:Y:S04]  /*45750*/  LDL.LU R52, [R1+0x1fc] ;  /* 0x0001fc0001347983 */ /* 0x000ea80000300800 */
[----:B------:R-:W2:Y:S04]  /*45760*/  LDL.LU R192, [R1+0x97c] ;  /* 0x00097c0001c07983 */ /* 0x000ea80000300800 */
[----:B------:R-:W2:Y:S04]  /*45770*/  LDL.LU R195, [R1+0x1ec] ;  /* 0x0001ec0001c37983 */ /* 0x000ea80000300800 */
[----:B------:R-:W2:Y:S04]  /*45780*/  LDL.LU R188, [R1+0x980] ;  /* 0x0009800001bc7983 */ /* 0x000ea80000300800 */
[----:B------:R-:W2:Y:S01]  /*45790*/  LDL.LU R189, [R1+0x1d0] ;  /* 0x0001d00001bd7983 */ /* 0x000ea20000300800 */
[----:B------:R-:W-:-:S02]  /*457a0*/  LOP3.LUT P1, RZ, R55, 0x1000000, RZ, 0xc0, !PT ;  /* 0x0100000037ff7812 */ /* 0x000fc4000782c0ff */
[----:B------:R-:W-:Y:S02]  /*457b0*/  LOP3.LUT P5, RZ, R55, 0x2000000, RZ, 0xc0, !PT ;  /* 0x0200000037ff7812 */ /* 0x000fe400078ac0ff */
[----:B------:R-:W-:Y:S02]  /*457c0*/  PRMT R2, R191, 0x7632, R2 ;  /* 0x00007632bf027816 */ /* 0x000fe40000000002 */
[C---:B------:R-:W-:Y:S01]  /*457d0*/  LOP3.LUT P6, RZ, R55.reuse, 0x4000000, RZ, 0xc0, !PT ;  /* 0x0400000037ff7812 */ /* 0x040fe200078cc0ff */
[----:B------:R-:W2:Y:S01]  /*457e0*/  LDL.LU R191, [R1+0x984] ;  /* 0x0009840001bf7983 */ /* 0x000ea20000300800 */
[----:B------:R-:W-:-:S05]  /*457f0*/  LOP3.LUT P2, RZ, R55, 0x8000000, RZ, 0xc0, !PT ;  /* 0x0800000037ff7812 */ /* 0x000fca000784c0ff */
[----:B------:R0:W-:Y:S02]  /*45800*/  @P1 STG.E.U16 desc[UR58][R56.64], R2 ;  /* 0x0000000238001986 */ /* 0x0001e4000c10153a */
[----:B0-----:R-:W-:-:S05]  /*45810*/  IMAD.WIDE R56, R193, 0x2, R66 ;  /* 0x00000002c1387825 */ /* 0x001fca00078e0242 */
[----:B------:R0:W-:Y:S01]  /*45820*/  @P5 STG.E.U16 desc[UR58][R56.64], R194 ;  /* 0x000000c238005986 */ /* 0x0001e2000c10153a */
[----:B------:R-:W-:Y:S01]  /*45830*/  PRMT R2, R194, 0x7632, R2 ;  /* 0x00007632c2027816 */ /* 0x000fe20000000002 */
[----:B0-----:R-:W-:Y:S02]  /*45840*/  IMAD.WIDE R56, R193, 0x2, R64 ;  /* 0x00000002c1387825 */ /* 0x001fe400078e0240 */
[----:B------:R-:W2:Y:S04]  /*45850*/  LDL.LU R193, [R1+0x1c0] ;  /* 0x0001c00001c17983 */ /* 0x000ea80000300800 */
[----:B------:R4:W-:Y:S04]  /*45860*/  @P6 STG.E.U16 desc[UR58][R56.64], R2 ;  /* 0x0000000238006986 */ /* 0x0009e8000c10153a */
[----:B------:R-:W2:Y:S01]  /*45870*/  LDL.LU R194, [R1+0x988] ;  /* 0x0009880001c27983 */ /* 0x000ea20000300800 */
[----:B------:R-:W-:-:S02]  /*45880*/  LOP3.LUT P4, RZ, R55, 0x10000000, RZ, 0xc0, !PT ;  /* 0x1000000037ff7812 */ /* 0x000fc4000788c0ff */
[----:B------:R-:W-:Y:S02]  /*45890*/  LOP3.LUT P3, RZ, R55, 0x20000000, RZ, 0xc0, !PT ;  /* 0x2000000037ff7812 */ /* 0x000fe4000786c0ff */
[----:B------:R-:W-:Y:S01]  /*458a0*/  LOP3.LUT R59, R59, 0xffffffdf, RZ, 0xc0, !PT ;  /* 0xffffffdf3b3b7812 */ /* 0x000fe200078ec0ff */
[----:B----4-:R-:W-:-:S05]  /*458b0*/  IMAD.WIDE R56, R190, 0x2, R66 ;  /* 0x00000002be387825 */ /* 0x010fca00078e0242 */
[----:B---3--:R0:W-:Y:S02]  /*458c0*/  @P2 STG.E.U16 desc[UR58][R56.64], R53 ;  /* 0x0000003538002986 */ /* 0x0081e4000c10153a */
[----:B0-----:R-:W-:Y:S02]  /*458d0*/  IMAD.WIDE R56, R190, 0x2, R64 ;  /* 0x00000002be387825 */ /* 0x001fe400078e0240 */
[----:B------:R-:W3:Y:S01]  /*458e0*/  LDL.LU R190, [R1+0x1d4] ;  /* 0x0001d40001be7983 */ /* 0x000ee20000300800 */
[----:B------:R-:W-:-:S03]  /*458f0*/  PRMT R2, R53, 0x7632, R2 ;  /* 0x0000763235027816 */ /* 0x000fc60000000002 */
[----:B------:R-:W4:Y:S04]  /*45900*/  LDL.LU R53, [R1+0x1430] ;  /* 0x0014300001357983 */ /* 0x000f280000300800 */
[----:B------:R2:W-:Y:S02]  /*45910*/  @P4 STG.E.U16 desc[UR58][R56.64], R2 ;  /* 0x0000000238004986 */ /* 0x0005e4000c10153a */
[----:B--2---:R-:W-:Y:S01]  /*45920*/  IMAD.WIDE R56, R58, 0x2, R66 ;  /* 0x000000023a387825 */ /* 0x004fe200078e0242 */
[----:B------:R-:W-:-:S04]  /*45930*/  PRMT R2, R52, 0x7632, R2 ;  /* 0x0000763234027816 */ /* 0x000fc80000000002 */
[----:B------:R0:W-:Y:S04]  /*45940*/  @P3 STG.E.U16 desc[UR58][R56.64], R52 ;  /* 0x0000003438003986 */ /* 0x0001e8000c10153a */
[----:B0-----:R-:W2:Y:S01]  /*45950*/  LDL.LU R52, [R1+0x98c] ;  /* 0x00098c0001347983 */ /* 0x001ea20000300800 */
[----:B------:R-:W-:-:S03]  /*45960*/  IMAD.WIDE R56, R58, 0x2, R64 ;  /* 0x000000023a387825 */ /* 0x000fc600078e0240 */
[----:B------:R-:W4:Y:S01]  /*45970*/  LDL.LU R58, [R1+0x1c4] ;  /* 0x0001c400013a7983 */ /* 0x000f220000300800 */
[----:B------:R-:W-:-:S13]  /*45980*/  LOP3.LUT P0, RZ, R54, 0x8, RZ, 0xc0, !PT ;  /* 0x0000000836ff7812 */ /* 0x000fda000780c0ff */
        /* <DEDUP_REMOVED lines=37> */
[----:B------:R-:W-:-:S04]  /*45be0*/  LOP3.LUT P2, RZ, R54, 0x40, RZ, 0xc0, !PT ;  /* 0x0000004036ff7812 */ /* 0x000fc8000784c0ff */
[----:B---3--:R0:W-:Y:S01]  /*45bf0*/  @P6 STG.E.U16 desc[UR58][R56.64], R190 ;  /* 0x000000be38006986 */ /* 0x0081e2000c10153a */
[----:B------:R-:W-:-:S03]  /*45c00*/  PRMT R2, R190, 0x7632, R2 ;  /* 0x00007632be027816 */ /* 0x000fc60000000002 */
[----:B0-----:R-:W3:Y:S04]  /*45c10*/  LDL.LU R190, [R1+0x994] ;  /* 0x0009940001be7983 */ /* 0x001ee80000300800 */
[----:B------:R-:W3:Y:S01]  /*45c20*/  LDL.LU R188, [R1+0x1c8] ;  /* 0x0001c80001bc7983 */ /* 0x000ee20000300800 */
[----:B------:R-:W-:Y:S01]  /*45c30*/  LOP3.LUT P4, RZ, R54, 0x80, RZ, 0xc0, !PT ;  /* 0x0000008036ff7812 */ /* 0x000fe2000788c0ff */
[----:B------:R-:W-:Y:S02]  /*45c40*/  IMAD.WIDE R56, R194, 0x2, R64 ;  /* 0x00000002c2387825 */ /* 0x000fe400078e0240 */
[----:B------:R-:W3:Y:S04]  /*45c50*/  LDL.LU R191, [R1+0x998] ;  /* 0x0009980001bf7983 */ /* 0x000ee80000300800 */
[----:B------:R2:W-:Y:S02]  /*45c60*/  @P2 STG.E.U16 desc[UR58][R56.64], R2 ;  /* 0x0000000238002986 */ /* 0x0005e4000c10153a */
[----:B--2---:R-:W-:-:S05]  /*45c70*/  IMAD.WIDE R56, R52, 0x2, R66 ;  /* 0x0000000234387825 */ /* 0x004fca00078e0242 */
[----:B----4-:R0:W-:Y:S02]  /*45c80*/  @P4 STG.E.U16 desc[UR58][R56.64], R58 ;  /* 0x0000003a38004986 */ /* 0x0101e4000c10153a */
[----:B0-----:R-:W-:Y:S02]  /*45c90*/  IMAD.WIDE R56, R52, 0x2, R64 ;  /* 0x0000000234387825 */ /* 0x001fe400078e0240 */
[----:B------:R-:W2:Y:S04]  /*45ca0*/  LDL.LU R52, [R1+0x1dc] ;  /* 0x0001dc0001347983 */ /* 0x000ea80000300800 */
        /* <DEDUP_REMOVED lines=19> */
[----:B---3--:R-:W-:-:S05]  /*45de0*/  IMAD.WIDE R56, R190, 0x2, R66 ;  /* 0x00000002be387825 */ /* 0x008fca00078e0242 */
[----:B------:R0:W-:Y:S02]  /*45df0*/  @P1 STG.E.U16 desc[UR58][R56.64], R188 ;  /* 0x000000bc38001986 */ /* 0x0001e4000c10153a */
[----:B0-----:R-:W-:Y:S02]  /*45e00*/  IMAD.WIDE R56, R190, 0x2, R64 ;  /* 0x00000002be387825 */ /* 0x001fe400078e0240 */
[----:B------:R-:W3:Y:S01]  /*45e10*/  LDL.LU R190, [R1+0x9a8] ;  /* 0x0009a80001be7983 */ /* 0x000ee20000300800 */
[----:B------:R-:W-:-:S05]  /*45e20*/  PRMT R2, R188, 0x7632, R2 ;  /* 0x00007632bc027816 */ /* 0x000fca0000000002 */
[----:B------:R0:W-:Y:S02]  /*45e30*/  @P4 STG.E.U16 desc[UR58][R56.64], R2 ;  /* 0x0000000238004986 */ /* 0x0001e4000c10153a */
[----:B0-----:R-:W-:-:S05]  /*45e40*/  IMAD.WIDE R56, R191, 0x2, R66 ;  /* 0x00000002bf387825 */ /* 0x001fca00078e0242 */
[----:B--2---:R0:W-:Y:S01]  /*45e50*/  @P2 STG.E.U16 desc[UR58][R56.64], R52 ;  /* 0x0000003438002986 */ /* 0x0041e2000c10153a */
[----:B------:R-:W-:-:S03]  /*45e60*/  PRMT R2, R52, 0x7632, R2 ;  /* 0x0000763234027816 */ /* 0x000fc60000000002 */
[----:B0-----:R-:W2:Y:S01]  /*45e70*/  LDL.LU R52, [R1+0x9ac] ;  /* 0x0009ac0001347983 */ /* 0x001ea20000300800 */
[----:B------:R-:W-:-:S03]  /*45e80*/  IMAD.WIDE R56, R191, 0x2, R64 ;  /* 0x00000002bf387825 */ /* 0x000fc600078e0240 */
[----:B------:R-:W2:Y:S01]  /*45e90*/  LDL.LU R191, [R1+0x1a4] ;  /* 0x0001a40001bf7983 */ /* 0x000ea20000300800 */
        /* <DEDUP_REMOVED lines=15> */
[----:B----4-:R-:W-:Y:S01]  /*45f90*/  IMAD.WIDE R56, R193, 0x2, R66 ;  /* 0x00000002c1387825 */ /* 0x010fe200078e0242 */
        /* <DEDUP_REMOVED lines=23> */
[----:B------:R-:W-:Y:S01]  /*46110*/  LOP3.LUT P1, RZ, R54, 0x400000, RZ, 0xc0, !PT ;  /* 0x0040000036ff7812 */ /* 0x000fe2000782c0ff */
[----:B---3--:R-:W-:-:S05]  /*46120*/  IMAD.WIDE R56, R190, 0x2, R66 ;  /* 0x00000002be387825 */ /* 0x008fca00078e0242 */
[----:B------:R0:W-:Y:S04]  /*46130*/  @P6 STG.E.U16 desc[UR58][R56.64], R53 ;  /* 0x0000003538006986 */ /* 0x0001e8000c10153a */
[----:B0-----:R-:W3:Y:S01]  /*46140*/  LDL.LU R53, [R1+0x142c] ;  /* 0x00142c0001357983 */ /* 0x001ee20000300800 */
[----:B------:R-:W-:Y:S01]  /*46150*/  LOP3.LUT P4, RZ, R54, 0x800000, RZ, 0xc0, !PT ;  /* 0x0080000036ff7812 */ /* 0x000fe2000788c0ff */
[----:B------:R-:W-:Y:S02]  /*46160*/  IMAD.WIDE R56, R190, 0x2, R64 ;  /* 0x00000002be387825 */ /* 0x000fe400078e0240 */
[----:B------:R-:W3:Y:S04]  /*46170*/  LDL.LU R195, [R1+0x9b4] ;  /* 0x0009b40001c37983 */ /* 0x000ee80000300800 */
[----:B------:R2:W-:Y:S02]  /*46180*/  @P1 STG.E.U16 desc[UR58][R56.64], R2 ;  /* 0x0000000238001986 */ /* 0x0005e4000c10153a */
[----:B--2---:R-:W-:-:S05]  /*46190*/  IMAD.WIDE R56, R52, 0x2, R66 ;  /* 0x0000000234387825 */ /* 0x004fca00078e0242 */
[----:B------:R0:W-:Y:S02]  /*461a0*/  @P4 STG.E.U16 desc[UR58][R56.64], R191 ;  /* 0x000000bf38004986 */ /* 0x0001e4000c10153a */
[----:B0-----:R-:W-:Y:S02]  /*461b0*/  IMAD.WIDE R56, R52, 0x2, R64 ;  /* 0x0000000234387825 */ /* 0x001fe400078e0240 */
[----:B------:R-:W2:Y:S01]  /*461c0*/  LDL.LU R52, [R1+0x1a8] ;  /* 0x0001a80001347983 */ /* 0x000ea20000300800 */
[----:B------:R-:W-:-:S03]  /*461d0*/  LOP3.LUT R55, R55, 0xdfffffff, RZ, 0xc0, !PT ;  /* 0xdfffffff37377812 */ /* 0x000fc600078ec0ff */
[----:B------:R-:W2:Y:S04]  /*461e0*/  LDL.LU R189, [R1+0x9b8] ;  /* 0x0009b80001bd7983 */ /* 0x000ea80000300800 */
[----:B------:R-:W2:Y:S04]  /*461f0*/  LDL.LU R190, [R1+0x1bc] ;  /* 0x0001bc0001be7983 */ /* 0x000ea80000300800 */
[----:B------:R-:W2:Y:S01]  /*46200*/  LDL.LU R58, [R1+0x9bc] ;  /* 0x0009bc00013a7983 */ /* 0x000ea20000300800 */
[----:B------:R-:W-:-:S03]  /*46210*/  LOP3.LUT P2, RZ, R54, 0x1000000, RZ, 0xc0, !PT ;  /* 0x0100000036ff7812 */ /* 0x000fc6000784c0ff */
[----:B------:R-:W2:Y:S01]  /*46220*/  LDL.LU R192, [R1+0x1ac] ;  /* 0x0001ac0001c07983 */ /* 0x000ea20000300800 */
[----:B------:R-:W-:Y:S02]  /*46230*/  LOP3.LUT P5, RZ, R54, 0x2000000, RZ, 0xc0, !PT ;  /* 0x0200000036ff7812 */ /* 0x000fe400078ac0ff */
[----:B------:R-:W-:Y:S02]  /*46240*/  PRMT R2, R191, 0x7632, R2 ;  /* 0x00007632bf027816 */ /* 0x000fe40000000002 */
[----:B------:R-:W-:-:S05]  /*46250*/  LOP3.LUT R59, R59, 0xfffffffe, RZ, 0xc0, !PT ;  /* 0xfffffffe3b3b7812 */ /* 0x000fca00078ec0ff */
[----:B------:R4:W-:Y:S01]  /*46260*/  @P2 STG.E.U16 desc[UR58][R56.64], R2 ;  /* 0x0000000238002986 */ /* 0x0009e2000c10153a */
[C---:B------:R-:W-:Y:S02]  /*46270*/  LOP3.LUT P6, RZ, R54.reuse, 0x4000000, RZ, 0xc0, !PT ;  /* 0x0400000036ff7812 */ /* 0x040fe400078cc0ff */
[C---:B------:R-:W-:Y:S02]  /*46280*/  LOP3.LUT P3, RZ, R54.reuse, 0x8000000, RZ, 0xc0, !PT ;  /* 0x0800000036ff7812 */ /* 0x040fe4000786c0ff */
[C---:B------:R-:W-:Y:S02]  /*46290*/  LOP3.LUT P4, RZ, R54.reuse, 0x10000000, RZ, 0xc0, !PT ;  /* 0x1000000036ff7812 */ /* 0x040fe4000788c0ff */
[----:B------:R-:W-:Y:S01]  /*462a0*/  LOP3.LUT P1, RZ, R54, 0x20000000, RZ, 0xc0, !PT ;  /* 0x2000000036ff7812 */ /* 0x000fe2000782c0ff */
[----:B----4-:R-:W-:-:S05]  /*462b0*/  IMAD.WIDE R56, R193, 0x2, R66 ;  /* 0x00000002c1387825 */ /* 0x010fca00078e0242 */
[----:B------:R0:W-:Y:S01]  /*462c0*/  @P5 STG.E.U16 desc[UR58][R56.64], R194 ;  /* 0x000000c238005986 */ /* 0x0001e2000c10153a */
[----:B------:R-:W-:Y:S02]  /*462d0*/  LOP3.LUT P5, RZ, R54, 0x40000000, RZ, 0xc0, !PT ;  /* 0x4000000036ff7812 */ /* 0x000fe400078ac0ff */
[----:B------:R-:W-:Y:S01]  /*462e0*/  PRMT R2, R194, 0x7632, R2 ;  /* 0x00007632c2027816 */ /* 0x000fe20000000002 */
[----:B0-----:R-:W-:-:S05]  /*462f0*/  IMAD.WIDE R56, R193, 0x2, R64 ;  /* 0x00000002c1387825 */ /* 0x001fca00078e0240 */
[----:B------:R0:W-:Y:S01]  /*46300*/  @P6 STG.E.U16 desc[UR58][R56.64], R2 ;  /* 0x0000000238006986 */ /* 0x0001e2000c10153a */
        /* <DEDUP_REMOVED lines=8> */
[----:B------:R-:W-:-:S13]  /*46390*/  LOP3.LUT P0, RZ, R53, 0x1, RZ, 0xc0, !PT ;  /* 0x0000000135ff7812 */ /* 0x000fda000780c0ff */
[----:B------:R-:W-:Y:S02]  /*463a0*/  @P0 LOP3.LUT R59, R59, 0x1, RZ, 0xfc, !PT ;  /* 0x000000013b3b0812 */ /* 0x000fe400078efcff */
[----:B------:R-:W-:Y:S02]  /*463b0*/  LOP3.LUT P0, RZ, R54, 0x80000000, RZ, 0xc0, !PT ;  /* 0x8000000036ff7812 */ /* 0x000fe4000780c0ff */
[----:B------:R-:W3:Y:S04]  /*463c0*/  LDL.LU R54, [R1+0x9c0] ;  /* 0x0009c00001367983 */ /* 0x000ee80000300800 */
[----:B------:R-:W4:Y:S04]  /*463d0*/  LDL.LU R188, [R1+0x190] ;  /* 0x0001900001bc7983 */ /* 0x000f280000300800 */
[----:B------:R-:W4:Y:S04]  /*463e0*/  LDL.LU R191, [R1+0x9c4] ;  /* 0x0009c40001bf7983 */ /* 0x000f280000300800 */
[----:B------:R-:W4:Y:S01]  /*463f0*/  LDL.LU R193, [R1+0x180] ;  /* 0x0001800001c17983 */ /* 0x000f220000300800 */
[----:B0-----:R-:W-:-:S03]  /*46400*/  IMAD.WIDE R56, R195, 0x2, R66 ;  /* 0x00000002c3387825 */ /* 0x001fc600078e0242 */
[----:B------:R-:W4:Y:S04]  /*46410*/  LDL.LU R194, [R1+0x9c8] ;  /* 0x0009c80001c27983 */ /* 0x000f280000300800 */
[----:B--2---:R0:W-:Y:S02]  /*46420*/  @P3 STG.E.U16 desc[UR58][R56.64], R52 ;  /* 0x0000003438003986 */ /* 0x0041e4000c10153a */
[----:B0-----:R-:W-:Y:S02]  /*46430*/  IMAD.WIDE R56, R195, 0x2, R64 ;  /* 0x00000002c3387825 */ /* 0x001fe400078e0240 */
[----:B------:R-:W2:Y:S01]  /*46440*/  LDL.LU R195, [R1+0x194] ;  /* 0x0001940001c37983 */ /* 0x000ea20000300800 */
[----:B------:R-:W-:-:S03]  /*46450*/  PRMT R2, R52, 0x7632, R2 ;  /* 0x0000763234027816 */ /* 0x000fc60000000002 */
[----:B------:R-:W2:Y:S04]  /*46460*/  LDL.LU R52, [R1+0x1428] ;  /* 0x0014280001347983 */ /* 0x000ea80000300800 */
[----:B------:R0:W-:Y:S02]  /*46470*/  @P4 STG.E.U16 desc[UR58][R56.64], R2 ;  /* 0x0000000238004986 */ /* 0x0001e4000c10153a */
[----:B0-----:R-:W-:Y:S01]  /*46480*/  IMAD.WIDE R56, R189, 0x2, R66 ;  /* 0x00000002bd387825 */ /* 0x001fe200078e0242 */
[----:B------:R-:W-:-:S04]  /*46490*/  PRMT R2, R190, 0x7632, R2 ;  /* 0x00007632be027816 */ /* 0x000fc80000000002 */
[----:B------:R0:W-:Y:S02]  /*464a0*/  @P1 STG.E.U16 desc[UR58][R56.64], R190 ;  /* 0x000000be38001986 */ /* 0x0001e4000c10153a */
[----:B0-----:R-:W-:Y:S02]  /*464b0*/  IMAD.WIDE R56, R189, 0x2, R64 ;  /* 0x00000002bd387825 */ /* 0x001fe400078e0240 */
[----:B------:R-:W2:Y:S04]  /*464c0*/  LDL.LU R190, [R1+0x9cc] ;  /* 0x0009cc0001be7983 */ /* 0x000ea80000300800 */
[----:B------:R0:W-:Y:S04]  /*464d0*/  @P5 STG.E.U16 desc[UR58][R56.64], R2 ;  /* 0x0000000238005986 */ /* 0x0001e8000c10153a */
[----:B------:R-:W2:Y:S01]  /*464e0*/  LDL.LU R189, [R1+0x184] ;  /* 0x0001840001bd7983 */ /* 0x000ea20000300800 */
[----:B0-----:R-:W-:-:S05]  /*464f0*/  IMAD.WIDE R56, R58, 0x2, R66 ;  /* 0x000000023a387825 */ /* 0x001fca00078e0242 */
[----:B------:R0:W-:Y:S01]  /*46500*/  @P0 STG.E.U16 desc[UR58][R56.64], R192 ;  /* 0x000000c038000986 */ /* 0x0001e2000c10153a */
[----:B------:R-:W-:Y:S02]  /*46510*/  LOP3.LUT P0, RZ, R59, 0x1, RZ, 0xc0, !PT ;  /* 0x000000013bff7812 */ /* 0x000fe4000780c0ff */
[----:B------:R-:W-:Y:S01]  /*46520*/  PRMT R2, R192, 0x7632, R2 ;  /* 0x00007632c0027816 */ /* 0x000fe20000000002 */
[----:B0-----:R-:W-:Y:S01]  /*46530*/  IMAD.WIDE R56, R58, 0x2, R64 ;  /* 0x000000023a387825 */ /* 0x001fe200078e0240 */
[----:B------:R-:W-:Y:S01]  /*46540*/  LOP3.LUT P2, RZ, R53, 0x10, RZ, 0xc0, !PT ;  /* 0x0000001035ff7812 */ /* 0x000fe2000784c0ff */
[----:B------:R-:W2:Y:S08]  /*46550*/  LDL.LU R58, [R1+0x9d0] ;  /* 0x0009d000013a7983 */ /* 0x000eb00000300800 */
[----:B------:R3:W-:Y:S01]  /*46560*/  @P0 STG.E.U16 desc[UR58][R56.64], R2 ;  /* 0x0000000238000986 */ /* 0x0007e2000c10153a */
[----:B------:R-:W-:-:S02]  /*46570*/  LOP3.LUT P0, RZ, R55, 0x80000000, RZ, 0xc0, !PT ;  /* 0x8000000037ff7812 */ /* 0x000fc4000780c0ff */
[----:B------:R-:W-:Y:S01]  /*46580*/  LOP3.LUT P6, RZ, R53, 0x20, RZ, 0xc0, !PT ;  /* 0x0000002035ff7812 */ /* 0x000fe200078cc0ff */
[----:B------:R-:W2:Y:S01]  /*46590*/  LDL.LU R192, [R1+0x198] ;  /* 0x0001980001c07983 */ /* 0x000ea20000300800 */
[----:B---3--:R-:W-:-:S09]  /*465a0*/  IMAD.WIDE R56, R54, 0x2, R66 ;  /* 0x0000000236387825 */ /* 0x008fd200078e0242 */
[----:B----4-:R0:W-:Y:S01]  /*465b0*/  @P0 STG.E.U16 desc[UR58][R56.64], R188 ;  /* 0x000000bc38000986 */ /* 0x0101e2000c10153a */
        /* <DEDUP_REMOVED lines=11> */
[----:B--2---:R-:W-:-:S04]  /*46670*/  PRMT R2, R195, 0x7632, R2 ;  /* 0x00007632c3027816 */ /* 0x004fc80000000002 */
[----:B------:R0:W-:Y:S04]  /*46680*/  @P6 STG.E.U16 desc[UR58][R56.64], R195 ;  /* 0x000000c338006986 */ /* 0x0001e8000c10153a */
        /* <DEDUP_REMOVED lines=38> */
[----:B------:R-:W-:Y:S02]  /*468f0*/  LOP3.LUT P0, RZ, R53, 0x20000, RZ, 0xc0, !PT ;  /* 0x0002000035ff7812 */ /* 0x000fe4000780c0ff */
        /* <DEDUP_REMOVED lines=11> */
[----:B------:R-:W-:Y:S01]  /*469b0*/  LOP3.LUT P0, RZ, R53, 0x8000, RZ, 0xc0, !PT ;  /* 0x0000800035ff7812 */ /* 0x000fe2000780c0ff */
[----:B------:R0:W-:Y:S01]  /*469c0*/  @P3 STG.E.U16 desc[UR58][R56.64], R190 ;  /* 0x000000be38003986 */ /* 0x0001e2000c10153a */
[----:B------:R-:W-:Y:S01]  /*469d0*/  PRMT R2, R190, 0x7632, R2 ;  /* 0x00007632be027816 */ /* 0x000fe20000000002 */
[----:B0-----:R-:W-:Y:S02]  /*469e0*/  IMAD.WIDE R56, R191, 0x2, R64 ;  /* 0x00000002bf387825 */ /* 0x001fe400078e0240 */
[----:B------:R-:W3:Y:S04]  /*469f0*/  LDL.LU R190, [R1+0x9ec] ;  /* 0x0009ec0001be7983 */ /* 0x000ee80000300800 */
[----:B------:R0:W-:Y:S04]  /*46a00*/  @P5 STG.E.U16 desc[UR58][R56.64], R2 ;  /* 0x0000000238005986 */ /* 0x0001e8000c10153a */
[----:B------:R-:W4:Y:S01]  /*46a10*/  LDL.LU R191, [R1+0x164] ;  /* 0x0001640001bf7983 */ /* 0x000f220000300800 */
        /* <DEDUP_REMOVED lines=25> */
[----:B------:R0:W-:Y:S02]  /*46bb0*/  @P6 STG.E.U16 desc[UR58][R56.64], R52 ;  /* 0x0000003438006986 */ /* 0x0001e4000c10153a */
[----:B0-----:R-:W-:Y:S02]  /*46bc0*/  IMAD.WIDE R56, R195, 0x2, R64 ;  /* 0x00000002c3387825 */ /* 0x001fe400078e0240 */
[----:B------:R-:W2:Y:S04]  /*46bd0*/  LDL.LU R52, [R1+0x1424] ;  /* 0x0014240001347983 */ /* 0x000ea80000300800 */
[----:B------:R-:W2:Y:S04]  /*46be0*/  LDL.LU R195, [R1+0x9f4] ;  /* 0x0009f40001c37983 */ /* 0x000ea80000300800 */
[----:B------:R-:W2:Y:S01]  /*46bf0*/  LDL.LU R59, [R1+0x168] ;  /* 0x00016800013b7983 */ /* 0x000ea20000300800 */
[----:B------:R-:W-:-:S02]  /*46c00*/  LOP3.LUT P2, RZ, R53, 0x400000, RZ, 0xc0, !PT ;  /* 0x0040000035ff7812 */ /* 0x000fc4000784c0ff */
[----:B------:R-:W-:Y:S01]  /*46c10*/  LOP3.LUT P4, RZ, R53, 0x800000, RZ, 0xc0, !PT ;  /* 0x0080000035ff7812 */ /* 0x000fe2000788c0ff */
[----:B------:R-:W2:Y:S10]  /*46c20*/  LDL.LU R189, [R1+0x9f8] ;  /* 0x0009f80001bd7983 */ /* 0x000eb40000300800 */
        /* <DEDUP_REMOVED lines=8> */
[----:B------:R-:W4:Y:S01]  /*46cb0*/  LDL.LU R188, [R1+0x150] ;  /* 0x0001500001bc7983 */ /* 0x000f220000300800 */
[----:B------:R-:W-:-:S02]  /*46cc0*/  LOP3.LUT P3, RZ, R53, 0x1000000, RZ, 0xc0, !PT ;  /* 0x0100000035ff7812 */ /* 0x000fc4000786c0ff */
[----:B------:R-:W-:Y:S02]  /*46cd0*/  LOP3.LUT P5, RZ, R53, 0x2000000, RZ, 0xc0, !PT ;  /* 0x0200000035ff7812 */ /* 0x000fe400078ac0ff */
[----:B------:R-:W-:Y:S02]  /*46ce0*/  PRMT R2, R191, 0x7632, R2 ;  /* 0x00007632bf027816 */ /* 0x000fe40000000002 */
[C---:B------:R-:W-:Y:S01]  /*46cf0*/  LOP3.LUT P6, RZ, R53.reuse, 0x4000000, RZ, 0xc0, !PT ;  /* 0x0400000035ff7812 */ /* 0x040fe200078cc0ff */
[----:B------:R-:W4:Y:S01]  /*46d00*/  LDL.LU R191, [R1+0xa04] ;  /* 0x000a040001bf7983 */ /* 0x000f220000300800 */
[----:B------:R-:W-:-:S05]  /*46d10*/  LOP3.LUT P1, RZ, R53, 0x8000000, RZ, 0xc0, !PT ;  /* 0x0800000035ff7812 */ /* 0x000fca000782c0ff */
        /* <DEDUP_REMOVED lines=8> */
[----:B--2---:R-:W-:-:S05]  /*46da0*/  IMAD.WIDE R56, R195, 0x2, R66 ;  /* 0x00000002c3387825 */ /* 0x004fca00078e0242 */
[----:B------:R0:W-:Y:S02]  /*46db0*/  @P1 STG.E.U16 desc[UR58][R56.64], R59 ;  /* 0x0000003b38001986 */ /* 0x0001e4000c10153a */
[----:B0-----:R-:W-:Y:S02]  /*46dc0*/  IMAD.WIDE R56, R195, 0x2, R64 ;  /* 0x00000002c3387825 */ /* 0x001fe400078e0240 */
[----:B------:R-:W2:Y:S01]  /*46dd0*/  LDL.LU R195, [R1+0x154] ;  /* 0x0001540001c37983 */ /* 0x000ea20000300800 */
        /* <DEDUP_REMOVED lines=12> */
[----:B------:R-:W-:Y:S02]  /*46ea0*/  LOP3.LUT P0, RZ, R52, 0x1, RZ, 0xc0, !PT ;  /* 0x0000000134ff7812 */ /* 0x000fe4000780c0ff */
[----:B------:R-:W-:Y:S01]  /*46eb0*/  LOP3.LUT P5, RZ, R53, 0x40000000, RZ, 0xc0, !PT ;  /* 0x4000000035ff7812 */ /* 0x000fe200078ac0ff */
[----:B------:R0:W-:Y:S01]  /*46ec0*/  @P4 STG.E.U16 desc[UR58][R56.64], R2 ;  /* 0x0000000238004986 */ /* 0x0001e2000c10153a */
[----:B------:R-:W-:Y:S01]  /*46ed0*/  LOP3.LUT R55, R55, 0xfeffffff, RZ, 0xc0, !PT ;  /* 0xfeffffff37377812 */ /* 0x000fe200078ec0ff */
[----:B0-----:R-:W-:-:S08]  /*46ee0*/  IMAD.WIDE R56, R189, 0x2, R66 ;  /* 0x00000002bd387825 */ /* 0x001fd000078e0242 */
[----:B------:R-:W-:Y:S02]  /*46ef0*/  @P0 LOP3.LUT R55, R55, 0x1000000, RZ, 0xfc, !PT ;  /* 0x0100000037370812 */ /* 0x000fe400078efcff */
[----:B------:R-:W-:Y:S01]  /*46f00*/  LOP3.LUT P0, RZ, R53, 0x80000000, RZ, 0xc0, !PT ;  /* 0x8000000035ff7812 */ /* 0x000fe2000780c0ff */
[----:B---3--:R0:W-:Y:S01]  /*46f10*/  @P2 STG.E.U16 desc[UR58][R56.64], R190 ;  /* 0x000000be38002986 */ /* 0x0081e2000c10153a */
[----:B------:R-:W-:Y:S01]  /*46f20*/  PRMT R2, R190, 0x7632, R2 ;  /* 0x00007632be027816 */ /* 0x000fe20000000002 */
[----:B0-----:R-:W-:Y:S02]  /*46f30*/  IMAD.WIDE R56, R189, 0x2, R64 ;  /* 0x00000002bd387825 */ /* 0x001fe400078e0240 */
[----:B------:R-:W3:Y:S04]  /*46f40*/  LDL.LU R190, [R1+0xa0c] ;  /* 0x000a0c0001be7983 */ /* 0x000ee80000300800 */
[----:B------:R4:W-:Y:S04]  /*46f50*/  @P5 STG.E.U16 desc[UR58][R56.64], R2 ;  /* 0x0000000238005986 */ /* 0x0009e8000c10153a */
[----:B------:R-:W3:Y:S01]  /*46f60*/  LDL.LU R189, [R1+0x144] ;  /* 0x0001440001bd7983 */ /* 0x000ee20000300800 */
[----:B----4-:R-:W-:-:S05]  /*46f70*/  IMAD.WIDE R56, R58, 0x2, R66 ;  /* 0x000000023a387825 */ /* 0x010fca00078e0242 */
[----:B------:R0:W-:Y:S01]  /*46f80*/  @P0 STG.E.U16 desc[UR58][R56.64], R192 ;  /* 0x000000c038000986 */ /* 0x0001e2000c10153a */
[C---:B------:R-:W-:Y:S02]  /*46f90*/  LOP3.LUT P0, RZ, R55.reuse, 0x1000000, RZ, 0xc0, !PT ;  /* 0x0100000037ff7812 */ /* 0x040fe4000780c0ff */
        /* <DEDUP_REMOVED lines=20> */
[----:B0-----:R-:W-:-:S05]  /*470e0*/  IMAD.WIDE R56, R194, 0x2, R66 ;  /* 0x00000002c2387825 */ /* 0x001fca00078e0242 */
[----:B--2---:R0:W-:Y:S01]  /*470f0*/  @P6 STG.E.U16 desc[UR58][R56.64], R195 ;  /* 0x000000c338006986 */ /* 0x0041e2000c10153a */
[----:B------:R-:W-:-:S03]  /*47100*/  PRMT R2, R195, 0x7632, R2 ;  /* 0x00007632c3027816 */ /* 0x000fc60000000002 */
[----:B0-----:R-:W2:Y:S04]  /*47110*/  LDL.LU R195, [R1+0xa14] ;  /* 0x000a140001c37983 */ /* 0x001ea80000300800 */
[----:B------:R-:W2:Y:S01]  /*47120*/  LDL.LU R54, [R1+0x148] ;  /* 0x0001480001367983 */ /* 0x000ea20000300800 */
[C---:B------:R-:W-:Y:S02]  /*47130*/  LOP3.LUT P1, RZ, R52.reuse, 0x40, RZ, 0xc0, !PT ;  /* 0x0000004034ff7812 */ /* 0x040fe4000782c0ff */
[----:B------:R-:W-:Y:S01]  /*47140*/  LOP3.LUT P4, RZ, R52, 0x80, RZ, 0xc0, !PT ;  /* 0x0000008034ff7812 */ /* 0x000fe2000788c0ff */
[----:B------:R-:W-:Y:S01]  /*47150*/  IMAD.WIDE R56, R194, 0x2, R64 ;  /* 0x00000002c2387825 */ /* 0x000fe200078e0240 */
[----:B------:R-:W2:Y:S09]  /*47160*/  LDL.LU R191, [R1+0xa18] ;  /* 0x000a180001bf7983 */ /* 0x000eb20000300800 */
        /* <DEDUP_REMOVED lines=47> */
[----:B0-----:R-:W-:Y:S01]  /*47460*/  IMAD.WIDE R56, R191, 0x2, R64 ;  /* 0x00000002bf387825 */ /* 0x001fe200078e0240 */
[C---:B------:R-:W-:Y:S01]  /*47470*/  LOP3.LUT P2, RZ, R52.reuse, 0x100000, RZ, 0xc0, !PT ;  /* 0x0010000034ff7812 */ /* 0x040fe2000784c0ff */
[----:B------:R-:W3:Y:S04]  /*47480*/  LDL.LU R190, [R1+0xa2c] ;  /* 0x000a2c0001be7983 */ /* 0x000ee80000300800 */
[----:B------:R0:W-:Y:S01]  /*47490*/  @P5 STG.E.U16 desc[UR58][R56.64], R2 ;  /* 0x0000000238005986 */ /* 0x0001e2000c10153a */
[----:B------:R-:W-:-:S03]  /*474a0*/  LOP3.LUT P6, RZ, R52, 0x200000, RZ, 0xc0, !PT ;  /* 0x0020000034ff7812 */ /* 0x000fc600078cc0ff */
[----:B------:R-:W3:Y:S01]  /*474b0*/  LDL.LU R191, [R1+0x124] ;  /* 0x0001240001bf7983 */ /* 0x000ee20000300800 */
[----:B0-----:R-:W-:-:S05]  /*474c0*/  IMAD.WIDE R56, R193, 0x2, R66 ;  /* 0x00000002c1387825 */ /* 0x001fca00078e0242 */
[----:B------:R0:W-:Y:S01]  /*474d0*/  @P0 STG.E.U16 desc[UR58][R56.64], R194 ;  /* 0x000000c238000986 */ /* 0x0001e2000c10153a */
[----:B------:R-:W-:Y:S02]  /*474e0*/  LOP3.LUT P0, RZ, R55, 0x100000, RZ, 0xc0, !PT ;  /* 0x0010000037ff7812 */ /* 0x000fe4000780c0ff */
[----:B------:R-:W-:Y:S01]  /*474f0*/  PRMT R2, R194, 0x7632, R2 ;  /* 0x00007632c2027816 */ /* 0x000fe20000000002 */
[----:B0-----:R-:W-:Y:S02]  /*47500*/  IMAD.WIDE R56, R193, 0x2, R64 ;  /* 0x00000002c1387825 */ /* 0x001fe400078e0240 */
[----:B------:R-:W3:Y:S08]  /*47510*/  LDL.LU R193, [R1+0xa30] ;  /* 0x000a300001c17983 */ /* 0x000ef00000300800 */
[----:B------:R0:W-:Y:S01]  /*47520*/  @P0 STG.E.U16 desc[UR58][R56.64], R2 ;  /* 0x0000000238000986 */ /* 0x0001e2000c10153a */
[----:B------:R-:W-:-:S03]  /*47530*/  LOP3.LUT P0, RZ, R55, 0x80000, RZ, 0xc0, !PT ;  /* 0x0008000037ff7812 */ /* 0x000fc6000780c0ff */
        /* <DEDUP_REMOVED lines=17> */
[----:B------:R-:W-:-:S03]  /*47650*/  IMAD.WIDE R56, R195, 0x2, R64 ;  /* 0x00000002c3387825 */ /* 0x000fc600078e0240 */
[----:B------:R-:W4:Y:S04]  /*47660*/  LDL.LU R195, [R1+0xa34] ;  /* 0x000a340001c37983 */ /* 0x000f280000300800 */
[----:B------:R-:W4:Y:S01]  /*47670*/  LDL.LU R54, [R1+0x128] ;  /* 0x0001280001367983 */ /* 0x000f220000300800 */
[C---:B------:R-:W-:Y:S02]  /*47680*/  LOP3.LUT P3, RZ, R52.reuse, 0x400000, RZ, 0xc0, !PT ;  /* 0x0040000034ff7812 */ /* 0x040fe4000786c0ff */
[----:B------:R-:W-:Y:S01]  /*47690*/  LOP3.LUT P4, RZ, R52, 0x800000, RZ, 0xc0, !PT ;  /* 0x0080000034ff7812 */ /* 0x000fe2000788c0ff */
[----:B------:R-:W4:Y:S10]  /*476a0*/  LDL.LU R189, [R1+0xa38] ;  /* 0x000a380001bd7983 */ /* 0x000f340000300800 */
[----:B------:R3:W-:Y:S01]  /*476b0*/  @P3 STG.E.U16 desc[UR58][R56.64], R2 ;  /* 0x0000000238003986 */ /* 0x0007e2000c10153a */
[----:B------:R-:W-:Y:S01]  /*476c0*/  LOP3.LUT R55, R55, 0xffffdfff, RZ, 0xc0, !PT ;  /* 0xffffdfff37377812 */ /* 0x000fe200078ec0ff */
[----:B---3--:R-:W-:-:S05]  /*476d0*/  IMAD.WIDE R56, R190, 0x2, R66 ;  /* 0x00000002be387825 */ /* 0x008fca00078e0242 */
[----:B------:R0:W-:Y:S02]  /*476e0*/  @P4 STG.E.U16 desc[UR58][R56.64], R191 ;  /* 0x000000bf38004986 */ /* 0x0001e4000c10153a */
[----:B0-----:R-:W-:Y:S02]  /*476f0*/  IMAD.WIDE R56, R190, 0x2, R64 ;  /* 0x00000002be387825 */ /* 0x001fe400078e0240 */
[----:B------:R-:W3:Y:S04]  /*47700*/  LDL.LU R190, [R1+0x13c] ;  /* 0x00013c0001be7983 */ /* 0x000ee80000300800 */
[----:B------:R-:W3:Y:S04]  /*47710*/  LDL.LU R58, [R1+0xa3c] ;  /* 0x000a3c00013a7983 */ /* 0x000ee80000300800 */
[----:B------:R-:W3:Y:S04]  /*47720*/  LDL.LU R192, [R1+0x12c] ;  /* 0x00012c0001c07983 */ /* 0x000ee80000300800 */
[----:B------:R-:W3:Y:S01]  /*47730*/  LDL.LU R188, [R1+0xa40] ;  /* 0x000a400001bc7983 */ /* 0x000ee20000300800 */
[----:B------:R-:W-:-:S02]  /*47740*/  PRMT R2, R191, 0x7632, R2 ;  /* 0x00007632bf027816 */ /* 0x000fc40000000002 */
[C---:B------:R-:W-:Y:S01]  /*47750*/  LOP3.LUT P1, RZ, R52.reuse, 0x1000000, RZ, 0xc0, !PT ;  /* 0x0100000034ff7812 */ /* 0x040fe2000782c0ff */
[----:B------:R-:W3:Y:S01]  /*47760*/  LDL.LU R191, [R1+0x110] ;  /* 0x0001100001bf7983 */ /* 0x000ee20000300800 */
[C---:B------:R-:W-:Y:S02]  /*47770*/  LOP3.LUT P5, RZ, R52.reuse, 0x2000000, RZ, 0xc0, !PT ;  /* 0x0200000034ff7812 */ /* 0x040fe400078ac0ff */
[C---:B------:R-:W-:Y:S02]  /*47780*/  LOP3.LUT P6, RZ, R52.reuse, 0x4000000, RZ, 0xc0, !PT ;  /* 0x0400000034ff7812 */ /* 0x040fe400078cc0ff */
[----:B------:R-:W-:-:S07]  /*47790*/  LOP3.LUT P2, RZ, R52, 0x8000000, RZ, 0xc0, !PT ;  /* 0x0800000034ff7812 */ /* 0x000fce000784c0ff */
[----:B------:R0:W-:Y:S01]  /*477a0*/  @P1 STG.E.U16 desc[UR58][R56.64], R2 ;  /* 0x0000000238001986 */ /* 0x0001e2000c10153a */
[C---:B------:R-:W-:Y:S02]  /*477b0*/  LOP3.LUT P4, RZ, R52.reuse, 0x10000000, RZ, 0xc0, !PT ;  /* 0x1000000034ff7812 */ /* 0x040fe4000788c0ff */
[----:B------:R-:W-:Y:S01]  /*477c0*/  LOP3.LUT P3, RZ, R52, 0x20000000, RZ, 0xc0, !PT ;  /* 0x2000000034ff7812 */ /* 0x000fe2000786c0ff */
[----:B0-----:R-:W-:Y:S01]  /*477d0*/  IMAD.WIDE R56, R193, 0x2, R66 ;  /* 0x00000002c1387825 */ /* 0x001fe200078e0242 */
[----:B------:R-:W-:-:S04]  /*477e0*/  PRMT R2, R194, 0x7632, R2 ;  /* 0x00007632c2027816 */ /* 0x000fc80000000002 */
        /* <DEDUP_REMOVED lines=17> */
[----:B0-----:R-:W2:Y:S01]  /*47900*/  LDL.LU R194, [R1+0x100] ;  /* 0x0001000001c27983 */ /* 0x001ea20000300800 */
[----:B----4-:R-:W-:-:S05]  /*47910*/  IMAD.WIDE R52, R195, 0x2, R66 ;  /* 0x00000002c3347825 */ /* 0x010fca00078e0242 */
[----:B------:R0:W-:Y:S02]  /*47920*/  @P2 STG.E.U16 desc[UR58][R52.64], R54 ;  /* 0x0000003634002986 */ /* 0x0001e4000c10153a */
[----:B0-----:R-:W-:Y:S02]  /*47930*/  IMAD.WIDE R52, R195, 0x2, R64 ;  /* 0x00000002c3347825 */ /* 0x001fe400078e0240 */
[----:B------:R-:W4:Y:S01]  /*47940*/  LDL.LU R195, [R1+0xa48] ;  /* 0x000a480001c37983 */ /* 0x000f220000300800 */
[----:B------:R-:W-:-:S05]  /*47950*/  PRMT R2, R54, 0x7632, R2 ;  /* 0x0000763236027816 */ /* 0x000fca0000000002 */
[----:B------:R0:W-:Y:S02]  /*47960*/  @P4 STG.E.U16 desc[UR58][R52.64], R2 ;  /* 0x0000000234004986 */ /* 0x0001e4000c10153a */
[----:B0-----:R-:W-:Y:S01]  /*47970*/  IMAD.WIDE R52, R189, 0x2, R66 ;  /* 0x00000002bd347825 */ /* 0x001fe200078e0242 */
[----:B---3--:R-:W-:-:S04]  /*47980*/  PRMT R2, R190, 0x7632, R2 ;  /* 0x00007632be027816 */ /* 0x008fc80000000002 */
[----:B------:R0:W-:Y:S02]  /*47990*/  @P3 STG.E.U16 desc[UR58][R52.64], R190 ;  /* 0x000000be34003986 */ /* 0x0001e4000c10153a */
[----:B0-----:R-:W-:Y:S02]  /*479a0*/  IMAD.WIDE R52, R189, 0x2, R64 ;  /* 0x00000002bd347825 */ /* 0x001fe400078e0240 */
[----:B------:R-:W3:Y:S04]  /*479b0*/  LDL.LU R190, [R1+0xa4c] ;  /* 0x000a4c0001be7983 */ /* 0x000ee80000300800 */
[----:B------:R0:W-:Y:S04]  /*479c0*/  @P5 STG.E.U16 desc[UR58][R52.64], R2 ;  /* 0x0000000234005986 */ /* 0x0001e8000c10153a */
[----:B------:R-:W3:Y:S01]  /*479d0*/  LDL.LU R189, [R1+0x104] ;  /* 0x0001040001bd7983 */ /* 0x000ee20000300800 */
[----:B0-----:R-:W-:-:S05]  /*479e0*/  IMAD.WIDE R52, R58, 0x2, R66 ;  /* 0x000000023a347825 */ /* 0x001fca00078e0242 */
[----:B------:R0:W-:Y:S01]  /*479f0*/  @P0 STG.E.U16 desc[UR58][R52.64], R192 ;  /* 0x000000c034000986 */ /* 0x0001e2000c10153a */
[----:B------:R-:W-:Y:S02]  /*47a00*/  LOP3.LUT P0, RZ, R55, 0x10000, RZ, 0xc0, !PT ;  /* 0x0001000037ff7812 */ /* 0x000fe4000780c0ff */
[----:B------:R-:W-:Y:S01]  /*47a10*/  PRMT R2, R192, 0x7632, R2 ;  /* 0x00007632c0027816 */ /* 0x000fe20000000002 */
[----:B0-----:R-:W-:Y:S01]  /*47a20*/  IMAD.WIDE R52, R58, 0x2, R64 ;  /* 0x000000023a347825 */ /* 0x001fe200078e0240 */
[----:B------:R-:W-:Y:S01]  /*47a30*/  LOP3.LUT P1, RZ, R51, 0x10, RZ, 0xc0, !PT ;  /* 0x0000001033ff7812 */ /* 0x000fe2000782c0ff */
[----:B------:R-:W3:Y:S08]  /*47a40*/  LDL.LU R58, [R1+0xa50] ;  /* 0x000a5000013a7983 */ /* 0x000ef00000300800 */
        /* <DEDUP_REMOVED lines=11> */
[----:B--2---:R-:W-:-:S12]  /*47b00*/  IMAD.WIDE R52, R193, 0x2, R66 ;  /* 0x00000002c1347825 */ /* 0x004fd800078e0242 */
[----:B------:R0:W-:Y:S01]  /*47b10*/  @P0 STG.E.U16 desc[UR58][R52.64], R194 ;  /* 0x000000c234000986 */ /* 0x0001e2000c10153a */
[----:B------:R-:W-:Y:S01]  /*47b20*/  PRMT R2, R194, 0x7632, R2 ;  /* 0x00007632c2027816 */ /* 0x000fe20000000002 */
[----:B0-----:R-:W-:-:S05]  /*47b30*/  IMAD.WIDE R52, R193, 0x2, R64 ;  /* 0x00000002c1347825 */ /* 0x001fca00078e0240 */
[----:B------:R4:W-:Y:S02]  /*47b40*/  @P1 STG.E.U16 desc[UR58][R52.64], R2 ;  /* 0x0000000234001986 */ /* 0x0009e4000c10153a */
[----:B----4-:R-:W-:Y:S01]  /*47b50*/  IMAD.WIDE R52, R195, 0x2, R66 ;  /* 0x00000002c3347825 */ /* 0x010fe200078e0242 */
[----:B------:R-:W-:-:S04]  /*47b60*/  PRMT R2, R7, 0x7632, R2 ;  /* 0x0000763207027816 */ /* 0x000fc80000000002 */
[----:B------:R0:W-:Y:S02]  /*47b70*/  @P6 STG.E.U16 desc[UR58][R52.64], R7 ;  /* 0x0000000734006986 */ /* 0x0001e4000c10153a */
[----:B0-----:R-:W-:Y:S02]  /*47b80*/  IMAD.WIDE R52, R195, 0x2, R64 ;  /* 0x00000002c3347825 */ /* 0x001fe400078e0240 */
[----:B------:R-:W2:Y:S04]  /*47b90*/  LDL.LU R7, [R1+0x141c] ;  /* 0x00141c0001077983 */ /* 0x000ea80000300800 */
[----:B------:R-:W4:Y:S04]  /*47ba0*/  LDL.LU R195, [R1+0xa54] ;  /* 0x000a540001c37983 */ /* 0x000f280000300800 */
[----:B------:R-:W2:Y:S01]  /*47bb0*/  LDL.LU R59, [R1+0x108] ;  /* 0x00010800013b7983 */ /* 0x000ea20000300800 */
[----:B------:R-:W-:-:S02]  /*47bc0*/  LOP3.LUT P2, RZ, R51, 0x40, RZ, 0xc0, !PT ;  /* 0x0000004033ff7812 */ /* 0x000fc4000784c0ff */
[----:B------:R-:W-:Y:S01]  /*47bd0*/  LOP3.LUT P4, RZ, R51, 0x80, RZ, 0xc0, !PT ;  /* 0x0000008033ff7812 */ /* 0x000fe2000788c0ff */
[----:B------:R-:W2:Y:S10]  /*47be0*/  LDL.LU R191, [R1+0xa58] ;  /* 0x000a580001bf7983 */ /* 0x000eb40000300800 */
[----:B------:R3:W-:Y:S02]  /*47bf0*/  @P2 STG.E.U16 desc[UR58][R52.64], R2 ;  /* 0x0000000234002986 */ /* 0x0007e4000c10153a */
[----:B---3--:R-:W-:-:S05]  /*47c00*/  IMAD.WIDE R52, R190, 0x2, R66 ;  /* 0x00000002be347825 */ /* 0x008fca00078e0242 */
[----:B------:R0:W-:Y:S02]  /*47c10*/  @P4 STG.E.U16 desc[UR58][R52.64], R189 ;  /* 0x000000bd34004986 */ /* 0x0001e4000c10153a */
[----:B0-----:R-:W-:Y:S02]  /*47c20*/  IMAD.WIDE R52, R190, 0x2, R64 ;  /* 0x00000002be347825 */ /* 0x001fe400078e0240 */
[----:B------:R-:W3:Y:S04]  /*47c30*/  LDL.LU R190, [R1+0x11c] ;  /* 0x00011c0001be7983 */ /* 0x000ee80000300800 */
[----:B------:R-:W3:Y:S04]  /*47c40*/  LDL.LU R193, [R1+0xa5c] ;  /* 0x000a5c0001c17983 */ /* 0x000ee80000300800 */
[----:B------:R-:W3:Y:S04]  /*47c50*/  LDL.LU R194, [R1+0x10c] ;  /* 0x00010c0001c27983 */ /* 0x000ee80000300800 */
[----:B------:R-:W3:Y:S04]  /*47c60*/  LDL.LU R54, [R1+0xa60] ;  /* 0x000a600001367983 */ /* 0x000ee80000300800 */
[----:B------:R-:W3:Y:S01]  /*47c70*/  LDL.LU R188, [R1+0xf0] ;  /* 0x0000f00001bc7983 */ /* 0x000ee20000300800 */
[----:B------:R-:W-:-:S02]  /*47c80*/  LOP3.LUT P3, RZ, R51, 0x100, RZ, 0xc0, !PT ;  /* 0x0000010033ff7812 */ /* 0x000fc4000786c0ff */
[----:B------:R-:W-:Y:S02]  /*47c90*/  LOP3.LUT P5, RZ, R51, 0x200, RZ, 0xc0, !PT ;  /* 0x0000020033ff7812 */ /* 0x000fe400078ac0ff */
[----:B------:R-:W-:Y:S02]  /*47ca0*/  PRMT R2, R189, 0x7632, R2 ;  /* 0x00007632bd027816 */ /* 0x000fe40000000002 */
[C---:B------:R-:W-:Y:S01]  /*47cb0*/  LOP3.LUT P6, RZ, R51.reuse, 0x400, RZ, 0xc0, !PT ;  /* 0x0000040033ff7812 */ /* 0x040fe200078cc0ff */
[----:B------:R-:W3:Y:S01]  /*47cc0*/  LDL.LU R189, [R1+0xa64] ;  /* 0x000a640001bd7983 */ /* 0x000ee20000300800 */
[----:B------:R-:W-:-:S05]  /*47cd0*/  LOP3.LUT P1, RZ, R51, 0x800, RZ, 0xc0, !PT ;  /* 0x0000080033ff7812 */ /* 0x000fca000782c0ff */
[----:B------:R0:W-:Y:S02]  /*47ce0*/  @P3 STG.E.U16 desc[UR58][R52.64], R2 ;  /* 0x0000000234003986 */ /* 0x0001e4000c10153a */
[----:B0-----:R-:W-:Y:S01]  /*47cf0*/  IMAD.WIDE R52, R58, 0x2, R66 ;  /* 0x000000023a347825 */ /* 0x001fe200078e0242 */
[----:B------:R-:W-:-:S04]  /*47d00*/  PRMT R2, R192, 0x7632, R2 ;  /* 0x00007632c0027816 */ /* 0x000fc80000000002 */
[----:B------:R0:W-:Y:S02]  /*47d10*/  @P5 STG.E.U16 desc[UR58][R52.64], R192 ;  /* 0x000000c034005986 */ /* 0x0001e4000c10153a */
[----:B0-----:R-:W-:Y:S02]  /*47d20*/  IMAD.WIDE R52, R58, 0x2, R64 ;  /* 0x000000023a347825 */ /* 0x001fe400078e0240 */
[----:B------:R-:W3:Y:S04]  /*47d30*/  LDL.LU R58, [R1+0xe0] ;  /* 0x0000e000013a7983 */ /* 0x000ee80000300800 */
[----:B------:R4:W-:Y:S04]  /*47d40*/  @P6 STG.E.U16 desc[UR58][R52.64], R2 ;  /* 0x0000000234006986 */ /* 0x0009e8000c10153a */
[----:B------:R-:W3:Y:S01]  /*47d50*/  LDL.LU R192, [R1+0xa68] ;  /* 0x000a680001c07983 */ /* 0x000ee20000300800 */
[----:B------:R-:W-:Y:S01]  /*47d60*/  LOP3.LUT R55, R55, 0xfffffdff, RZ, 0xc0, !PT ;  /* 0xfffffdff37377812 */ /* 0x000fe200078ec0ff */
[----:B----4-:R-:W-:-:S05]  /*47d70*/  IMAD.WIDE R52, R195, 0x2, R66 ;  /* 0x00000002c3347825 */ /* 0x010fca00078e0242 */
[----:B--2---:R0:W-:Y:S02]  /*47d80*/  @P1 STG.E.U16 desc[UR58][R52.64], R59 ;  /* 0x0000003b34001986 */ /* 0x0041e4000c10153a */
[----:B0-----:R-:W-:Y:S02]  /*47d90*/  IMAD.WIDE R52, R195, 0x2, R64 ;  /* 0x00000002c3347825 */ /* 0x001fe400078e0240 */
[----:B------:R-:W2:Y:S01]  /*47da0*/  LDL.LU R195, [R1+0xf4] ;  /* 0x0000f40001c37983 */ /* 0x000ea20000300800 */
[----:B------:R-:W-:-:S13]  /*47db0*/  LOP3.LUT P0, RZ, R7, 0x20, RZ, 0xc0, !PT ;  /* 0x0000002007ff7812 */ /* 0x000fda000780c0ff */
        /* <DEDUP_REMOVED lines=51> */
[----:B------:R-:W-:Y:S02]  /*480f0*/  LOP3.LUT P1, RZ, R51, 0x40000, RZ, 0xc0, !PT ;  /* 0x0004000033ff7812 */ /* 0x000fe4000782c0ff */
[----:B------:R-:W-:Y:S01]  /*48100*/  LOP3.LUT P4, RZ, R7, 0x80, RZ, 0xc0, !PT ;  /* 0x0000008007ff7812 */ /* 0x000fe2000788c0ff */
[----:B------:R-:W-:Y:S01]  /*48110*/  IMAD.WIDE R52, R192, 0x2, R64 ;  /* 0x00000002c0347825 */ /* 0x000fe200078e0240 */
[----:B------:R-:W2:Y:S09]  /*48120*/  LDL.LU R58, [R1+0xa78] ;  /* 0x000a7800013a7983 */ /* 0x000eb20000300800 */
[----:B------:R3:W-:Y:S02]  /*48130*/  @P1 STG.E.U16 desc[UR58][R52.64], R2 ;  /* 0x0000000234001986 */ /* 0x0007e4000c10153a */
[----:B---3--:R-:W-:-:S05]  /*48140*/  IMAD.WIDE R52, R190, 0x2, R66 ;  /* 0x00000002be347825 */ /* 0x008fca00078e0242 */
[----:B----4-:R0:W-:Y:S02]  /*48150*/  @P4 STG.E.U16 desc[UR58][R52.64], R191 ;  /* 0x000000bf34004986 */ /* 0x0101e4000c10153a */
[----:B0-----:R-:W-:Y:S02]  /*48160*/  IMAD.WIDE R52, R190, 0x2, R64 ;  /* 0x00000002be347825 */ /* 0x001fe400078e0240 */
[----:B------:R-:W3:Y:S04]  /*48170*/  LDL.LU R190, [R1+0xfc] ;  /* 0x0000fc0001be7983 */ /* 0x000ee80000300800 */
[----:B------:R-:W4:Y:S04]  /*48180*/  LDL.LU R188, [R1+0xa7c] ;  /* 0x000a7c0001bc7983 */ /* 0x000f280000300800 */
[----:B------:R-:W4:Y:S04]  /*48190*/  LDL.LU R192, [R1+0xec] ;  /* 0x0000ec0001c07983 */ /* 0x000f280000300800 */
[----:B------:R-:W4:Y:S01]  /*481a0*/  LDL.LU R189, [R1+0xa80] ;  /* 0x000a800001bd7983 */ /* 0x000f220000300800 */
[----:B------:R-:W-:-:S03]  /*481b0*/  PRMT R2, R191, 0x7632, R2 ;  /* 0x00007632bf027816 */ /* 0x000fc60000000002 */
[----:B------:R-:W4:Y:S01]  /*481c0*/  LDL.LU R191, [R1+0xd0] ;  /* 0x0000d00001bf7983 */ /* 0x000f220000300800 */
[----:B------:R-:W-:Y:S02]  /*481d0*/  LOP3.LUT P2, RZ, R7, 0x100, RZ, 0xc0, !PT ;  /* 0x0000010007ff7812 */ /* 0x000fe4000784c0ff */
[C---:B------:R-:W-:Y:S02]  /*481e0*/  LOP3.LUT P5, RZ, R51.reuse, 0x80000, RZ, 0xc0, !PT ;  /* 0x0008000033ff7812 */ /* 0x040fe400078ac0ff */
[----:B------:R-:W-:Y:S02]  /*481f0*/  LOP3.LUT P6, RZ, R51, 0x100000, RZ, 0xc0, !PT ;  /* 0x0010000033ff7812 */ /* 0x000fe400078cc0ff */
        /* <DEDUP_REMOVED lines=21> */
[----:B------:R-:W-:Y:S02]  /*48350*/  LOP3.LUT P4, RZ, R7, 0x400, RZ, 0xc0, !PT ;  /* 0x0000040007ff7812 */ /* 0x000fe4000788c0ff */
        /* <DEDUP_REMOVED lines=59> */
[----:B------:R-:W-:Y:S02]  /*48710*/  LOP3.LUT P1, RZ, R7, 0x10000, RZ, 0xc0, !PT ;  /* 0x0001000007ff7812 */ /* 0x000fe4000782c0ff */
[C---:B------:R-:W-:Y:S02]  /*48720*/  LOP3.LUT P5, RZ, R51.reuse, 0x8000000, RZ, 0xc0, !PT ;  /* 0x0800000033ff7812 */ /* 0x040fe400078ac0ff */
[----:B------:R-:W-:Y:S02]  /*48730*/  LOP3.LUT P6, RZ, R51, 0x10000000, RZ, 0xc0, !PT ;  /* 0x1000000033ff7812 */ /* 0x000fe400078cc0ff */
[----:B------:R-:W-:-:S07]  /*48740*/  LOP3.LUT P2, RZ, R7, 0x20000, RZ, 0xc0, !PT ;  /* 0x0002000007ff7812 */ /* 0x000fce000784c0ff */
[----:B------:R4:W-:Y:S02]  /*48750*/  @P1 STG.E.U16 desc[UR58][R52.64], R2 ;  /* 0x0000000234001986 */ /* 0x0009e4000c10153a */
[----:B----4-:R-:W-:Y:S01]  /*48760*/  IMAD.WIDE R52, R192, 0x2, R66 ;  /* 0x00000002c0347825 */ /* 0x010fe200078e0242 */
[----:B------:R-:W-:-:S04]  /*48770*/  PRMT R2, R54, 0x7632, R2 ;  /* 0x0000763236027816 */ /* 0x000fc80000000002 */
[----:B------:R0:W-:Y:S02]  /*48780*/  @P5 STG.E.U16 desc[UR58][R52.64], R54 ;  /* 0x0000003634005986 */ /* 0x0001e4000c10153a */
[----:B0-----:R-:W-:Y:S02]  /*48790*/  IMAD.WIDE R52, R192, 0x2, R64 ;  /* 0x00000002c0347825 */ /* 0x001fe400078e0240 */
[----:B------:R-:W4:Y:S04]  /*487a0*/  LDL.LU R192, [R1+0xaa4] ;  /* 0x000aa40001c07983 */ /* 0x000f280000300800 */
[----:B------:R2:W-:Y:S02]  /*487b0*/  @P6 STG.E.U16 desc[UR58][R52.64], R2 ;  /* 0x0000000234006986 */ /* 0x0005e4000c10153a */
        /* <DEDUP_REMOVED lines=45> */
[----:B------:R-:W-:Y:S01]  /*48a90*/  LOP3.LUT P6, RZ, R50, 0x2, RZ, 0xc0, !PT ;  /* 0x0000000232ff7812 */ /* 0x000fe200078cc0ff */
[----:B----4-:R-:W-:Y:S01]  /*48aa0*/  IMAD.WIDE R52, R192, 0x2, R66 ;  /* 0x00000002c0347825 */ /* 0x010fe200078e0242 */
[----:B------:R-:W-:-:S09]  /*48ab0*/  PRMT R2, R49, 0x7632, R2 ;  /* 0x0000763231027816 */ /* 0x000fd20000000002 */
[----:B------:R0:W-:Y:S02]  /*48ac0*/  @P0 STG.E.U16 desc[UR58][R52.64], R49 ;  /* 0x0000003134000986 */ /* 0x0001e4000c10153a */
[----:B0-----:R-:W-:Y:S02]  /*48ad0*/  IMAD.WIDE R52, R192, 0x2, R64 ;  /* 0x00000002c0347825 */ /* 0x001fe400078e0240 */
[----:B------:R-:W4:Y:S04]  /*48ae0*/  LDL.LU R49, [R1+0x1414] ;  /* 0x0014140001317983 */ /* 0x000f280000300800 */
        /* <DEDUP_REMOVED lines=23> */
[----:B------:R-:W-:-:S05]  /*48c60*/  LOP3.LUT P6, RZ, R50, 0x10, RZ, 0xc0, !PT ;  /* 0x0000001032ff7812 */ /* 0x000fca00078cc0ff */
[----:B------:R0:W-:Y:S01]  /*48c70*/  @P3 STG.E.U16 desc[UR58][R52.64], R2 ;  /* 0x0000000234003986 */ /* 0x0001e2000c10153a */
[----:B------:R-:W-:Y:S01]  /*48c80*/  LOP3.LUT P1, RZ, R7, 0x2000000, RZ, 0xc0, !PT ;  /* 0x0200000007ff7812 */ /* 0x000fe2000782c0ff */
[----:B0-----:R-:W-:-:S05]  /*48c90*/  IMAD.WIDE R52, R194, 0x2, R66 ;  /* 0x00000002c2347825 */ /* 0x001fca00078e0242 */
[----:B----4-:R0:W-:Y:S01]  /*48ca0*/  @P5 STG.E.U16 desc[UR58][R52.64], R49 ;  /* 0x0000003134005986 */ /* 0x0101e2000c10153a */
[----:B------:R-:W-:-:S03]  /*48cb0*/  PRMT R2, R49, 0x7632, R2 ;  /* 0x0000763231027816 */ /* 0x000fc60000000002 */
[----:B0-----:R-:W4:Y:S04]  /*48cc0*/  LDL.LU R49, [R1+0x140c] ;  /* 0x00140c0001317983 */ /* 0x001f280000300800 */
[----:B------:R-:W4:Y:S01]  /*48cd0*/  LDL.LU R189, [R1+0xac4] ;  /* 0x000ac40001bd7983 */ /* 0x000f220000300800 */
[----:B------:R-:W-:-:S03]  /*48ce0*/  IMAD.WIDE R52, R194, 0x2, R64 ;  /* 0x00000002c2347825 */ /* 0x000fc600078e0240 */
        /* <DEDUP_REMOVED lines=30> */
[----:B------:R-:W3:Y:S04]  /*48ed0*/  LDL.LU R191, [R1+0x84] ;  /* 0x0000840001bf7983 */ /* 0x000ee80000300800 */
[----:B------:R0:W-:Y:S02]  /*48ee0*/  @P5 STG.E.U16 desc[UR58][R52.64], R2 ;  /* 0x0000000234005986 */ /* 0x0001e4000c10153a */
        /* <DEDUP_REMOVED lines=27> */
[----:B------:R-:W4:Y:S01]  /*490a0*/  LDL.LU R59, [R1+0x88] ;  /* 0x00008800013b7983 */ /* 0x000f220000300800 */
[----:B------:R-:W-:Y:S02]  /*490b0*/  LOP3.LUT P1, RZ, R50, 0x400, RZ, 0xc0, !PT ;  /* 0x0000040032ff7812 */ /* 0x000fe4000782c0ff */
[----:B------:R-:W-:Y:S01]  /*490c0*/  LOP3.LUT P4, RZ, R7, 0x80000000, RZ, 0xc0, !PT ;  /* 0x8000000007ff7812 */ /* 0x000fe2000788c0ff */
[----:B------:R-:W-:Y:S01]  /*490d0*/  IMAD.WIDE R52, R194, 0x2, R64 ;  /* 0x00000002c2347825 */ /* 0x000fe200078e0240 */
[----:B------:R-:W4:Y:S09]  /*490e0*/  LDL.LU R189, [R1+0xae0] ;  /* 0x000ae00001bd7983 */ /* 0x000f320000300800 */
        /* <DEDUP_REMOVED lines=10> */
[C---:B------:R-:W-:Y:S02]  /*49190*/  LOP3.LUT P5, RZ, R50.reuse, 0x800, RZ, 0xc0, !PT ;  /* 0x0000080032ff7812 */ /* 0x040fe400078ac0ff */
[----:B------:R-:W-:Y:S02]  /*491a0*/  PRMT R2, R191, 0x7632, R2 ;  /* 0x00007632bf027816 */ /* 0x000fe40000000002 */
[----:B------:R-:W-:Y:S01]  /*491b0*/  LOP3.LUT P6, RZ, R50, 0x1000, RZ, 0xc0, !PT ;  /* 0x0000100032ff7812 */ /* 0x000fe200078cc0ff */
        /* <DEDUP_REMOVED lines=10> */
[----:B--2---:R-:W-:-:S05]  /*49260*/  IMAD.WIDE R52, R195, 0x2, R66 ;  /* 0x00000002c3347825 */ /* 0x004fca00078e0242 */
[----:B----4-:R0:W-:Y:S02]  /*49270*/  @P3 STG.E.U16 desc[UR58][R52.64], R59 ;  /* 0x0000003b34003986 */ /* 0x0101e4000c10153a */
        /* <DEDUP_REMOVED lines=56> */
[C---:B------:R-:W-:Y:S01]  /*49600*/  LOP3.LUT P4, RZ, R49.reuse, 0x80, RZ, 0xc0, !PT ;  /* 0x0000008031ff7812 */ /* 0x040fe2000788c0ff */
[----:B------:R-:W-:Y:S01]  /*49610*/  IMAD.WIDE R52, R192, 0x2, R64 ;  /* 0x00000002c0347825 */ /* 0x000fe200078e0240 */
[----:B------:R-:W2:Y:S09]  /*49620*/  LDL.LU R191, [R1+0xc1c] ;  /* 0x000c1c0001bf7983 */ /* 0x000eb20000300800 */
[----:B------:R3:W-:Y:S01]  /*49630*/  @P3 STG.E.U16 desc[UR58][R52.64], R2 ;  /* 0x0000000234003986 */ /* 0x0007e2000c10153a */
[----:B------:R-:W-:Y:S01]  /*49640*/  LOP3.LUT P1, RZ, R49, 0x100, RZ, 0xc0, !PT ;  /* 0x0000010031ff7812 */ /* 0x000fe2000782c0ff */
        /* <DEDUP_REMOVED lines=9> */
[C---:B------:R-:W-:Y:S02]  /*496e0*/  LOP3.LUT P5, RZ, R50.reuse, 0x80000, RZ, 0xc0, !PT ;  /* 0x0008000032ff7812 */ /* 0x040fe400078ac0ff */
[----:B------:R-:W-:Y:S01]  /*496f0*/  LOP3.LUT P6, RZ, R50, 0x100000, RZ, 0xc0, !PT ;  /* 0x0010000032ff7812 */ /* 0x000fe200078cc0ff */
[----:B------:R0:W-:Y:S01]  /*49700*/  @P1 STG.E.U16 desc[UR58][R52.64], R2 ;  /* 0x0000000234001986 */ /* 0x0001e2000c10153a */
[----:B------:R-:W-:Y:S01]  /*49710*/  LOP3.LUT P2, RZ, R49, 0x200, RZ, 0xc0, !PT ;  /* 0x0000020031ff7812 */ /* 0x000fe2000784c0ff */
[----:B0-----:R-:W-:Y:S01]  /*49720*/  IMAD.WIDE R52, R193, 0x2, R66 ;  /* 0x00000002c1347825 */ /* 0x001fe200078e0242 */
[----:B------:R-:W-:-:S07]  /*49730*/  PRMT R2, R194, 0x7632, R2 ;  /* 0x00007632c2027816 */ /* 0x000fce0000000002 */
        /* <DEDUP_REMOVED lines=60> */
[----:B0-----:R-:W2:Y:S04]  /*49b00*/  LDL.LU R48, [R1+0x1408] ;  /* 0x0014080001307983 */ /* 0x001ea80000300800 */
[----:B------:R-:W2:Y:S04]  /*49b10*/  LDL.LU R194, [R1+0xc44] ;  /* 0x000c440001c27983 */ /* 0x000ea80000300800 */
[----:B------:R-:W2:Y:S01]  /*49b20*/  LDL.LU R54, [R1+0x48] ;  /* 0x0000480001367983 */ /* 0x000ea20000300800 */
[----:B------:R-:W-:-:S03]  /*49b30*/  LOP3.LUT P2, RZ, R50, 0x4000000, RZ, 0xc0, !PT ;  /* 0x0400000032ff7812 */ /* 0x000fc6000784c0ff */
[----:B------:R-:W2:Y:S01]  /*49b40*/  LDL.LU R193, [R1+0xc48] ;  /* 0x000c480001c17983 */ /* 0x000ea20000300800 */
[----:B------:R-:W-:Y:S01]  /*49b50*/  LOP3.LUT P3, RZ, R49, 0x8000, RZ, 0xc0, !PT ;  /* 0x0000800031ff7812 */ /* 0x000fe2000786c0ff */
[----:B------:R-:W-:Y:S02]  /*49b60*/  IMAD.WIDE R52, R195, 0x2, R64 ;  /* 0x00000002c3347825 */ /* 0x000fe400078e0240 */
[----:B------:R-:W2:Y:S04]  /*49b70*/  LDL.LU R195, [R1+0x5c] ;  /* 0x00005c0001c37983 */ /* 0x000ea80000300800 */
[----:B------:R-:W2:Y:S04]  /*49b80*/  LDL.LU R188, [R1+0xc50] ;  /* 0x000c500001bc7983 */ /* 0x000ea80000300800 */
[----:B------:R3:W-:Y:S01]  /*49b90*/  @P2 STG.E.U16 desc[UR58][R52.64], R2 ;  /* 0x0000000234002986 */ /* 0x0007e2000c10153a */
[----:B------:R-:W-:-:S02]  /*49ba0*/  LOP3.LUT P0, RZ, R49, 0x200000, RZ, 0xc0, !PT ;  /* 0x0020000031ff7812 */ /* 0x000fc4000780c0ff */
[----:B------:R-:W-:Y:S01]  /*49bb0*/  LOP3.LUT R0, R0, 0xfffdffff, RZ, 0xc0, !PT ;  /* 0xfffdffff00007812 */ /* 0x000fe200078ec0ff */
[----:B---3--:R-:W-:-:S05]  /*49bc0*/  IMAD.WIDE R52, R190, 0x2, R66 ;  /* 0x00000002be347825 */ /* 0x008fca00078e0242 */
[----:B------:R0:W-:Y:S02]  /*49bd0*/  @P3 STG.E.U16 desc[UR58][R52.64], R191 ;  /* 0x000000bf34003986 */ /* 0x0001e4000c10153a */
[----:B0-----:R-:W-:Y:S02]  /*49be0*/  IMAD.WIDE R52, R190, 0x2, R64 ;  /* 0x00000002be347825 */ /* 0x001fe400078e0240 */
[----:B------:R-:W3:Y:S04]  /*49bf0*/  LDL.LU R190, [R1+0x4c] ;  /* 0x00004c0001be7983 */ /* 0x000ee80000300800 */
[----:B------:R-:W3:Y:S01]  /*49c00*/  LDL.LU R189, [R1+0xc58] ;  /* 0x000c580001bd7983 */ /* 0x000ee20000300800 */
[----:B------:R-:W-:-:S03]  /*49c10*/  PRMT R2, R191, 0x7632, R2 ;  /* 0x00007632bf027816 */ /* 0x000fc60000000002 */
[----:B------:R-:W3:Y:S01]  /*49c20*/  LDL.LU R191, [R1+0x30] ;  /* 0x0000300001bf7983 */ /* 0x000ee20000300800 */
[----:B------:R-:W-:Y:S02]  /*49c30*/  @P0 LOP3.LUT R0, R0, 0x20000, RZ, 0xfc, !PT ;  /* 0x0002000000000812 */ /* 0x000fe400078efcff */
[----:B------:R-:W-:Y:S02]  /*49c40*/  LOP3.LUT P4, RZ, R49, 0x10000, RZ, 0xc0, !PT ;  /* 0x0001000031ff7812 */ /* 0x000fe4000788c0ff */
[----:B------:R-:W-:Y:S02]  /*49c50*/  LOP3.LUT R0, R0, 0xfffbffff, RZ, 0xc0, !PT ;  /* 0xfffbffff00007812 */ /* 0x000fe400078ec0ff */
[C---:B------:R-:W-:Y:S02]  /*49c60*/  LOP3.LUT P5, RZ, R50.reuse, 0x8000000, RZ, 0xc0, !PT ;  /* 0x0800000032ff7812 */ /* 0x040fe400078ac0ff */
[C---:B------:R-:W-:Y:S02]  /*49c70*/  LOP3.LUT P6, RZ, R50.reuse, 0x10000000, RZ, 0xc0, !PT ;  /* 0x1000000032ff7812 */ /* 0x040fe400078cc0ff */
[----:B------:R-:W-:-:S05]  /*49c80*/  LOP3.LUT P3, RZ, R50, 0x20000000, RZ, 0xc0, !PT ;  /* 0x2000000032ff7812 */ /* 0x000fca000786c0ff */
[----:B------:R4:W-:Y:S01]  /*49c90*/  @P4 STG.E.U16 desc[UR58][R52.64], R2 ;  /* 0x0000000234004986 */ /* 0x0009e2000c10153a */
[----:B------:R-:W-:Y:S01]  /*49ca0*/  LOP3.LUT P4, RZ, R50, 0x40000000, RZ, 0xc0, !PT ;  /* 0x4000000032ff7812 */ /* 0x000fe2000788c0ff */
[----:B----4-:R-:W-:Y:S01]  /*49cb0*/  IMAD.WIDE R52, R58, 0x2, R66 ;  /* 0x000000023a347825 */ /* 0x010fe200078e0242 */
[----:B--2---:R-:W-:-:S13]  /*49cc0*/  LOP3.LUT P0, RZ, R48, 0x1, RZ, 0xc0, !PT ;  /* 0x0000000130ff7812 */ /* 0x004fda000780c0ff */
[----:B------:R-:W-:Y:S02]  /*49cd0*/  @P0 LOP3.LUT R0, R0, 0x40000, RZ, 0xfc, !PT ;  /* 0x0004000000000812 */ /* 0x000fe400078efcff */
[----:B------:R-:W-:Y:S01]  /*49ce0*/  LOP3.LUT P0, RZ, R50, 0x80000000, RZ, 0xc0, !PT ;  /* 0x8000000032ff7812 */ /* 0x000fe2000780c0ff */
[----:B------:R-:W-:Y:S02]  /*49cf0*/  IMAD.WIDE R50, R58, 0x2, R64 ;  /* 0x000000023a327825 */ /* 0x000fe400078e0240 */
[----:B------:R-:W2:Y:S01]  /*49d00*/  LDL.LU R58, [R1+0xc60] ;  /* 0x000c6000013a7983 */ /* 0x000ea20000300800 */
[----:B------:R-:W-:Y:S02]  /*49d10*/  LOP3.LUT P1, RZ, R49, 0x20000, RZ, 0xc0, !PT ;  /* 0x0002000031ff7812 */ /* 0x000fe4000782c0ff */
[----:B------:R-:W-:Y:S01]  /*49d20*/  PRMT R2, R192, 0x7632, R2 ;  /* 0x00007632c0027816 */ /* 0x000fe20000000002 */
[----:B------:R0:W-:Y:S01]  /*49d30*/  @P5 STG.E.U16 desc[UR58][R52.64], R192 ;  /* 0x000000c034005986 */ /* 0x0001e2000c10153a */
[----:B------:R-:W-:-:S03]  /*49d40*/  LOP3.LUT R0, R0, 0xfff7ffff, RZ, 0xc0, !PT ;  /* 0xfff7ffff00007812 */ /* 0x000fc600078ec0ff */
[----:B------:R4:W-:Y:S01]  /*49d50*/  @P6 STG.E.U16 desc[UR58][R50.64], R2 ;  /* 0x0000000232006986 */ /* 0x0009e2000c10153a */
[C---:B------:R-:W-:Y:S02]  /*49d60*/  LOP3.LUT P2, RZ, R49.reuse, 0x40000, RZ, 0xc0, !PT ;  /* 0x0004000031ff7812 */ /* 0x040fe4000784c0ff */
[----:B------:R-:W-:Y:S01]  /*49d70*/  @P0 LOP3.LUT R0, R0, 0x80000, RZ, 0xfc, !PT ;  /* 0x0008000000000812 */ /* 0x000fe200078efcff */
[----:B0-----:R-:W2:Y:S01]  /*49d80*/  LDL.LU R192, [R1+0xc64] ;  /* 0x000c640001c07983 */ /* 0x001ea20000300800 */
[----:B----4-:R-:W-:Y:S01]  /*49d90*/  IMAD.WIDE R50, R194, 0x2, R66 ;  /* 0x00000002c2327825 */ /* 0x010fe200078e0242 */
[----:B------:R-:W-:-:S04]  /*49da0*/  LOP3.LUT P0, RZ, R49, 0x100000, RZ, 0xc0, !PT ;  /* 0x0010000031ff7812 */ /* 0x000fc8000780c0ff */
[----:B------:R0:W-:Y:S01]  /*49db0*/  @P1 STG.E.U16 desc[UR58][R50.64], R54 ;  /* 0x0000003632001986 */ /* 0x0001e2000c10153a */
[----:B------:R-:W-:Y:S02]  /*49dc0*/  PRMT R2, R54, 0x7632, R2 ;  /* 0x0000763236027816 */ /* 0x000fe40000000002 */
[----:B------:R-:W-:Y:S01]  /*49dd0*/  LOP3.LUT R0, R0, 0xffefffff, RZ, 0xc0, !PT ;  /* 0xffefffff00007812 */ /* 0x000fe200078ec0ff */
[----:B0-----:R-:W-:Y:S02]  /*49de0*/  IMAD.WIDE R50, R194, 0x2, R64 ;  /* 0x00000002c2327825 */ /* 0x001fe400078e0240 */
[----:B------:R-:W4:Y:S04]  /*49df0*/  LDL.LU R194, [R1+0x34] ;  /* 0x0000340001c27983 */ /* 0x000f280000300800 */
[----:B------:R0:W-:Y:S01]  /*49e00*/  @P2 STG.E.U16 desc[UR58][R50.64], R2 ;  /* 0x0000000232002986 */ /* 0x0001e2000c10153a */
[----:B------:R-:W-:-:S02]  /*49e10*/  @P0 LOP3.LUT R0, R0, 0x100000, RZ, 0xfc, !PT ;  /* 0x0010000000000812 */ /* 0x000fc400078efcff */
[----:B------:R-:W-:Y:S01]  /*49e20*/  LOP3.LUT P0, RZ, R49, 0x80000, RZ, 0xc0, !PT ;  /* 0x0008000031ff7812 */ /* 0x000fe2000780c0ff */
[----:B0-----:R-:W-:Y:S01]  /*49e30*/  IMAD.WIDE R50, R193, 0x2, R66 ;  /* 0x00000002c1327825 */ /* 0x001fe200078e0242 */
[----:B------:R-:W-:-:S04]  /*49e40*/  PRMT R2, R195, 0x7632, R2 ;  /* 0x00007632c3027816 */ /* 0x000fc80000000002 */
[----:B------:R0:W-:Y:S02]  /*49e50*/  @P3 STG.E.U16 desc[UR58][R50.64], R195 ;  /* 0x000000c332003986 */ /* 0x0001e4000c10153a */
[----:B0-----:R-:W-:Y:S02]  /*49e60*/  IMAD.WIDE R50, R193, 0x2, R64 ;  /* 0x00000002c1327825 */ /* 0x001fe400078e0240 */
[----:B------:R-:W4:Y:S04]  /*49e70*/  LDL.LU R195, [R1+0xc6c] ;  /* 0x000c6c0001c37983 */ /* 0x000f280000300800 */
[----:B------:R0:W-:Y:S04]  /*49e80*/  @P4 STG.E.U16 desc[UR58][R50.64], R2 ;  /* 0x0000000232004986 */ /* 0x0001e8000c10153a */
[----:B------:R-:W4:Y:S01]  /*49e90*/  LDL.LU R193, [R1+0x24] ;  /* 0x0000240001c17983 */ /* 0x000f220000300800 */
[----:B0-----:R-:W-:-:S05]  /*49ea0*/  IMAD.WIDE R50, R188, 0x2, R66 ;  /* 0x00000002bc327825 */ /* 0x001fca00078e0242 */
[----:B---3--:R0:W-:Y:S01]  /*49eb0*/  @P0 STG.E.U16 desc[UR58][R50.64], R190 ;  /* 0x000000be32000986 */ /* 0x0081e2000c10153a */
[----:B------:R-:W-:Y:S02]  /*49ec0*/  LOP3.LUT P0, RZ, R0, 0x100000, RZ, 0xc0, !PT ;  /* 0x0010000000ff7812 */ /* 0x000fe4000780c0ff */
[----:B------:R-:W-:Y:S01]  /*49ed0*/  PRMT R2, R190, 0x7632, R2 ;  /* 0x00007632be027816 */ /* 0x000fe20000000002 */
[----:B0-----:R-:W-:Y:S01]  /*49ee0*/  IMAD.WIDE R50, R188, 0x2, R64 ;  /* 0x00000002bc327825 */ /* 0x001fe200078e0240 */
[----:B------:R-:W3:Y:S09]  /*49ef0*/  LDL.LU R190, [R1+0xc74] ;  /* 0x000c740001be7983 */ /* 0x000ef20000300800 */
        /* <DEDUP_REMOVED lines=9> */
[----:B0-----:R-:W-:Y:S01]  /*49f90*/  PRMT R2, R6, 0x7632, R2 ;  /* 0x0000763206027816 */ /* 0x001fe20000000002 */
[----:B--2---:R-:W-:-:S10]  /*49fa0*/  IMAD.WIDE R50, R58, 0x2, R66 ;  /* 0x000000023a327825 */ /* 0x004fd400078e0242 */
[----:B------:R0:W-:Y:S04]  /*49fb0*/  @P0 STG.E.U16 desc[UR58][R50.64], R6 ;  /* 0x0000000632000986 */ /* 0x0001e8000c10153a */
[----:B0-----:R-:W2:Y:S01]  /*49fc0*/  LDL.LU R6, [R1+0x1404] ;  /* 0x0014040001067983 */ /* 0x001ea20000300800 */
[----:B------:R-:W-:Y:S02]  /*49fd0*/  LOP3.LUT P5, RZ, R49, 0x400000, RZ, 0xc0, !PT ;  /* 0x0040000031ff7812 */ /* 0x000fe400078ac0ff */
[----:B------:R-:W-:Y:S01]  /*49fe0*/  LOP3.LUT P6, RZ, R48, 0x2, RZ, 0xc0, !PT ;  /* 0x0000000230ff7812 */ /* 0x000fe200078cc0ff */
[----:B------:R-:W-:-:S10]  /*49ff0*/  IMAD.WIDE R50, R58, 0x2, R64 ;  /* 0x000000023a327825 */ /* 0x000fd400078e0240 */
[----:B------:R0:W-:Y:S01]  /*4a000*/  @P5 STG.E.U16 desc[UR58][R50.64], R2 ;  /* 0x0000000232005986 */ /* 0x0001e2000c10153a */
[----:B------:R-:W-:Y:S01]  /*4a010*/  LOP3.LUT P1, RZ, R48, 0x4, RZ, 0xc0, !PT ;  /* 0x0000000430ff7812 */ /* 0x000fe2000782c0ff */
[----:B0-----:R-:W-:Y:S01]  /*4a020*/  IMAD.WIDE R50, R192, 0x2, R66 ;  /* 0x00000002c0327825 */ /* 0x001fe200078e0242 */
[----:B----4-:R-:W-:-:S04]  /*4a030*/  PRMT R2, R194, 0x7632, R2 ;  /* 0x00007632c2027816 */ /* 0x010fc80000000002 */
[----:B------:R0:W-:Y:S01]  /*4a040*/  @P6 STG.E.U16 desc[UR58][R50.64], R194 ;  /* 0x000000c232006986 */ /* 0x0001e2000c10153a */
[----:B------:R-:W-:-:S03]  /*4a050*/  LOP3.LUT P2, RZ, R49, 0x800000, RZ, 0xc0, !PT ;  /* 0x0080000031ff7812 */ /* 0x000fc6000784c0ff */
[----:B0-----:R-:W4:Y:S04]  /*4a060*/  LDL.LU R194, [R1+0xc7c] ;  /* 0x000c7c0001c27983 */ /* 0x001f280000300800 */
[----:B------:R-:W4:Y:S01]  /*4a070*/  LDL.LU R59, [R1+0x28] ;  /* 0x00002800013b7983 */ /* 0x000f220000300800 */
[----:B------:R-:W-:-:S03]  /*4a080*/  IMAD.WIDE R50, R192, 0x2, R64 ;  /* 0x00000002c0327825 */ /* 0x000fc600078e0240 */
[----:B------:R-:W4:Y:S04]  /*4a090*/  LDL.LU R54, [R1+0xc80] ;  /* 0x000c800001367983 */ /* 0x000f280000300800 */
[----:B------:R0:W-:Y:S02]  /*4a0a0*/  @P1 STG.E.U16 desc[UR58][R50.64], R2 ;  /* 0x0000000232001986 */ /* 0x0001e4000c10153a */
[----:B0-----:R-:W-:-:S05]  /*4a0b0*/  IMAD.WIDE R50, R195, 0x2, R66 ;  /* 0x00000002c3327825 */ /* 0x001fca00078e0242 */
[----:B------:R0:W-:Y:S02]  /*4a0c0*/  @P2 STG.E.U16 desc[UR58][R50.64], R193 ;  /* 0x000000c132002986 */ /* 0x0001e4000c10153a */
[----:B0-----:R-:W-:Y:S02]  /*4a0d0*/  IMAD.WIDE R50, R195, 0x2, R64 ;  /* 0x00000002c3327825 */ /* 0x001fe400078e0240 */
[----:B------:R-:W4:Y:S04]  /*4a0e0*/  LDL.LU R195, [R1+0x3c] ;  /* 0x00003c0001c37983 */ /* 0x000f280000300800 */
[----:B------:R-:W4:Y:S01]  /*4a0f0*/  LDL.LU R188, [R1+0xc84] ;  /* 0x000c840001bc7983 */ /* 0x000f220000300800 */
[----:B------:R-:W-:-:S03]  /*4a100*/  LOP3.LUT P3, RZ, R49, 0x1000000, RZ, 0xc0, !PT ;  /* 0x0100000031ff7812 */ /* 0x000fc6000786c0ff */
[----:B------:R-:W4:Y:S01]  /*4a110*/  LDL.LU R189, [R1+0x2c] ;  /* 0x00002c0001bd7983 */ /* 0x000f220000300800 */
[----:B------:R-:W-:Y:S02]  /*4a120*/  LOP3.LUT P4, RZ, R48, 0x8, RZ, 0xc0, !PT ;  /* 0x0000000830ff7812 */ /* 0x000fe4000788c0ff */
[----:B------:R-:W-:-:S07]  /*4a130*/  PRMT R2, R193, 0x7632, R2 ;  /* 0x00007632c1027816 */ /* 0x000fce0000000002 */
[----:B------:R3:W-:Y:S02]  /*4a140*/  @P3 STG.E.U16 desc[UR58][R50.64], R2 ;  /* 0x0000000232003986 */ /* 0x0007e4000c10153a */
[----:B---3--:R-:W-:-:S05]  /*4a150*/  IMAD.WIDE R50, R190, 0x2, R66 ;  /* 0x00000002be327825 */ /* 0x008fca00078e0242 */
[----:B--2---:R0:W-:Y:S02]  /*4a160*/  @P4 STG.E.U16 desc[UR58][R50.64], R6 ;  /* 0x0000000632004986 */ /* 0x0041e4000c10153a */
[----:B0-----:R-:W-:Y:S02]  /*4a170*/  IMAD.WIDE R50, R190, 0x2, R64 ;  /* 0x00000002be327825 */ /* 0x001fe400078e0240 */
[----:B------:R-:W2:Y:S04]  /*4a180*/  LDL.LU R190, [R1+0xc8c] ;  /* 0x000c8c0001be7983 */ /* 0x000ea80000300800 */
[----:B------:R-:W3:Y:S01]  /*4a190*/  LDL.LU R191, [R1+0x10] ;  /* 0x0000100001bf7983 */ /* 0x000ee20000300800 */
[----:B------:R-:W-:Y:S02]  /*4a1a0*/  LOP3.LUT P5, RZ, R48, 0x10, RZ, 0xc0, !PT ;  /* 0x0000001030ff7812 */ /* 0x000fe400078ac0ff */
[----:B------:R-:W-:-:S02]  /*4a1b0*/  LOP3.LUT P6, RZ, R49, 0x2000000, RZ, 0xc0, !PT ;  /* 0x0200000031ff7812 */ /* 0x000fc400078cc0ff */
[----:B------:R-:W-:Y:S02]  /*4a1c0*/  LOP3.LUT P0, RZ, R49, 0x20000000, RZ, 0xc0, !PT ;  /* 0x2000000031ff7812 */ /* 0x000fe4000780c0ff */
[----:B------:R-:W-:Y:S02]  /*4a1d0*/  PRMT R2, R6, 0x7632, R2 ;  /* 0x0000763206027816 */ /* 0x000fe40000000002 */
[----:B------:R-:W3:Y:S04]  /*4a1e0*/  LDL.LU R6, [R1+0x1400] ;  /* 0x0014000001067983 */ /* 0x000ee80000300800 */
[----:B------:R-:W3:Y:S01]  /*4a1f0*/  LDL.LU R58, [R1+0xc90] ;  /* 0x000c9000013a7983 */ /* 0x000ee20000300800 */
[----:B------:R-:W-:-:S03]  /*4a200*/  LOP3.LUT R0, R0, 0xffffdfff, RZ, 0xc0, !PT ;  /* 0xffffdfff00007812 */ /* 0x000fc600078ec0ff */
[----:B------:R4:W-:Y:S04]  /*4a210*/  @P5 STG.E.U16 desc[UR58][R50.64], R2 ;  /* 0x0000000232005986 */ /* 0x0009e8000c10153a */
[----:B------:R-:W3:Y:S01]  /*4a220*/  LDL.LU R192, [R1] ;  /* 0x0000000001c07983 */ /* 0x000ee20000300800 */
[----:B------:R-:W-:Y:S02]  /*4a230*/  LOP3.LUT P1, RZ, R49, 0x4000000, RZ, 0xc0, !PT ;  /* 0x0400000031ff7812 */ /* 0x000fe4000782c0ff */
[----:B------:R-:W-:Y:S01]  /*4a240*/  @P0 LOP3.LUT R0, R0, 0x2000, RZ, 0xfc, !PT ;  /* 0x0000200000000812 */ /* 0x000fe200078efcff */
[----:B----4-:R-:W-:Y:S01]  /*4a250*/  IMAD.WIDE R50, R194, 0x2, R66 ;  /* 0x00000002c2327825 */ /* 0x010fe200078e0242 */
[----:B------:R-:W-:-:S04]  /*4a260*/  LOP3.LUT P0, RZ, R48, 0x100, RZ, 0xc0, !PT ;  /* 0x0000010030ff7812 */ /* 0x000fc8000780c0ff */
[----:B------:R0:W-:Y:S01]  /*4a270*/  @P6 STG.E.U16 desc[UR58][R50.64], R59 ;  /* 0x0000003b32006986 */ /* 0x0001e2000c10153a */
[----:B------:R-:W-:Y:S02]  /*4a280*/  LOP3.LUT P2, RZ, R48, 0x20, RZ, 0xc0, !PT ;  /* 0x0000002030ff7812 */ /* 0x000fe4000784c0ff */
[----:B------:R-:W-:Y:S01]  /*4a290*/  PRMT R2, R59, 0x7632, R2 ;  /* 0x000076323b027816 */ /* 0x000fe20000000002 */
[----:B0-----:R-:W-:Y:S02]  /*4a2a0*/  IMAD.WIDE R50, R194, 0x2, R64 ;  /* 0x00000002c2327825 */ /* 0x001fe400078e0240 */
[----:B------:R-:W4:Y:S01]  /*4a2b0*/  LDL.LU R194, [R1+0xc98] ;  /* 0x000c980001c27983 */ /* 0x000f220000300800 */
[----:B------:R-:W-:-:S03]  /*4a2c0*/  LOP3.LUT R0, R0, 0xffffbfff, RZ, 0xc0, !PT ;  /* 0xffffbfff00007812 */ /* 0x000fc600078ec0ff */
[----:B------:R-:W4:Y:S01]  /*4a2d0*/  LDL.LU R193, [R1+0x14] ;  /* 0x0000140001c17983 */ /* 0x000f220000300800 */
[----:B------:R-:W-:-:S03]  /*4a2e0*/  @P0 LOP3.LUT R0, R0, 0x4000, RZ, 0xfc, !PT ;  /* 0x0000400000000812 */ /* 0x000fc600078efcff */
[----:B------:R0:W-:Y:S01]  /*4a2f0*/  @P1 STG.E.U16 desc[UR58][R50.64], R2 ;  /* 0x0000000232001986 */ /* 0x0001e2000c10153a */
        /* <DEDUP_REMOVED lines=10> */
[----:B------:R-:W-:Y:S02]  /*4a3a0*/  LOP3.LUT P3, RZ, R48, 0x40, RZ, 0xc0, !PT ;  /* 0x0000004030ff7812 */ /* 0x000fe4000786c0ff */
[----:B------:R-:W-:-:S09]  /*4a3b0*/  LOP3.LUT R0, R0, 0xfffeffff, RZ, 0xc0, !PT ;  /* 0xfffeffff00007812 */ /* 0x000fd200078ec0ff */
[----:B------:R-:W-:Y:S02]  /*4a3c0*/  @P0 LOP3.LUT R0, R0, 0x10000, RZ, 0xfc, !PT ;  /* 0x0001000000000812 */ /* 0x000fe400078efcff */
[----:B------:R-:W-:Y:S01]  /*4a3d0*/  LOP3.LUT P0, RZ, R49, 0x8000000, RZ, 0xc0, !PT ;  /* 0x0800000031ff7812 */ /* 0x000fe2000780c0ff */
[----:B------:R0:W-:Y:S02]  /*4a3e0*/  @P3 STG.E.U16 desc[UR58][R50.64], R2 ;  /* 0x0000000232003986 */ /* 0x0001e4000c10153a */
[----:B0-----:R-:W-:-:S10]  /*4a3f0*/  IMAD.WIDE R50, R188, 0x2, R66 ;  /* 0x00000002bc327825 */ /* 0x001fd400078e0242 */
[----:B------:R0:W-:Y:S01]  /*4a400*/  @P0 STG.E.U16 desc[UR58][R50.64], R189 ;  /* 0x000000bd32000986 */ /* 0x0001e2000c10153a */
[----:B------:R-:W-:Y:S02]  /*4a410*/  LOP3.LUT P0, RZ, R0, 0x10000, RZ, 0xc0, !PT ;  /* 0x0001000000ff7812 */ /* 0x000fe4000780c0ff */
[----:B------:R-:W-:Y:S01]  /*4a420*/  PRMT R2, R189, 0x7632, R2 ;  /* 0x00007632bd027816 */ /* 0x000fe20000000002 */
[----:B0-----:R-:W-:-:S10]  /*4a430*/  IMAD.WIDE R50, R188, 0x2, R64 ;  /* 0x00000002bc327825 */ /* 0x001fd400078e0240 */
[----:B------:R2:W-:Y:S01]  /*4a440*/  @P0 STG.E.U16 desc[UR58][R50.64], R2 ;  /* 0x0000000232000986 */ /* 0x0005e2000c10153a */
[----:B------:R-:W-:Y:S01]  /*4a450*/  LOP3.LUT P0, RZ, R0, 0x8000, RZ, 0xc0, !PT ;  /* 0x0000800000ff7812 */ /* 0x000fe2000780c0ff */
[----:B--2---:R-:W-:-:S12]  /*4a460*/  IMAD.WIDE R50, R190, 0x2, R66 ;  /* 0x00000002be327825 */ /* 0x004fd800078e0242 */
[----:B---3--:R0:W-:Y:S02]  /*4a470*/  @P0 STG.E.U16 desc[UR58][R50.64], R191 ;  /* 0x000000bf32000986 */ /* 0x0081e4000c10153a */
[----:B0-----:R-:W-:Y:S02]  /*4a480*/  IMAD.WIDE R50, R190, 0x2, R64 ;  /* 0x00000002be327825 */ /* 0x001fe400078e0240 */
[----:B------:R-:W2:Y:S04]  /*4a490*/  LDL.LU R190, [R1+0xca4] ;  /* 0x000ca40001be7983 */ /* 0x000ea80000300800 */
[----:B------:R-:W3:Y:S01]  /*4a4a0*/  LDL.LU R188, [R1+0x18] ;  /* 0x0000180001bc7983 */ /* 0x000ee20000300800 */
[----:B------:R-:W-:Y:S02]  /*4a4b0*/  LOP3.LUT P0, RZ, R0, 0x4000, RZ, 0xc0, !PT ;  /* 0x0000400000ff7812 */ /* 0x000fe4000780c0ff */
[----:B------:R-:W-:-:S02]  /*4a4c0*/  PRMT R2, R191, 0x7632, R2 ;  /* 0x00007632bf027816 */ /* 0x000fc40000000002 */
        /* <DEDUP_REMOVED lines=11> */
[----:B----4-:R-:W-:-:S05]  /*4a580*/  IMAD.WIDE R50, R194, 0x2, R66 ;  /* 0x00000002c2327825 */ /* 0x010fca00078e0242 */
[----:B------:R0:W-:Y:S01]  /*4a590*/  @P5 STG.E.U16 desc[UR58][R50.64], R193 ;  /* 0x000000c132005986 */ /* 0x0001e2000c10153a */
[----:B------:R-:W-:Y:S01]  /*4a5a0*/  PRMT R2, R193, 0x7632, R2 ;  /* 0x00007632c1027816 */ /* 0x000fe20000000002 */
[----:B0-----:R-:W-:Y:S02]  /*4a5b0*/  IMAD.WIDE R50, R194, 0x2, R64 ;  /* 0x00000002c2327825 */ /* 0x001fe400078e0240 */
[----:B------:R-:W4:Y:S04]  /*4a5c0*/  LDL.LU R194, [R1+0xcac] ;  /* 0x000cac0001c27983 */ /* 0x000f280000300800 */
[----:B------:R-:W4:Y:S04]  /*4a5d0*/  LDL.LU R189, [R1+0x8] ;  /* 0x0000080001bd7983 */ /* 0x000f280000300800 */
[----:B------:R0:W-:Y:S04]  /*4a5e0*/  @P6 STG.E.U16 desc[UR58][R50.64], R2 ;  /* 0x0000000232006986 */ /* 0x0001e8000c10153a */
[----:B------:R-:W4:Y:S01]  /*4a5f0*/  LDL.LU R191, [R1+0xcb0] ;  /* 0x000cb00001bf7983 */ /* 0x000f220000300800 */
[----:B0-----:R-:W-:-:S05]  /*4a600*/  IMAD.WIDE R50, R195, 0x2, R66 ;  /* 0x00000002c3327825 */ /* 0x001fca00078e0242 */
[----:B------:R0:W-:Y:S02]  /*4a610*/  @P1 STG.E.U16 desc[UR58][R50.64], R54 ;  /* 0x0000003632001986 */ /* 0x0001e4000c10153a */
[----:B0-----:R-:W-:Y:S02]  /*4a620*/  IMAD.WIDE R50, R195, 0x2, R64 ;  /* 0x00000002c3327825 */ /* 0x001fe400078e0240 */
[----:B------:R-:W4:Y:S04]  /*4a630*/  LDL.LU R195, [R1+0x1c] ;  /* 0x00001c0001c37983 */ /* 0x000f280000300800 */
[----:B------:R-:W4:Y:S04]  /*4a640*/  LDL.LU R58, [R1+0xcb8] ;  /* 0x000cb800013a7983 */ /* 0x000f280000300800 */
[----:B------:R-:W4:Y:S04]  /*4a650*/  LDL.LU R193, [R1+0xc] ;  /* 0x00000c0001c17983 */ /* 0x000f280000300800 */
[----:B------:R-:W4:Y:S01]  /*4a660*/  LDL.LU R192, [R1+0xcbc] ;  /* 0x000cbc0001c07983 */ /* 0x000f220000300800 */
[----:B------:R-:W-:-:S02]  /*4a670*/  LOP3.LUT P2, RZ, R6, 0x1, RZ, 0xc0, !PT ;  /* 0x0000000106ff7812 */ /* 0x000fc4000784c0ff */
[----:B------:R-:W-:Y:S02]  /*4a680*/  LOP3.LUT P3, RZ, R48, 0x800, RZ, 0xc0, !PT ;  /* 0x0000080030ff7812 */ /* 0x000fe4000786c0ff */
[----:B------:R-:W-:-:S09]  /*4a690*/  PRMT R2, R54, 0x7632, R2 ;  /* 0x0000763236027816 */ /* 0x000fd20000000002 */
[----:B------:R2:W-:Y:S02]  /*4a6a0*/  @P2 STG.E.U16 desc[UR58][R50.64], R2 ;  /* 0x0000000232002986 */ /* 0x0005e4000c10153a */
[----:B--2---:R-:W-:-:S05]  /*4a6b0*/  IMAD.WIDE R50, R190, 0x2, R66 ;  /* 0x00000002be327825 */ /* 0x004fca00078e0242 */
[----:B---3--:R0:W-:Y:S02]  /*4a6c0*/  @P3 STG.E.U16 desc[UR58][R50.64], R188 ;  /* 0x000000bc32003986 */ /* 0x0081e4000c10153a */
[----:B0-----:R-:W-:Y:S02]  /*4a6d0*/  IMAD.WIDE R50, R190, 0x2, R64 ;  /* 0x00000002be327825 */ /* 0x001fe400078e0240 */
[----:B------:R-:W2:Y:S01]  /*4a6e0*/  LDL.LU R190, [R1+0xcc0] ;  /* 0x000cc00001be7983 */ /* 0x000ea20000300800 */
[----:B------:R-:W-:Y:S02]  /*4a6f0*/  LOP3.LUT P3, RZ, R6, 0x20, RZ, 0xc0, !PT ;  /* 0x0000002006ff7812 */ /* 0x000fe4000786c0ff */
[----:B------:R-:W-:Y:S02]  /*4a700*/  LOP3.LUT R0, R0, 0xfffffdff, RZ, 0xc0, !PT ;  /* 0xfffffdff00007812 */ /* 0x000fe400078ec0ff */
[----:B------:R-:W-:-:S09]  /*4a710*/  LOP3.LUT P4, RZ, R48, 0x1000, RZ, 0xc0, !PT ;  /* 0x0000100030ff7812 */ /* 0x000fd2000788c0ff */
[----:B------:R-:W-:Y:S02]  /*4a720*/  @P3 LOP3.LUT R0, R0, 0x200, RZ, 0xfc, !PT ;  /* 0x0000020000003812 */ /* 0x000fe400078efcff */
[----:B------:R-:W-:Y:S02]  /*4a730*/  LOP3.LUT P3, RZ, R48, 0x10000, RZ, 0xc0, !PT ;  /* 0x0001000030ff7812 */ /* 0x000fe4000786c0ff */
[----:B------:R-:W-:Y:S02]  /*4a740*/  LOP3.LUT R0, R0, 0xfffffbff, RZ, 0xc0, !PT ;  /* 0xfffffbff00007812 */ /* 0x000fe400078ec0ff */
[----:B------:R-:W-:Y:S02]  /*4a750*/  LOP3.LUT P5, RZ, R6, 0x2, RZ, 0xc0, !PT ;  /* 0x0000000206ff7812 */ /* 0x000fe400078ac0ff */
[----:B------:R-:W-:-:S07]  /*4a760*/  PRMT R2, R188, 0x7632, R2 ;  /* 0x00007632bc027816 */ /* 0x000fce0000000002 */
[----:B------:R-:W-:Y:S02]  /*4a770*/  @P3 LOP3.LUT R0, R0, 0x400, RZ, 0xfc, !PT ;  /* 0x0000040000003812 */ /* 0x000fe400078efcff */
[----:B------:R-:W-:Y:S01]  /*4a780*/  LOP3.LUT P3, RZ, R48, 0x8000, RZ, 0xc0, !PT ;  /* 0x0000800030ff7812 */ /* 0x000fe2000786c0ff */
[----:B------:R4:W-:Y:S01]  /*4a790*/  @P4 STG.E.U16 desc[UR58][R50.64], R2 ;  /* 0x0000000232004986 */ /* 0x0009e2000c10153a */
[----:B------:R-:W-:Y:S02]  /*4a7a0*/  LOP3.LUT P6, RZ, R6, 0x4, RZ, 0xc0, !PT ;  /* 0x0000000406ff7812 */ /* 0x000fe400078cc0ff */
[----:B------:R-:W-:Y:S02]  /*4a7b0*/  LOP3.LUT R0, R0, 0xfffff7ff, RZ, 0xc0, !PT ;  /* 0xfffff7ff00007812 */ /* 0x000fe400078ec0ff */
[----:B------:R-:W-:-:S07]  /*4a7c0*/  LOP3.LUT P1, RZ, R48, 0x2000, RZ, 0xc0, !PT ;  /* 0x0000200030ff7812 */ /* 0x000fce000782c0ff */
[----:B------:R-:W-:Y:S02]  /*4a7d0*/  @P3 LOP3.LUT R0, R0, 0x800, RZ, 0xfc, !PT ;  /* 0x0000080000003812 */ /* 0x000fe400078efcff */
[----:B------:R-:W-:Y:S02]  /*4a7e0*/  LOP3.LUT P3, RZ, R6, 0x10, RZ, 0xc0, !PT ;  /* 0x0000001006ff7812 */ /* 0x000fe4000786c0ff */
[----:B------:R-:W-:Y:S01]  /*4a7f0*/  LOP3.LUT P2, RZ, R48, 0x4000, RZ, 0xc0, !PT ;  /* 0x0000400030ff7812 */ /* 0x000fe2000784c0ff */
[----:B----4-:R-:W-:-:S05]  /*4a800*/  IMAD.WIDE R50, R194, 0x2, R66 ;  /* 0x00000002c2327825 */ /* 0x010fca00078e0242 */
[----:B------:R0:W-:Y:S01]  /*4a810*/  @P5 STG.E.U16 desc[UR58][R50.64], R189 ;  /* 0x000000bd32005986 */ /* 0x0001e2000c10153a */
[----:B------:R-:W-:Y:S02]  /*4a820*/  PRMT R2, R189, 0x7632, R2 ;  /* 0x00007632bd027816 */ /* 0x000fe40000000002 */
[----:B------:R-:W-:Y:S01]  /*4a830*/  LOP3.LUT R0, R0, 0xffffefff, RZ, 0xc0, !PT ;  /* 0xffffefff00007812 */ /* 0x000fe200078ec0ff */
[----:B0-----:R-:W-:Y:S02]  /*4a840*/  IMAD.WIDE R50, R194, 0x2, R64 ;  /* 0x00000002c2327825 */ /* 0x001fe400078e0240 */
[----:B------:R-:W3:Y:S04]  /*4a850*/  LDL.LU R194, [R1+0xcc8] ;  /* 0x000cc80001c27983 */ /* 0x000ee80000300800 */
[----:B------:R0:W-:Y:S01]  /*4a860*/  @P6 STG.E.U16 desc[UR58][R50.64], R2 ;  /* 0x0000000232006986 */ /* 0x0001e2000c10153a */
[----:B------:R-:W-:-:S02]  /*4a870*/  @P3 LOP3.LUT R0, R0, 0x1000, RZ, 0xfc, !PT ;  /* 0x0000100000003812 */ /* 0x000fc400078efcff */
[----:B------:R-:W-:Y:S01]  /*4a880*/  LOP3.LUT P3, RZ, R6, 0x8, RZ, 0xc0, !PT ;  /* 0x0000000806ff7812 */ /* 0x000fe2000786c0ff */
[----:B0-----:R-:W-:Y:S01]  /*4a890*/  IMAD.WIDE R50, R191, 0x2, R66 ;  /* 0x00000002bf327825 */ /* 0x001fe200078e0242 */
[----:B------:R-:W-:-:S04]  /*4a8a0*/  PRMT R2, R195, 0x7632, R2 ;  /* 0x00007632c3027816 */ /* 0x000fc80000000002 */
[----:B------:R0:W-:Y:S04]  /*4a8b0*/  @P1 STG.E.U16 desc[UR58][R50.64], R195 ;  /* 0x000000c332001986 */ /* 0x0001e8000c10153a */
[----:B0-----:R-:W4:Y:S01]  /*4a8c0*/  LDL.LU R195, [R1+0xcd0] ;  /* 0x000cd00001c37983 */ /* 0x001f220000300800 */
[----:B------:R-:W-:-:S05]  /*4a8d0*/  IMAD.WIDE R50, R191, 0x2, R64 ;  /* 0x00000002bf327825 */ /* 0x000fca00078e0240 */
[----:B------:R0:W-:Y:S02]  /*4a8e0*/  @P2 STG.E.U16 desc[UR58][R50.64], R2 ;  /* 0x0000000232002986 */ /* 0x0001e4000c10153a */
[----:B0-----:R-:W-:-:S05]  /*4a8f0*/  IMAD.WIDE R50, R58, 0x2, R66 ;  /* 0x000000023a327825 */ /* 0x001fca00078e0242 */
[----:B------:R0:W-:Y:S01]  /*4a900*/  @P3 STG.E.U16 desc[UR58][R50.64], R193 ;  /* 0x000000c132003986 */ /* 0x0001e2000c10153a */
[----:B------:R-:W-:Y:S02]  /*4a910*/  LOP3.LUT P3, RZ, R0, 0x1000, RZ, 0xc0, !PT ;  /* 0x0000100000ff7812 */ /* 0x000fe4000786c0ff */
[----:B------:R-:W-:Y:S01]  /*4a920*/  PRMT R2, R193, 0x7632, R2 ;  /* 0x00007632c1027816 */ /* 0x000fe20000000002 */
[----:B0-----:R-:W-:Y:S01]  /*4a930*/  IMAD.WIDE R50, R58, 0x2, R64 ;  /* 0x000000023a327825 */ /* 0x001fe200078e0240 */
[----:B------:R-:W4:Y:S09]  /*4a940*/  LDL.LU R193, [R1+0xcd4] ;  /* 0x000cd40001c17983 */ /* 0x000f320000300800 */
[----:B------:R0:W-:Y:S01]  /*4a950*/  @P3 STG.E.U16 desc[UR58][R50.64], R2 ;  /* 0x0000000232003986 */ /* 0x0001e2000c10153a */
[----:B------:R-:W-:Y:S01]  /*4a960*/  LOP3.LUT P3, RZ, R0, 0x800, RZ, 0xc0, !PT ;  /* 0x0000080000ff7812 */ /* 0x000fe2000786c0ff */
[----:B0-----:R-:W-:-:S12]  /*4a970*/  IMAD.WIDE R50, R192, 0x2, R66 ;  /* 0x00000002c0327825 */ /* 0x001fd800078e0242 */
[----:B------:R0:W-:Y:S01]  /*4a980*/  @P3 STG.E.U16 desc[UR58][R50.64], R248 ;  /* 0x000000f832003986 */ /* 0x0001e2000c10153a */
[----:B------:R-:W-:Y:S01]  /*4a990*/  LOP3.LUT P3, RZ, R0, 0x400, RZ, 0xc0, !PT ;  /* 0x0000040000ff7812 */ /* 0x000fe2000786c0ff */
[----:B0-----:R-:W-:Y:S01]  /*4a9a0*/  IMAD.WIDE R50, R192, 0x2, R64 ;  /* 0x00000002c0327825 */ /* 0x001fe200078e0240 */
[----:B------:R-:W-:-:S11]  /*4a9b0*/  PRMT R248, R248, 0x7632, R248 ;  /* 0x00007632f8f87816 */ /* 0x000fd600000000f8 */
[----:B------:R2:W-:Y:S01]  /*4a9c0*/  @P3 STG.E.U16 desc[UR58][R50.64], R248 ;  /* 0x000000f832003986 */ /* 0x0005e2000c10153a */
[----:B------:R-:W-:Y:S01]  /*4a9d0*/  LOP3.LUT P3, RZ, R0, 0x200, RZ, 0xc0, !PT ;  /* 0x0000020000ff7812 */ /* 0x000fe2000786c0ff */
[----:B--2---:R-:W-:-:S12]  /*4a9e0*/  IMAD.WIDE R50, R190, 0x2, R66 ;  /* 0x00000002be327825 */ /* 0x004fd800078e0242 */
[----:B------:R0:W-:Y:S02]  /*4a9f0*/  @P3 STG.E.U16 desc[UR58][R50.64], R244 ;  /* 0x000000f432003986 */ /* 0x0001e4000c10153a */
[----:B0-----:R-:W-:Y:S02]  /*4aa00*/  IMAD.WIDE R50, R190, 0x2, R64 ;  /* 0x00000002be327825 */ /* 0x001fe400078e0240 */
[----:B------:R-:W2:Y:S01]  /*4aa10*/  LDL.LU R190, [R1+0xcd8] ;  /* 0x000cd80001be7983 */ /* 0x000ea20000300800 */
[----:B------:R-:W-:Y:S02]  /*4aa20*/  LOP3.LUT P4, RZ, R6, 0x40, RZ, 0xc0, !PT ;  /* 0x0000004006ff7812 */ /* 0x000fe4000788c0ff */
[----:B------:R-:W-:Y:S02]  /*4aa30*/  LOP3.LUT P5, RZ, R48, 0x20000, RZ, 0xc0, !PT ;  /* 0x0002000030ff7812 */ /* 0x000fe400078ac0ff */
[----:B------:R-:W-:Y:S02]  /*4aa40*/  PRMT R244, R244, 0x7632, R244 ;  /* 0x00007632f4f47816 */ /* 0x000fe400000000f4 */
[----:B------:R-:W-:-:S02]  /*4aa50*/  LOP3.LUT P0, RZ, R48, 0x40000, RZ, 0xc0, !PT ;  /* 0x0004000030ff7812 */ /* 0x000fc4000780c0ff */
[----:B------:R-:W-:-:S05]  /*4aa60*/  LOP3.LUT P6, RZ, R6, 0x80, RZ, 0xc0, !PT ;  /* 0x0000008006ff7812 */ /* 0x000fca00078cc0ff */
[----:B------:R3:W-:Y:S02]  /*4aa70*/  @P4 STG.E.U16 desc[UR58][R50.64], R244 ;  /* 0x000000f432004986 */ /* 0x0007e4000c10153a */
[----:B---3--:R-:W-:-:S05]  /*4aa80*/  IMAD.WIDE R50, R194, 0x2, R66 ;  /* 0x00000002c2327825 */ /* 0x008fca00078e0242 */
[----:B------:R0:W-:Y:S02]  /*4aa90*/  @P5 STG.E.U16 desc[UR58][R50.64], R249 ;  /* 0x000000f932005986 */ /* 0x0001e4000c10153a */
[----:B0-----:R-:W-:Y:S01]  /*4aaa0*/  IMAD.WIDE R50, R194, 0x2, R64 ;  /* 0x00000002c2327825 */ /* 0x001fe200078e0240 */
[----:B------:R-:W-:-:S05]  /*4aab0*/  PRMT R249, R249, 0x7632, R249 ;  /* 0x00007632f9f97816 */ /* 0x000fca00000000f9 */
[----:B------:R4:W-:Y:S02]  /*4aac0*/  @P0 STG.E.U16 desc[UR58][R50.64], R249 ;  /* 0x000000f932000986 */ /* 0x0009e4000c10153a */
[----:B----4-:R-:W-:-:S05]  /*4aad0*/  IMAD.WIDE R50, R195, 0x2, R66 ;  /* 0x00000002c3327825 */ /* 0x010fca00078e0242 */
[----:B------:R0:W-:Y:S02]  /*4aae0*/  @P6 STG.E.U16 desc[UR58][R50.64], R245 ;  /* 0x000000f532006986 */ /* 0x0001e4000c10153a */
[----:B0-----:R-:W-:Y:S02]  /*4aaf0*/  IMAD.WIDE R50, R195, 0x2, R64 ;  /* 0x00000002c3327825 */ /* 0x001fe400078e0240 */
[----:B------:R-:W3:Y:S04]  /*4ab00*/  LDL.LU R195, [R1+0xce0] ;  /* 0x000ce00001c37983 */ /* 0x000ee80000300800 */
[----:B------:R-:W4:Y:S01]  /*4ab10*/  LDL.LU R194, [R1+0xce4] ;  /* 0x000ce40001c27983 */ /* 0x000f220000300800 */
[----:B------:R-:W-:Y:S02]  /*4ab20*/  LOP3.LUT P1, RZ, R6, 0x100, RZ, 0xc0, !PT ;  /* 0x0000010006ff7812 */ /* 0x000fe4000782c0ff */
[----:B------:R-:W-:Y:S01]  /*4ab30*/  LOP3.LUT P2, RZ, R48, 0x80000, RZ, 0xc0, !PT ;  /* 0x0008000030ff7812 */ /* 0x000fe2000784c0ff */
[----:B------:R-:W4:Y:S01]  /*4ab40*/  LDL.LU R192, [R1+0xcec] ;  /* 0x000cec0001c07983 */ /* 0x000f220000300800 */
[----:B------:R-:W-:-:S02]  /*4ab50*/  PRMT R245, R245, 0x7632, R245 ;  /* 0x00007632f5f57816 */ /* 0x000fc400000000f5 */
[----:B------:R-:W-:Y:S02]  /*4ab60*/  LOP3.LUT P3, RZ, R48, 0x100000, RZ, 0xc0, !PT ;  /* 0x0010000030ff7812 */ /* 0x000fe4000786c0ff */
[----:B------:R-:W-:-:S05]  /*4ab70*/  LOP3.LUT P4, RZ, R6, 0x200, RZ, 0xc0, !PT ;  /* 0x0000020006ff7812 */ /* 0x000fca000788c0ff */
[----:B------:R0:W-:Y:S02]  /*4ab80*/  @P1 STG.E.U16 desc[UR58][R50.64], R245 ;  /* 0x000000f532001986 */ /* 0x0001e4000c10153a */
[----:B0-----:R-:W-:-:S05]  /*4ab90*/  IMAD.WIDE R50, R193, 0x2, R66 ;  /* 0x00000002c1327825 */ /* 0x001fca00078e0242 */
[----:B------:R0:W-:Y:S02]  /*4aba0*/  @P2 STG.E.U16 desc[UR58][R50.64], R250 ;  /* 0x000000fa32002986 */ /* 0x0001e4000c10153a */
[----:B0-----:R-:W-:Y:S01]  /*4abb0*/  IMAD.WIDE R50, R193, 0x2, R64 ;  /* 0x00000002c1327825 */ /* 0x001fe200078e0240 */
[----:B------:R-:W-:-:S05]  /*4abc0*/  PRMT R250, R250, 0x7632, R250 ;  /* 0x00007632fafa7816 */ /* 0x000fca00000000fa */
[----:B------:R2:W-:Y:S02]  /*4abd0*/  @P3 STG.E.U16 desc[UR58][R50.64], R250 ;  /* 0x000000fa32003986 */ /* 0x0005e4000c10153a */
[----:B--2---:R-:W-:-:S05]  /*4abe0*/  IMAD.WIDE R50, R190, 0x2, R66 ;  /* 0x00000002be327825 */ /* 0x004fca00078e0242 */
[----:B------:R0:W-:Y:S02]  /*4abf0*/  @P4 STG.E.U16 desc[UR58][R50.64], R246 ;  /* 0x000000f632004986 */ /* 0x0001e4000c10153a */
[----:B0-----:R-:W-:Y:S02]  /*4ac00*/  IMAD.WIDE R50, R190, 0x2, R64 ;  /* 0x00000002be327825 */ /* 0x001fe400078e0240 */
[----:B------:R-:W2:Y:S01]  /*4ac10*/  LDL.LU R190, [R1+0xcf0] ;  /* 0x000cf00001be7983 */ /* 0x000ea20000300800 */
[----:B------:R-:W-:Y:S02]  /*4ac20*/  LOP3.LUT P2, RZ, R48, 0x1000000, RZ, 0xc0, !PT ;  /* 0x0100000030ff7812 */ /* 0x000fe4000784c0ff */
[----:B------:R-:W-:Y:S01]  /*4ac30*/  LOP3.LUT R0, R0, 0xffffffbf, RZ, 0xc0, !PT ;  /* 0xffffffbf00007812 */ /* 0x000fe200078ec0ff */
[----:B------:R-:W2:Y:S01]  /*4ac40*/  LDL.LU R193, [R1+0xcf4] ;  /* 0x000cf40001c17983 */ /* 0x000ea20000300800 */
[----:B------:R-:W-:Y:S02]  /*4ac50*/  LOP3.LUT P5, RZ, R6, 0x400, RZ, 0xc0, !PT ;  /* 0x0000040006ff7812 */ /* 0x000fe400078ac0ff */
[----:B------:R-:W-:-:S07]  /*4ac60*/  LOP3.LUT P6, RZ, R48, 0x200000, RZ, 0xc0, !PT ;  /* 0x0020000030ff7812 */ /* 0x000fce00078cc0ff */
[----:B------:R-:W-:Y:S02]  /*4ac70*/  @P2 LOP3.LUT R0, R0, 0x40, RZ, 0xfc, !PT ;  /* 0x0000004000002812 */ /* 0x000fe400078efcff */
[----:B------:R-:W-:Y:S02]  /*4ac80*/  LOP3.LUT P2, RZ, R48, 0x800000, RZ, 0xc0, !PT ;  /* 0x0080000030ff7812 */ /* 0x000fe4000784c0ff */
[----:B------:R-:W-:Y:S02]  /*4ac90*/  PRMT R246, R246, 0x7632, R246 ;  /* 0x00007632f6f67816 */ /* 0x000fe400000000f6 */
[----:B------:R-:W-:-:S03]  /*4aca0*/  LOP3.LUT R0, R0, 0xffffff7f, RZ, 0xc0, !PT ;  /* 0xffffff7f00007812 */ /* 0x000fc600078ec0ff */
[----:B------:R3:W-:Y:S06]  /*4acb0*/  @P5 STG.E.U16 desc[UR58][R50.64], R246 ;  /* 0x000000f632005986 */ /* 0x0007ec000c10153a */
[----:B------:R-:W-:Y:S02]  /*4acc0*/  @P2 LOP3.LUT R0, R0, 0x80, RZ, 0xfc, !PT ;  /* 0x0000008000002812 */ /* 0x000fe400078efcff */
[----:B------:R-:W-:Y:S02]  /*4acd0*/  LOP3.LUT P2, RZ, R6, 0x1000, RZ, 0xc0, !PT ;  /* 0x0000100006ff7812 */ /* 0x000fe4000784c0ff */
[----:B------:R-:W-:-:S02]  /*4ace0*/  LOP3.LUT P1, RZ, R48, 0x400000, RZ, 0xc0, !PT ;  /* 0x0040000030ff7812 */ /* 0x000fc4000782c0ff */
[----:B------:R-:W-:Y:S02]  /*4acf0*/  LOP3.LUT R0, R0, 0xfffffeff, RZ, 0xc0, !PT ;  /* 0xfffffeff00007812 */ /* 0x000fe400078ec0ff */
[----:B------:R-:W-:-:S07]  /*4ad00*/  LOP3.LUT P0, RZ, R48, 0x4000000, RZ, 0xc0, !PT ;  /* 0x0400000030ff7812 */ /* 0x000fce000780c0ff */
[----:B------:R-:W-:Y:S02]  /*4ad10*/  @P2 LOP3.LUT R0, R0, 0x100, RZ, 0xfc, !PT ;  /* 0x0000010000002812 */ /* 0x000fe400078efcff */
[----:B------:R-:W-:Y:S02]  /*4ad20*/  LOP3.LUT P2, RZ, R6, 0x800, RZ, 0xc0, !PT ;  /* 0x0000080006ff7812 */ /* 0x000fe4000784c0ff */
[----:B------:R-:W-:-:S04]  /*4ad30*/  LOP3.LUT R0, R0, 0xffffffdf, RZ, 0xc0, !PT ;  /* 0xffffffdf00007812 */ /* 0x000fc800078ec0ff */
[----:B------:R-:W-:Y:S01]  /*4ad40*/  @P0 LOP3.LUT R0, R0, 0x20, RZ, 0xfc, !PT ;  /* 0x0000002000000812 */ /* 0x000fe200078efcff */
[----:B---3--:R-:W-:-:S05]  /*4ad50*/  IMAD.WIDE R50, R195, 0x2, R66 ;  /* 0x00000002c3327825 */ /* 0x008fca00078e0242 */
[----:B------:R0:W-:Y:S02]  /*4ad60*/  @P6 STG.E.U16 desc[UR58][R50.64], R251 ;  /* 0x000000fb32006986 */ /* 0x0001e4000c10153a */
[----:B0-----:R-:W-:Y:S02]  /*4ad70*/  IMAD.WIDE R50, R195, 0x2, R64 ;  /* 0x00000002c3327825 */ /* 0x001fe400078e0240 */
[----:B------:R-:W3:Y:S01]  /*4ad80*/  LDL.LU R195, [R1+0xcf8] ;  /* 0x000cf80001c37983 */ /* 0x000ee20000300800 */
[----:B------:R-:W-:-:S05]  /*4ad90*/  PRMT R251, R251, 0x7632, R251 ;  /* 0x00007632fbfb7816 */ /* 0x000fca00000000fb */
[----:B------:R4:W-:Y:S02]  /*4ada0*/  @P1 STG.E.U16 desc[UR58][R50.64], R251 ;  /* 0x000000fb32001986 */ /* 0x0009e4000c10153a */
[----:B----4-:R-:W-:-:S05]  /*4adb0*/  IMAD.WIDE R50, R194, 0x2, R66 ;  /* 0x00000002c2327825 */ /* 0x010fca00078e0242 */
[----:B------:R0:W-:Y:S01]  /*4adc0*/  @P2 STG.E.U16 desc[UR58][R50.64], R247 ;  /* 0x000000f732002986 */ /* 0x0001e2000c10153a */
[----:B------:R-:W-:Y:S01]  /*4add0*/  LOP3.LUT P2, RZ, R0, 0x100, RZ, 0xc0, !PT ;  /* 0x0000010000ff7812 */ /* 0x000fe2000784c0ff */
[----:B0-----:R-:W-:Y:S01]  /*4ade0*/  IMAD.WIDE R50, R194, 0x2, R64 ;  /* 0x00000002c2327825 */ /* 0x001fe200078e0240 */
[----:B------:R-:W-:Y:S01]  /*4adf0*/  PRMT R247, R247, 0x7632, R247 ;  /* 0x00007632f7f77816 */ /* 0x000fe200000000f7 */
[----:B------:R-:W4:Y:S10]  /*4ae00*/  LDL.LU R194, [R1+0xd00] ;  /* 0x000d000001c27983 */ /* 0x000f340000300800 */
[----:B------:R0:W-:Y:S01]  /*4ae10*/  @P2 STG.E.U16 desc[UR58][R50.64], R247 ;  /* 0x000000f732002986 */ /* 0x0001e2000c10153a */
[----:B------:R-:W-:Y:S01]  /*4ae20*/  LOP3.LUT P2, RZ, R0, 0x80, RZ, 0xc0, !PT ;  /* 0x0000008000ff7812 */ /* 0x000fe2000784c0ff */
[----:B0-----:R-:W-:-:S12]  /*4ae30*/  IMAD.WIDE R50, R192, 0x2, R66 ;  /* 0x00000002c0327825 */ /* 0x001fd800078e0242 */
[----:B------:R0:W-:Y:S01]  /*4ae40*/  @P2 STG.E.U16 desc[UR58][R50.64], R240 ;  /* 0x000000f032002986 */ /* 0x0001e2000c10153a */
[----:B------:R-:W-:Y:S02]  /*4ae50*/  LOP3.LUT P2, RZ, R0, 0x40, RZ, 0xc0, !PT ;  /* 0x0000004000ff7812 */ /* 0x000fe4000784c0ff */
[----:B------:R-:W-:Y:S01]  /*4ae60*/  LOP3.LUT P3, RZ, R6, 0x2000, RZ, 0xc0, !PT ;  /* 0x0000200006ff7812 */ /* 0x000fe2000786c0ff */
[----:B0-----:R-:W-:Y:S01]  /*4ae70*/  IMAD.WIDE R50, R192, 0x2, R64 ;  /* 0x00000002c0327825 */ /* 0x001fe200078e0240 */
[----:B------:R-:W-:-:S09]  /*4ae80*/  PRMT R240, R240, 0x7632, R240 ;  /* 0x00007632f0f07816 */ /* 0x000fd200000000f0 */
[----:B------:R2:W-:Y:S02]  /*4ae90*/  @P2 STG.E.U16 desc[UR58][R50.64], R240 ;  /* 0x000000f032002986 */ /* 0x0005e4000c10153a */
[----:B--2---:R-:W-:-:S05]  /*4aea0*/  IMAD.WIDE R50, R190, 0x2, R66 ;  /* 0x00000002be327825 */ /* 0x004fca00078e0242 */
[----:B------:R0:W-:Y:S02]  /*4aeb0*/  @P3 STG.E.U16 desc[UR58][R50.64], R236 ;  /* 0x000000ec32003986 */ /* 0x0001e4000c10153a */
[----:B0-----:R-:W-:Y:S02]  /*4aec0*/  IMAD.WIDE R50, R190, 0x2, R64 ;  /* 0x00000002be327825 */ /* 0x001fe400078e0240 */
[----:B------:R-:W2:Y:S01]  /*4aed0*/  LDL.LU R190, [R1+0xd08] ;  /* 0x000d080001be7983 */ /* 0x000ea20000300800 */
[----:B------:R-:W-:Y:S02]  /*4aee0*/  LOP3.LUT P4, RZ, R6, 0x4000, RZ, 0xc0, !PT ;  /* 0x0000400006ff7812 */ /* 0x000fe4000788c0ff */
[----:B------:R-:W-:Y:S02]  /*4aef0*/  LOP3.LUT P0, RZ, R48, 0x2000000, RZ, 0xc0, !PT ;  /* 0x0200000030ff7812 */ /* 0x000fe4000780c0ff */
[----:B------:R-:W-:-:S09]  /*4af00*/  PRMT R236, R236, 0x7632, R236 ;  /* 0x00007632ecec7816 */ /* 0x000fd200000000ec */
[----:B------:R0:W-:Y:S02]  /*4af10*/  @P4 STG.E.U16 desc[UR58][R50.64], R236 ;  /* 0x000000ec32004986 */ /* 0x0001e4000c10153a */
[----:B0-----:R-:W-:-:S05]  /*4af20*/  IMAD.WIDE R50, R193, 0x2, R66 ;  /* 0x00000002c1327825 */ /* 0x001fca00078e0242 */
[----:B------:R0:W-:Y:S01]  /*4af30*/  @P0 STG.E.U16 desc[UR58][R50.64], R241 ;  /* 0x000000f132000986 */ /* 0x0001e2000c10153a */
[----:B------:R-:W-:Y:S02]  /*4af40*/  LOP3.LUT P0, RZ, R0, 0x20, RZ, 0xc0, !PT ;  /* 0x0000002000ff7812 */ /* 0x000fe4000780c0ff */
[----:B------:R-:W-:Y:S01]  /*4af50*/  LOP3.LUT P5, RZ, R6, 0x8000, RZ, 0xc0, !PT ;  /* 0x0000800006ff7812 */ /* 0x000fe200078ac0ff */
[----:B0-----:R-:W-:Y:S01]  /*4af60*/  IMAD.WIDE R50, R193, 0x2, R64 ;  /* 0x00000002c1327825 */ /* 0x001fe200078e0240 */
[----:B------:R-:W-:-:S09]  /*4af70*/  PRMT R241, R241, 0x7632, R241 ;  /* 0x00007632f1f17816 */ /* 0x000fd200000000f1 */
[----:B------:R3:W-:Y:S01]  /*4af80*/  @P0 STG.E.U16 desc[UR58][R50.64], R241 ;  /* 0x000000f132000986 */ /* 0x0007e2000c10153a */
[----:B------:R-:W-:Y:S02]  /*4af90*/  LOP3.LUT P6, RZ, R6, 0x10000, RZ, 0xc0, !PT ;  /* 0x0001000006ff7812 */ /* 0x000fe400078cc0ff */
[C---:B------:R-:W-:Y:S02]  /*4afa0*/  LOP3.LUT P1, RZ, R48.reuse, 0x8000000, RZ, 0xc0, !PT ;  /* 0x0800000030ff7812 */ /* 0x040fe4000782c0ff */
[----:B------:R-:W-:Y:S01]  /*4afb0*/  LOP3.LUT P2, RZ, R48, 0x10000000, RZ, 0xc0, !PT ;  /* 0x1000000030ff7812 */ /* 0x000fe2000784c0ff */
[----:B---3--:R-:W-:-:S05]  /*4afc0*/  IMAD.WIDE R50, R195, 0x2, R66 ;  /* 0x00000002c3327825 */ /* 0x008fca00078e0242 */
[----:B------:R0:W-:Y:S02]  /*4afd0*/  @P5 STG.E.U16 desc[UR58][R50.64], R237 ;  /* 0x000000ed32005986 */ /* 0x0001e4000c10153a */
[----:B0-----:R-:W-:Y:S02]  /*4afe0*/  IMAD.WIDE R50, R195, 0x2, R64 ;  /* 0x00000002c3327825 */ /* 0x001fe400078e0240 */
[----:B------:R-:W3:Y:S04]  /*4aff0*/  LDL.LU R195, [R1+0xd0c] ;  /* 0x000d0c0001c37983 */ /* 0x000ee80000300800 */
[----:B------:R-:W3:Y:S01]  /*4b000*/  LDL.LU R193, [R1+0xd10] ;  /* 0x000d100001c17983 */ /* 0x000ee20000300800 */
[----:B------:R-:W-:Y:S02]  /*4b010*/  PRMT R237, R237, 0x7632, R237 ;  /* 0x00007632eded7816 */ /* 0x000fe400000000ed */
[----:B------:R-:W-:-:S02]  /*4b020*/  LOP3.LUT P5, RZ, R48, 0x20000000, RZ, 0xc0, !PT ;  /* 0x2000000030ff7812 */ /* 0x000fc400078ac0ff */
[C---:B------:R-:W-:Y:S01]  /*4b030*/  LOP3.LUT P0, RZ, R48.reuse, 0x80000000, RZ, 0xc0, !PT ;  /* 0x8000000030ff7812 */ /* 0x040fe2000780c0ff */
[----:B------:R0:W-:Y:S01]  /*4b040*/  @P6 STG.E.U16 desc[UR58][R50.64], R237 ;  /* 0x000000ed32006986 */ /* 0x0001e2000c10153a */
[----:B------:R-:W-:Y:S01]  /*4b050*/  LOP3.LUT P6, RZ, R48, 0x40000000, RZ, 0xc0, !PT ;  /* 0x4000000030ff7812 */ /* 0x000fe200078cc0ff */
[----:B----4-:R-:W-:-:S04]  /*4b060*/  IMAD.WIDE R48, R194, 0x2, R64 ;  /* 0x00000002c2307825 */ /* 0x010fc800078e0240 */
[----:B0-----:R-:W-:Y:S02]  /*4b070*/  IMAD.WIDE R50, R194, 0x2, R66 ;  /* 0x00000002c2327825 */ /* 0x001fe400078e0242 */
[----:B------:R-:W4:Y:S04]  /*4b080*/  LDL.LU R194, [R1+0xd18] ;  /* 0x000d180001c27983 */ /* 0x000f280000300800 */
[----:B------:R-:W4:Y:S01]  /*4b090*/  LDL.LU R192, [R1+0xd1c] ;  /* 0x000d1c0001c07983 */ /* 0x000f220000300800 */
[----:B------:R-:W-:-:S03]  /*4b0a0*/  LOP3.LUT P3, RZ, R6, 0x20000, RZ, 0xc0, !PT ;  /* 0x0002000006ff7812 */ /* 0x000fc6000786c0ff */
[----:B------:R0:W-:Y:S02]  /*4b0b0*/  @P1 STG.E.U16 desc[UR58][R50.64], R242 ;  /* 0x000000f232001986 */ /* 0x0001e4000c10153a */
[----:B0-----:R-:W-:-:S05]  /*4b0c0*/  PRMT R242, R242, 0x7632, R242 ;  /* 0x00007632f2f27816 */ /* 0x001fca00000000f2 */
[----:B------:R2:W-:Y:S02]  /*4b0d0*/  @P2 STG.E.U16 desc[UR58][R48.64], R242 ;  /* 0x000000f230002986 */ /* 0x0005e4000c10153a */
[----:B--2---:R-:W-:-:S05]  /*4b0e0*/  IMAD.WIDE R48, R190, 0x2, R66 ;  /* 0x00000002be307825 */ /* 0x004fca00078e0242 */
[----:B------:R0:W-:Y:S02]  /*4b0f0*/  @P3 STG.E.U16 desc[UR58][R48.64], R238 ;  /* 0x000000ee30003986 */ /* 0x0001e4000c10153a */
[----:B0-----:R-:W-:Y:S02]  /*4b100*/  IMAD.WIDE R48, R190, 0x2, R64 ;  /* 0x00000002be307825 */ /* 0x001fe400078e0240 */
[----:B------:R-:W2:Y:S01]  /*4b110*/  LDL.LU R190, [R1+0xd24] ;  /* 0x000d240001be7983 */ /* 0x000ea20000300800 */
[----:B------:R-:W-:-:S04]  /*4b120*/  LOP3.LUT R0, R0, 0xfffffff7, RZ, 0xc0, !PT ;  /* 0xfffffff700007812 */ /* 0x000fc800078ec0ff */
[----:B------:R-:W-:Y:S02]  /*4b130*/  @P0 LOP3.LUT R0, R0, 0x8, RZ, 0xfc, !PT ;  /* 0x0000000800000812 */ /* 0x000fe400078efcff */
[C---:B------:R-:W-:Y:S02]  /*4b140*/  LOP3.LUT P0, RZ, R6.reuse, 0x100000, RZ, 0xc0, !PT ;  /* 0x0010000006ff7812 */ /* 0x040fe4000780c0ff */
[----:B------:R-:W-:Y:S02]  /*4b150*/  LOP3.LUT P4, RZ, R6, 0x40000, RZ, 0xc0, !PT ;  /* 0x0004000006ff7812 */ /* 0x000fe4000788c0ff */
[----:B------:R-:W-:Y:S02]  /*4b160*/  LOP3.LUT P3, RZ, R7, 0x8, RZ, 0xc0, !PT ;  /* 0x0000000807ff7812 */ /* 0x000fe4000786c0ff */
[----:B------:R-:W-:Y:S02]  /*4b170*/  LOP3.LUT R0, R0, 0xffffffef, RZ, 0xc0, !PT ;  /* 0xffffffef00007812 */ /* 0x000fe400078ec0ff */
[----:B------:R-:W-:-:S05]  /*4b180*/  PRMT R238, R238, 0x7632, R238 ;  /* 0x00007632eeee7816 */ /* 0x000fca00000000ee */
[----:B------:R-:W-:-:S04]  /*4b190*/  @P0 LOP3.LUT R0, R0, 0x10, RZ, 0xfc, !PT ;  /* 0x0000001000000812 */ /* 0x000fc800078efcff */
[----:B------:R-:W-:Y:S01]  /*4b1a0*/  LOP3.LUT R0, R0, 0xfffffffd, RZ, 0xc0, !PT ;  /* 0xfffffffd00007812 */ /* 0x000fe200078ec0ff */
[----:B------:R3:W-:Y:S03]  /*4b1b0*/  @P4 STG.E.U16 desc[UR58][R48.64], R238 ;  /* 0x000000ee30004986 */ /* 0x0007e6000c10153a */
[----:B------:R-:W-:Y:S02]  /*4b1c0*/  @P3 LOP3.LUT R0, R0, 0x2, RZ, 0xfc, !PT ;  /* 0x0000000200003812 */ /* 0x000fe400078efcff */
[----:B------:R-:W-:Y:S02]  /*4b1d0*/  LOP3.LUT P3, RZ, R7, 0x2, RZ, 0xc0, !PT ;  /* 0x0000000207ff7812 */ /* 0x000fe4000786c0ff */
[----:B------:R-:W-:Y:S02]  /*4b1e0*/  LOP3.LUT P0, RZ, R6, 0x80000, RZ, 0xc0, !PT ;  /* 0x0008000006ff7812 */ /* 0x000fe4000780c0ff */
[----:B------:R-:W-:-:S09]  /*4b1f0*/  LOP3.LUT R0, R0, 0xfffffffb, RZ, 0xc0, !PT ;  /* 0xfffffffb00007812 */ /* 0x000fd200078ec0ff */
[----:B------:R-:W-:Y:S02]  /*4b200*/  @P3 LOP3.LUT R0, R0, 0x4, RZ, 0xfc, !PT ;  /* 0x0000000400003812 */ /* 0x000fe400078efcff */
[----:B------:R-:W-:Y:S02]  /*4b210*/  LOP3.LUT P1, RZ, R7, 0x1, RZ, 0xc0, !PT ;  /* 0x0000000107ff7812 */ /* 0x000fe4000782c0ff */
[C---:B------:R-:W-:Y:S02]  /*4b220*/  LOP3.LUT P2, RZ, R6.reuse, 0x200000, RZ, 0xc0, !PT ;  /* 0x0020000006ff7812 */ /* 0x040fe4000784c0ff */
[----:B------:R-:W-:Y:S01]  /*4b230*/  LOP3.LUT P3, RZ, R6, 0x400000, RZ, 0xc0, !PT ;  /* 0x0040000006ff7812 */ /* 0x000fe2000786c0ff */
[----:B---3--:R-:W-:-:S05]  /*4b240*/  IMAD.WIDE R48, R195, 0x2, R66 ;  /* 0x00000002c3307825 */ /* 0x008fca00078e0242 */
[----:B------:R0:W-:Y:S02]  /*4b250*/  @P5 STG.E.U16 desc[UR58][R48.64], R243 ;  /* 0x000000f330005986 */ /* 0x0001e4000c10153a */
[----:B0-----:R-:W-:Y:S01]  /*4b260*/  IMAD.WIDE R48, R195, 0x2, R64 ;  /* 0x00000002c3307825 */ /* 0x001fe200078e0240 */
[----:B------:R-:W-:Y:S01]  /*4b270*/  PRMT R243, R243, 0x7632, R243 ;  /* 0x00007632f3f37816 */ /* 0x000fe200000000f3 */
[----:B------:R-:W3:Y:S04]  /*4b280*/  LDL.LU R195, [R1+0xd28] ;  /* 0x000d280001c37983 */ /* 0x000ee80000300800 */
[----:B------:R0:W-:Y:S02]  /*4b290*/  @P6 STG.E.U16 desc[UR58][R48.64], R243 ;  /* 0x000000f330006986 */ /* 0x0001e4000c10153a */
[----:B0-----:R-:W-:-:S05]  /*4b2a0*/  IMAD.WIDE R48, R193, 0x2, R66 ;  /* 0x00000002c1307825 */ /* 0x001fca00078e0242 */
[----:B------:R0:W-:Y:S01]  /*4b2b0*/  @P0 STG.E.U16 desc[UR58][R48.64], R239 ;  /* 0x000000ef30000986 */ /* 0x0001e2000c10153a */
[C---:B------:R-:W-:Y:S01]  /*4b2c0*/  LOP3.LUT P0, RZ, R0.reuse, 0x10, RZ, 0xc0, !PT ;  /* 0x0000001000ff7812 */ /* 0x040fe2000780c0ff */
[----:B0-----:R-:W-:Y:S01]  /*4b2d0*/  IMAD.WIDE R48, R193, 0x2, R64 ;  /* 0x00000002c1307825 */ /* 0x001fe200078e0240 */
[----:B------:R-:W-:Y:S01]  /*4b2e0*/  PRMT R239, R239, 0x7632, R239 ;  /* 0x00007632efef7816 */ /* 0x000fe200000000ef */
[----:B------:R-:W3:Y:S10]  /*4b2f0*/  LDL.LU R193, [R1+0xd2c] ;  /* 0x000d2c0001c17983 */ /* 0x000ef40000300800 */
[----:B------:R4:W-:Y:S01]  /*4b300*/  @P0 STG.E.U16 desc[UR58][R48.64], R239 ;  /* 0x000000ef30000986 */ /* 0x0009e2000c10153a */
[----:B------:R-:W-:Y:S01]  /*4b310*/  LOP3.LUT P0, RZ, R0, 0x8, RZ, 0xc0, !PT ;  /* 0x0000000800ff7812 */ /* 0x000fe2000780c0ff */
[----:B----4-:R-:W-:-:S12]  /*4b320*/  IMAD.WIDE R48, R194, 0x2, R66 ;  /* 0x00000002c2307825 */ /* 0x010fd800078e0242 */
[----:B------:R0:W-:Y:S02]  /*4b330*/  @P0 STG.E.U16 desc[UR58][R48.64], R232 ;  /* 0x000000e830000986 */ /* 0x0001e4000c10153a */
[----:B0-----:R-:W-:Y:S01]  /*4b340*/  IMAD.WIDE R48, R194, 0x2, R64 ;  /* 0x00000002c2307825 */ /* 0x001fe200078e0240 */
[----:B------:R-:W-:Y:S01]  /*4b350*/  PRMT R232, R232, 0x7632, R232 ;  /* 0x00007632e8e87816 */ /* 0x000fe200000000e8 */
[----:B------:R-:W4:Y:S04]  /*4b360*/  LDL.LU R194, [R1+0xd34] ;  /* 0x000d340001c27983 */ /* 0x000f280000300800 */
[----:B------:R0:W-:Y:S02]  /*4b370*/  @P1 STG.E.U16 desc[UR58][R48.64], R232 ;  /* 0x000000e830001986 */ /* 0x0001e4000c10153a */
[----:B0-----:R-:W-:-:S05]  /*4b380*/  IMAD.WIDE R48, R192, 0x2, R66 ;  /* 0x00000002c0307825 */ /* 0x001fca00078e0242 */
[----:B------:R0:W-:Y:S02]  /*4b390*/  @P2 STG.E.U16 desc[UR58][R48.64], R228 ;  /* 0x000000e430002986 */ /* 0x0001e4000c10153a */
[----:B0-----:R-:W-:Y:S01]  /*4b3a0*/  IMAD.WIDE R48, R192, 0x2, R64 ;  /* 0x00000002c0307825 */ /* 0x001fe200078e0240 */
[----:B------:R-:W-:-:S05]  /*4b3b0*/  PRMT R228, R228, 0x7632, R228 ;  /* 0x00007632e4e47816 */ /* 0x000fca00000000e4 */
[----:B------:R2:W-:Y:S01]  /*4b3c0*/  @P3 STG.E.U16 desc[UR58][R48.64], R228 ;  /* 0x000000e430003986 */ /* 0x0005e2000c10153a */
[----:B------:R-:W-:Y:S01]  /*4b3d0*/  LOP3.LUT P3, RZ, R0, 0x4, RZ, 0xc0, !PT ;  /* 0x0000000400ff7812 */ /* 0x000fe2000786c0ff */
[----:B--2---:R-:W-:-:S12]  /*4b3e0*/  IMAD.WIDE R48, R190, 0x2, R66 ;  /* 0x00000002be307825 */ /* 0x004fd800078e0242 */
[----:B------:R0:W-:Y:S02]  /*4b3f0*/  @P3 STG.E.U16 desc[UR58][R48.64], R233 ;  /* 0x000000e930003986 */ /* 0x0001e4000c10153a */
[----:B0-----:R-:W-:Y:S02]  /*4b400*/  IMAD.WIDE R48, R190, 0x2, R64 ;  /* 0x00000002be307825 */ /* 0x001fe400078e0240 */
[----:B------:R-:W2:Y:S01]  /*4b410*/  LDL.LU R190, [R1+0xd3c] ;  /* 0x000d3c0001be7983 */ /* 0x000ea20000300800 */
[----:B------:R-:W-:Y:S02]  /*4b420*/  LOP3.LUT P3, RZ, R0, 0x2, RZ, 0xc0, !PT ;  /* 0x0000000200ff7812 */ /* 0x000fe4000786c0ff */
[C---:B------:R-:W-:Y:S02]  /*4b430*/  LOP3.LUT P4, RZ, R6.reuse, 0x800000, RZ, 0xc0, !PT ;  /* 0x0080000006ff7812 */ /* 0x040fe4000788c0ff */
[----:B------:R-:W-:Y:S02]  /*4b440*/  PRMT R233, R233, 0x7632, R233 ;  /* 0x00007632e9e97816 */ /* 0x000fe400000000e9 */
[----:B------:R-:W-:-:S02]  /*4b450*/  LOP3.LUT P5, RZ, R6, 0x1000000, RZ, 0xc0, !PT ;  /* 0x0100000006ff7812 */ /* 0x000fc400078ac0ff */
[----:B------:R-:W-:-:S05]  /*4b460*/  LOP3.LUT P6, RZ, R6, 0x2000000, RZ, 0xc0, !PT ;  /* 0x0200000006ff7812 */ /* 0x000fca00078cc0ff */
[----:B------:R3:W-:Y:S01]  /*4b470*/  @P3 STG.E.U16 desc[UR58][R48.64], R233 ;  /* 0x000000e930003986 */ /* 0x0007e2000c10153a */
[C---:B------:R-:W-:Y:S02]  /*4b480*/  LOP3.LUT P0, RZ, R6.reuse, 0x4000000, RZ, 0xc0, !PT ;  /* 0x0400000006ff7812 */ /* 0x040fe4000780c0ff */
[C---:B------:R-:W-:Y:S02]  /*4b490*/  LOP3.LUT P1, RZ, R6.reuse, 0x8000000, RZ, 0xc0, !PT ;  /* 0x0800000006ff7812 */ /* 0x040fe4000782c0ff */
[C---:B------:R-:W-:Y:S02]  /*4b4a0*/  LOP3.LUT P2, RZ, R6.reuse, 0x10000000, RZ, 0xc0, !PT ;  /* 0x1000000006ff7812 */ /* 0x040fe4000784c0ff */
[----:B------:R-:W-:Y:S01]  /*4b4b0*/  LOP3.LUT P3, RZ, R6, 0x20000000, RZ, 0xc0, !PT ;  /* 0x2000000006ff7812 */ /* 0x000fe2000786c0ff */
[----:B---3--:R-:W-:-:S05]  /*4b4c0*/  IMAD.WIDE R48, R195, 0x2, R66 ;  /* 0x00000002c3307825 */ /* 0x008fca00078e0242 */
[----:B------:R0:W-:Y:S01]  /*4b4d0*/  @P4 STG.E.U16 desc[UR58][R48.64], R229 ;  /* 0x000000e530004986 */ /* 0x0001e2000c10153a */
[C---:B------:R-:W-:Y:S01]  /*4b4e0*/  LOP3.LUT P4, RZ, R6.reuse, 0x40000000, RZ, 0xc0, !PT ;  /* 0x4000000006ff7812 */ /* 0x040fe2000788c0ff */
[----:B0-----:R-:W-:Y:S01]  /*4b4f0*/  IMAD.WIDE R48, R195, 0x2, R64 ;  /* 0x00000002c3307825 */ /* 0x001fe200078e0240 */
[----:B------:R-:W-:Y:S01]  /*4b500*/  PRMT R229, R229, 0x7632, R229 ;  /* 0x00007632e5e57816 */ /* 0x000fe200000000e5 */
[----:B------:R-:W3:Y:S04]  /*4b510*/  LDL.LU R195, [R1+0xd40] ;  /* 0x000d400001c37983 */ /* 0x000ee80000300800 */
[----:B------:R0:W-:Y:S01]  /*4b520*/  @P5 STG.E.U16 desc[UR58][R48.64], R229 ;  /* 0x000000e530005986 */ /* 0x0001e2000c10153a */
[----:B------:R-:W-:Y:S01]  /*4b530*/  LOP3.LUT P5, RZ, R6, 0x80000000, RZ, 0xc0, !PT ;  /* 0x8000000006ff7812 */ /* 0x000fe200078ac0ff */
[----:B0-----:R-:W-:-:S04]  /*4b540*/  IMAD.WIDE R48, R193, 0x2, R66 ;  /* 0x00000002c1307825 */ /* 0x001fc800078e0242 */
[----:B------:R-:W-:Y:S01]  /*4b550*/  IMAD.WIDE R6, R193, 0x2, R64 ;  /* 0x00000002c1067825 */ /* 0x000fe200078e0240 */
[----:B------:R0:W-:Y:S02]  /*4b560*/  @P6 STG.E.U16 desc[UR58][R48.64], R234 ;  /* 0x000000ea30006986 */ /* 0x0001e4000c10153a */
[----:B0-----:R-:W-:-:S05]  /*4b570*/  PRMT R234, R234, 0x7632, R234 ;  /* 0x00007632eaea7816 */ /* 0x001fca00000000ea */
[----:B------:R2:W-:Y:S01]  /*4b580*/  @P0 STG.E.U16 desc[UR58][R6.64], R234 ;  /* 0x000000ea06000986 */ /* 0x0005e2000c10153a */
[----:B----4-:R-:W-:-:S04]  /*4b590*/  IMAD.WIDE R48, R194, 0x2, R66 ;  /* 0x00000002c2307825 */ /* 0x010fc800078e0242 */
[----:B------:R-:W-:Y:S02]  /*4b5a0*/  IMAD.WIDE R50, R194, 0x2, R64 ;  /* 0x00000002c2327825 */ /* 0x000fe400078e0240 */
[----:B------:R-:W4:Y:S04]  /*4b5b0*/  LDL.LU R194, [R1+0xd44] ;  /* 0x000d440001c27983 */ /* 0x000f280000300800 */
[----:B------:R0:W-:Y:S01]  /*4b5c0*/  @P1 STG.E.U16 desc[UR58][R48.64], R230 ;  /* 0x000000e630001986 */ /* 0x0001e2000c10153a */
[----:B--2---:R-:W-:-:S04]  /*4b5d0*/  IMAD.WIDE R6, R190, 0x2, R66 ;  /* 0x00000002be067825 */ /* 0x004fc800078e0242 */
[----:B0-----:R-:W-:Y:S02]  /*4b5e0*/  IMAD.WIDE R48, R190, 0x2, R64 ;  /* 0x00000002be307825 */ /* 0x001fe400078e0240 */
[----:B------:R-:W2:Y:S02]  /*4b5f0*/  LDL.LU R190, [R1+0xd48] ;  /* 0x000d480001be7983 */ /* 0x000ea40000300800 */
[----:B------:R-:W-:Y:S01]  /*4b600*/  VIADD R2, R3, 0x1db ;  /* 0x000001db03027836 */ /* 0x000fe20000000000 */
[----:B------:R-:W-:-:S04]  /*4b610*/  PRMT R52, R230, 0x7632, R52 ;  /* 0x00007632e6347816 */ /* 0x000fc80000000034 */
[----:B------:R-:W-:Y:S01]  /*4b620*/  ISETP.GE.AND P0, PT, R2, UR5, PT ;  /* 0x0000000502007c0c */ /* 0x000fe2000bf06270 */
[----:B------:R-:W-:Y:S01]  /*4b630*/  VIADD R2, R3, 0x138 ;  /* 0x0000013803027836 */ /* 0x000fe20000000000 */
[----:B------:R0:W-:Y:S01]  /*4b640*/  @P2 STG.E.U16 desc[UR58][R50.64], R52 ;  /* 0x0000003432002986 */ /* 0x0001e2000c10153a */
[----:B------:R-:W-:-:S03]  /*4b650*/  LOP3.LUT P6, RZ, R0, 0x1, RZ, 0xc0, !PT ;  /* 0x0000000100ff7812 */ /* 0x000fc600078cc0ff */
[----:B------:R-:W-:Y:S01]  /*4b660*/  ISETP.GE.AND P2, PT, R2, UR6, PT ;  /* 0x0000000602007c0c */ /* 0x000fe2000bf46270 */
[----:B------:R3:W-:Y:S01]  /*4b670*/  @P3 STG.E.U16 desc[UR58][R6.64], R235 ;  /* 0x000000eb06003986 */ /* 0x0007e2000c10153a */
[----:B0-----:R-:W-:Y:S01]  /*4b680*/  PRMT R50, R235, 0x7632, R50 ;  /* 0x00007632eb327816 */ /* 0x001fe20000000032 */
[----:B------:R-:W-:Y:S01]  /*4b690*/  VIADD R0, R3, 0x1dc ;  /* 0x000001dc03007836 */ /* 0x000fe20000000000 */
[----:B------:R-:W-:Y:S01]  /*4b6a0*/  PRMT R2, R231, 0x7632, R2 ;  /* 0x00007632e7027816 */ /* 0x000fe20000000002 */
[----:B------:R-:W-:Y:S02]  /*4b6b0*/  ULDC UR6, c[0x0][0x22c] ;  /* 0x00008b0000067ab9 */ /* 0x000fe40000000800 */
[----:B------:R0:W-:Y:S01]  /*4b6c0*/  @P4 STG.E.U16 desc[UR58][R48.64], R50 ;  /* 0x0000003230004986 */ /* 0x0001e2000c10153a */
[----:B------:R-:W-:Y:S02]  /*4b6d0*/  ISETP.LT.AND P4, PT, R4, UR4, !P2 ;  /* 0x0000000404007c0c */ /* 0x000fe4000d781270 */
[----:B------:R-:W-:Y:S01]  /*4b6e0*/  ISETP.LT.AND P2, PT, R5, UR4, !P2 ;  /* 0x0000000405007c0c */ /* 0x000fe2000d741270 */
[----:B---3--:R-:W-:-:S04]  /*4b6f0*/  IMAD.WIDE R6, R195, 0x2, R66 ;  /* 0x00000002c3067825 */ /* 0x008fc800078e0242 */
[----:B0-----:R-:W-:Y:S02]  /*4b700*/  IMAD.WIDE R48, R195, 0x2, R64 ;  /* 0x00000002c3307825 */ /* 0x001fe400078e0240 */
[----:B------:R-:W3:Y:S04]  /*4b710*/  LDL.LU R195, [R1+0xd50] ;  /* 0x000d500001c37983 */ /* 0x000ee80000300800 */
[----:B------:R-:W-:Y:S04]  /*4b720*/  @P5 STG.E.U16 desc[UR58][R6.64], R231 ;  /* 0x000000e706005986 */ /* 0x000fe8000c10153a */
[----:B------:R0:W-:Y:S02]  /*4b730*/  @P6 STG.E.U16 desc[UR58][R48.64], R2 ;  /* 0x0000000230006986 */ /* 0x0001e4000c10153a */
[----:B0-----:R-:W-:Y:S01]  /*4b740*/  PRMT R2, R224, 0x7632, R2 ;  /* 0x00007632e0027816 */ /* 0x001fe20000000002 */
[----:B----4-:R-:W-:-:S04]  /*4b750*/  IMAD.WIDE R6, R194, 0x2, R66 ;  /* 0x00000002c2067825 */ /* 0x010fc800078e0242 */
[----:B------:R-:W-:Y:S02]  /*4b760*/  IMAD.WIDE R48, R194, 0x2, R64 ;  /* 0x00000002c2307825 */ /* 0x000fe400078e0240 */
[----:B------:R-:W4:Y:S04]  /*4b770*/  LDL.LU R194, [R1+0xd58] ;  /* 0x000d580001c27983 */ /* 0x000f280000300800 */
[----:B------:R2:W-:Y:S04]  /*4b780*/  @P4 STG.E.U16 desc[UR58][R6.64], R224 ;  /* 0x000000e006004986 */ /* 0x0005e8000c10153a */
[----:B------:R0:W-:Y:S01]  /*4b790*/  @P2 STG.E.U16 desc[UR58][R48.64], R2 ;  /* 0x0000000230002986 */ /* 0x0001e2000c10153a */
[----:B--2---:R-:W-:-:S04]  /*4b7a0*/  IMAD.WIDE R6, R190, 0x2, R66 ;  /* 0x00000002be067825 */ /* 0x004fc800078e0242 */
[----:B0-----:R-:W-:Y:S02]  /*4b7b0*/  IMAD.WIDE R48, R190, 0x2, R64 ;  /* 0x00000002be307825 */ /* 0x001fe400078e0240 */
[----:B------:R-:W2:Y:S01]  /*4b7c0*/  LDL.LU R190, [R1+0xd5c] ;  /* 0x000d5c0001be7983 */ /* 0x000ea20000300800 */
[----:B------:R-:W-:Y:S01]  /*4b7d0*/  ISETP.GE.AND P1, PT, R0, UR5, PT ;  /* 0x0000000500007c0c */ /* 0x000fe2000bf26270 */
[----:B------:R-:W-:-:S05]  /*4b7e0*/  VIADD R0, R3, 0x139 ;  /* 0x0000013903007836 */ /* 0x000fca0000000000 */
[----:B------:R-:W-:Y:S01]  /*4b7f0*/  ISETP.GE.AND P3, PT, R0, UR6, PT ;  /* 0x0000000600007c0c */ /* 0x000fe2000bf66270 */
[----:B------:R-:W-:Y:S01]  /*4b800*/  VIADD R0, R3, 0x13a ;  /* 0x0000013a03007836 */ /* 0x000fe20000000000 */
[----:B------:R-:W-:Y:S02]  /*4b810*/  ULDC UR6, c[0x0][0x22c] ;  /* 0x00008b0000067ab9 */ /* 0x000fe40000000800 */
[----:B------:R-:W-:Y:S02]  /*4b820*/  ISETP.LT.AND P6, PT, R4, UR4, !P3 ;  /* 0x0000000404007c0c */ /* 0x000fe4000dfc1270 */
[----:B------:R-:W-:Y:S02]  /*4b830*/  ISETP.LT.AND P3, PT, R5, UR4, !P3 ;  /* 0x0000000405007c0c */ /* 0x000fe4000df61270 */
[----:B------:R-:W-:Y:S01]  /*4b840*/  ISETP.GE.AND P5, PT, R0, UR6, PT ;  /* 0x0000000600007c0c */ /* 0x000fe2000bfa6270 */
[----:B------:R-:W-:Y:S01]  /*4b850*/  VIADD R0, R3, 0x13b ;  /* 0x0000013b03007836 */ /* 0x000fe20000000000 */
[----:B------:R-:W-:Y:S01]  /*4b860*/  ULDC UR6, c[0x0][0x22c] ;  /* 0x00008b0000067ab9 */ /* 0x000fe20000000800 */
[----:B------:R-:W-:-:S02]  /*4b870*/  PRMT R2, R220, 0x7632, R2 ;  /* 0x00007632dc027816 */ /* 0x000fc40000000002 */
[----:B------:R-:W-:Y:S02]  /*4b880*/  ISETP.LT.AND P2, PT, R4, UR4, !P5 ;  /* 0x0000000404007c0c */ /* 0x000fe4000ef41270 */
[----:B------:R-:W-:Y:S02]  /*4b890*/  ISETP.LT.AND P5, PT, R5, UR4, !P5 ;  /* 0x0000000405007c0c */ /* 0x000fe4000efa1270 */
[----:B------:R-:W-:Y:S01]  /*4b8a0*/  ISETP.GE.AND P4, PT, R0, UR6, PT ;  /* 0x0000000600007c0c */ /* 0x000fe2000bf86270 */
[----:B------:R-:W-:Y:S01]  /*4b8b0*/  @P6 STG.E.U16 desc[UR58][R6.64], R220 ;  /* 0x000000dc06006986 */ /* 0x000fe2000c10153a */
[----:B------:R-:W-:Y:S01]  /*4b8c0*/  VIADD R0, R3, 0x13c ;  /* 0x0000013c03007836 */ /* 0x000fe20000000000 */
[----:B------:R-:W-:Y:S02]  /*4b8d0*/  ULDC UR6, c[0x0][0x22c] ;  /* 0x00008b0000067ab9 */ /* 0x000fe40000000800 */
[----:B------:R0:W-:Y:S01]  /*4b8e0*/  @P3 STG.E.U16 desc[UR58][R48.64], R2 ;  /* 0x0000000230003986 */ /* 0x0001e2000c10153a */
[----:B------:R-:W-:-:S02]  /*4b8f0*/  ISETP.LT.AND P3, PT, R4, UR4, !P4 ;  /* 0x0000000404007c0c */ /* 0x000fc4000e761270 */
[----:B------:R-:W-:Y:S02]  /*4b900*/  ISETP.LT.AND P4, PT, R5, UR4, !P4 ;  /* 0x0000000405007c0c */ /* 0x000fe4000e781270 */
[----:B0-----:R-:W-:Y:S01]  /*4b910*/  PRMT R2, R225, 0x7632, R2 ;  /* 0x00007632e1027816 */ /* 0x001fe20000000002 */
[----:B---3--:R-:W-:-:S04]  /*4b920*/  IMAD.WIDE R6, R195, 0x2, R66 ;  /* 0x00000002c3067825 */ /* 0x008fc800078e0242 */
[----:B------:R-:W-:Y:S02]  /*4b930*/  IMAD.WIDE R48, R195, 0x2, R64 ;  /* 0x00000002c3307825 */ /* 0x000fe400078e0240 */
        /* <DEDUP_REMOVED lines=491> */
[----:B------:R-:W-:Y:S01]  /*4d7f0*/  ISETP.LT.AND P4, PT, R5, UR4, !P4 ;  /* 0x0000000405007c0c */ /* 0x000fe2000e781270 */
[----:B------:R-:W1:Y:S01]  /*4d800*/  LDS.128 R16, [R252] ;  /* 0x00000000fc107984 */ /* 0x000e620000000c00 */
        /* <DEDUP_REMOVED lines=358> */
[----:B------:R-:W-:Y:S01]  /*4ee70*/  PRMT R2, R72, 0x7632, R2 ;  /* 0x0000763248027816 */ /* 0x000fe20000000002 */
[----:B------:R-:W-:Y:S01]  /*4ee80*/  VIADD R0, R3, 0x18a ;  /* 0x0000018a03007836 */ /* 0x000fe20000000000 */
[----:B------:R-:W-:Y:S01]  /*4ee90*/  ULDC UR6, c[0x0][0x22c] ;  /* 0x00008b0000067ab9 */ /* 0x000fe20000000800 */
[----:B------:R0:W-:Y:S01]  /*4eea0*/  @P6 STG.E.U16 desc[UR58][R8.64], R10 ;  /* 0x0000000a08006986 */ /* 0x0001e2000c10153a */
[----:B------:R-:W-:-:S02]  /*4eeb0*/  ISETP.LT.AND P6, PT, R4, UR4, !P3 ;  /* 0x0000000404007c0c */ /* 0x000fc4000dfc1270 */
[----:B------:R-:W-:Y:S02]  /*4eec0*/  ISETP.LT.AND P3, PT, R5, UR4, !P3 ;  /* 0x0000000405007c0c */ /* 0x000fe4000df61270 */
[----:B0-----:R-:W-:Y:S01]  /*4eed0*/  PRMT R10, R76, 0x7632, R10 ;  /* 0x000076324c0a7816 */ /* 0x001fe2000000000a */
[----:B---3--:R-:W-:-:S04]  /*4eee0*/  IMAD.WIDE R6, R195, 0x2, R66 ;  /* 0x00000002c3067825 */ /* 0x008fc800078e0242 */
[----:B------:R-:W-:Y:S02]  /*4eef0*/  IMAD.WIDE R8, R195, 0x2, R64 ;  /* 0x00000002c3087825 */ /* 0x000fe400078e0240 */
[----:B------:R-:W3:Y:S04]  /*4ef00*/  LDL.LU R195, [R1+0x1038] ;  /* 0x0010380001c37983 */ /* 0x000ee80000300800 */
[----:B------:R4:W-:Y:S04]  /*4ef10*/  @P4 STG.E.U16 desc[UR58][R6.64], R72 ;  /* 0x0000004806004986 */ /* 0x0009e8000c10153a */
[----:B------:R0:W-:Y:S01]  /*4ef20*/  @P2 STG.E.U16 desc[UR58][R8.64], R2 ;  /* 0x0000000208002986 */ /* 0x0001e2000c10153a */
[----:B----4-:R-:W-:-:S04]  /*4ef30*/  IMAD.WIDE R6, R194, 0x2, R66 ;  /* 0x00000002c2067825 */ /* 0x010fc800078e0242 */
[----:B0-----:R-:W-:Y:S02]  /*4ef40*/  IMAD.WIDE R8, R194, 0x2, R64 ;  /* 0x00000002c2087825 */ /* 0x001fe400078e0240 */
        /* <DEDUP_REMOVED lines=407> */
[----:B------:R-:W-:-:S02]  /*508c0*/  ISETP.GE.AND P6, PT, R0, UR6, PT ;  /* 0x0000000600007c0c */ /* 0x000fc4000bfc6270 */
[----:B------:R-:W-:Y:S02]  /*508d0*/  PRMT R2, R107, 0x7632, R2 ;  /* 0x000076326b027816 */ /* 0x000fe40000000002 */
[----:B------:R-:W-:-:S05]  /*508e0*/  PRMT R11, R111, 0x7632, R11 ;  /* 0x000076326f0b7816 */ /* 0x000fca000000000b */
[----:B------:R3:W-:Y:S01]  /*508f0*/  @P3 STG.E.U16 desc[UR58][R6.64], R107 ;  /* 0x0000006b06003986 */ /* 0x0007e2000c10153a */
[----:B------:R-:W-:Y:S01]  /*50900*/  ISETP.LT.AND P5, PT, R4, UR4, !P6 ;  /* 0x0000000404007c0c */ /* 0x000fe2000f7a1270 */
[----:B----4-:R-:W-:Y:S01]  /*50910*/  IMAD.WIDE R12, R194, 0x2, R64 ;  /* 0x00000002c20c7825 */ /* 0x010fe200078e0240 */
[----:B------:R-:W-:Y:S01]  /*50920*/  ISETP.LT.AND P6, PT, R5, UR4, !P6 ;  /* 0x0000000405007c0c */ /* 0x000fe2000f7c1270 */
[----:B------:R0:W-:Y:S01]  /*50930*/  @P4 STG.E.U16 desc[UR58][R8.64], R2 ;  /* 0x0000000208004986 */ /* 0x0001e2000c10153a */
[----:B------:R-:W-:Y:S01]  /*50940*/  ULDC UR6, c[0x0][0x22c] ;  /* 0x00008b0000067ab9 */ /* 0x000fe20000000800 */
[----:B---3--:R-:W-:-:S08]  /*50950*/  IMAD.WIDE R6, R195, 0x2, R66 ;  /* 0x00000002c3067825 */ /* 0x008fd000078e0242 */
[----:B------:R-:W-:Y:S01]  /*50960*/  @P5 STG.E.U16 desc[UR58][R6.64], R111 ;  /* 0x0000006f06005986 */ /* 0x000fe2000c10153a */
[----:B0-----:R-:W-:-:S03]  /*50970*/  IMAD.WIDE R8, R195, 0x2, R64 ;  /* 0x00000002c3087825 */ /* 0x001fc600078e0240 */
[----:B------:R-:W3:Y:S04]  /*50980*/  LDL.LU R195, [R1+0x10ec] ;  /* 0x0010ec0001c37983 */ /* 0x000ee80000300800 */
[----:B------:R0:W-:Y:S02]  /*50990*/  @P6 STG.E.U16 desc[UR58][R8.64], R11 ;  /* 0x0000000b08006986 */ /* 0x0001e4000c10153a */
[--C-:B0-----:R-:W-:Y:S02]  /*509a0*/  IMAD.WIDE R10, R194, 0x2, R66.reuse ;  /* 0x00000002c20a7825 */ /* 0x101fe400078e0242 */
[----:B------:R-:W4:Y:S02]  /*509b0*/  LDL.LU R194, [R1+0x10e4] ;  /* 0x0010e40001c27983 */ /* 0x000f240000300800 */
[----:B--2---:R-:W-:-:S04]  /*509c0*/  IMAD.WIDE R6, R190, 0x2, R66 ;  /* 0x00000002be067825 */ /* 0x004fc800078e0242 */
[----:B------:R-:W-:Y:S02]  /*509d0*/  IMAD.WIDE R8, R190, 0x2, R64 ;  /* 0x00000002be087825 */ /* 0x000fe400078e0240 */
[----:B------:R-:W2:Y:S02]  /*509e0*/  LDL.LU R190, [R1+0x10d0] ;  /* 0x0010d00001be7983 */ /* 0x000ea40000300800 */
[----:B------:R-:W-:-:S05]  /*509f0*/  VIADD R0, R3, 0x1b0 ;  /* 0x000001b003007836 */ /* 0x000fca0000000000 */
[----:B------:R-:W-:Y:S01]  /*50a00*/  ISETP.GE.AND P2, PT, R0, UR6, PT ;  /* 0x0000000600007c0c */ /* 0x000fe2000bf46270 */
[----:B------:R-:W-:Y:S01]  /*50a10*/  VIADD R0, R3, 0x1b1 ;  /* 0x000001b103007836 */ /* 0x000fe20000000000 */
[----:B------:R-:W-:Y:S02]  /*50a20*/  ULDC UR6, c[0x0][0x22c] ;  /* 0x00008b0000067ab9 */ /* 0x000fe40000000800 */
[----:B------:R-:W-:Y:S02]  /*50a30*/  ISETP.LT.AND P4, PT, R4, UR4, !P2 ;  /* 0x0000000404007c0c */ /* 0x000fe4000d781270 */
[----:B------:R-:W-:Y:S02]  /*50a40*/  ISETP.GE.AND P3, PT, R0, UR6, PT ;  /* 0x0000000600007c0c */ /* 0x000fe4000bf66270 */
[----:B------:R-:W-:Y:S01]  /*50a50*/  ISETP.LT.AND P2, PT, R5, UR4, !P2 ;  /* 0x0000000405007c0c */ /* 0x000fe2000d741270 */
[----:B------:R-:W-:Y:S01]  /*50a60*/  VIADD R0, R3, 0x1b2 ;  /* 0x000001b203007836 */ /* 0x000fe20000000000 */
[----:B------:R-:W-:Y:S01]  /*50a70*/  ISETP.LT.AND P6, PT, R4, UR4, !P3 ;  /* 0x0000000404007c0c */ /* 0x000fe2000dfc1270 */
[----:B------:R-:W-:Y:S01]  /*50a80*/  ULDC UR6, c[0x0][0x22c] ;  /* 0x00008b0000067ab9 */ /* 0x000fe20000000800 */
[----:B------:R-:W-:-:S02]  /*50a90*/  ISETP.LT.AND P3, PT, R5, UR4, !P3 ;  /* 0x0000000405007c0c */ /* 0x000fc4000df61270 */
[----:B------:R-:W-:Y:S02]  /*50aa0*/  PRMT R2, R112, 0x7632, R2 ;  /* 0x0000763270027816 */ /* 0x000fe40000000002 */
[----:B------:R-:W-:Y:S01]  /*50ab0*/  ISETP.GE.AND P5, PT, R0, UR6, PT ;  /* 0x0000000600007c0c */ /* 0x000fe2000bfa6270 */
[----:B------:R-:W-:Y:S01]  /*50ac0*/  VIADD R0, R3, 0x1b3 ;  /* 0x000001b303007836 */ /* 0x000fe20000000000 */
[----:B------:R0:W-:Y:S01]  /*50ad0*/  @P4 STG.E.U16 desc[UR58][R10.64], R112 ;  /* 0x000000700a004986 */ /* 0x0001e2000c10153a */
[----:B------:R-:W-:-:S03]  /*50ae0*/  ULDC UR6, c[0x0][0x22c] ;  /* 0x00008b0000067ab9 */ /* 0x000fc60000000800 */
[----:B------:R1:W-:Y:S01]  /*50af0*/  @P2 STG.E.U16 desc[UR58][R12.64], R2 ;  /* 0x000000020c002986 */ /* 0x0003e2000c10153a */
[----:B------:R-:W-:Y:S02]  /*50b00*/  ISETP.LT.AND P2, PT, R4, UR4, !P5 ;  /* 0x0000000404007c0c */ /* 0x000fe4000ef41270 */
[----:B------:R-:W-:Y:S01]  /*50b10*/  ISETP.GE.AND P4, PT, R0, UR6, PT ;  /* 0x0000000600007c0c */ /* 0x000fe2000bf86270 */
[----:B------:R-:W-:Y:S01]  /*50b20*/  @P6 STG.E.U16 desc[UR58][R6.64], R116 ;  /* 0x0000007406006986 */ /* 0x000fe2000c10153a */
[----:B0-----:R-:W-:Y:S02]  /*50b30*/  PRMT R11, R116, 0x7632, R11 ;  /* 0x00007632740b7816 */ /* 0x001fe4000000000b */
[----:B------:R-:W-:Y:S02]  /*50b40*/  ISETP.LT.AND P5, PT, R5, UR4, !P5 ;  /* 0x0000000405007c0c */ /* 0x000fe4000efa1270 */
[----:B-1----:R-:W-:Y:S01]  /*50b50*/  PRMT R2, R113, 0x7632, R2 ;  /* 0x0000763271027816 */ /* 0x002fe20000000002 */
[----:B------:R0:W-:Y:S01]  /*50b60*/  @P3 STG.E.U16 desc[UR58][R8.64], R11 ;  /* 0x0000000b08003986 */ /* 0x0001e2000c10153a */
[----:B------:R-:W-:Y:S01]  /*50b70*/  ISETP.LT.AND P3, PT, R4, UR4, !P4 ;  /* 0x0000000404007c0c */ /* 0x000fe2000e761270 */
[----:B---3--:R-:W-:Y:S01]  /*50b80*/  IMAD.WIDE R12, R195, 0x2, R64 ;  /* 0x00000002c30c7825 */ /* 0x008fe200078e0240 */
[----:B------:R-:W-:Y:S01]  /*50b90*/  ISETP.LT.AND P4, PT, R5, UR4, !P4 ;  /* 0x0000000405007c0c */ /* 0x000fe2000e781270 */
[----:B------:R-:W-:-:S02]  /*50ba0*/  ULDC UR6, c[0x0][0x22c] ;  /* 0x00008b0000067ab9 */ /* 0x000fc40000000800 */
[--C-:B0-----:R-:W-:Y:S02]  /*50bb0*/  IMAD.WIDE R10, R195, 0x2, R66.reuse ;  /* 0x00000002c30a7825 */ /* 0x101fe400078e0242 */
[----:B------:R-:W3:Y:S04]  /*50bc0*/  LDL.LU R195, [R1+0x10c8] ;  /* 0x0010c80001c37983 */ /* 0x000ee80000300800 */
[----:B------:R0:W-:Y:S04]  /*50bd0*/  @P2 STG.E.U16 desc[UR58][R10.64], R113 ;  /* 0x000000710a002986 */ /* 0x0001e8000c10153a */
[----:B------:R-:W-:Y:S01]  /*50be0*/  @P5 STG.E.U16 desc[UR58][R12.64], R2 ;  /* 0x000000020c005986 */ /* 0x000fe2000c10153a */
[----:B----4-:R-:W-:-:S04]  /*50bf0*/  IMAD.WIDE R6, R194, 0x2, R66 ;  /* 0x00000002c2067825 */ /* 0x010fc800078e0242 */
[----:B------:R-:W-:Y:S01]  /*50c00*/  IMAD.WIDE R8, R194, 0x2, R64 ;  /* 0x00000002c2087825 */ /* 0x000fe200078e0240 */
[----:B0-----:R-:W-:Y:S01]  /*50c10*/  PRMT R11, R117, 0x7632, R11 ;  /* 0x00007632750b7816 */ /* 0x001fe2000000000b */
[----:B------:R-:W4:Y:S04]  /*50c20*/  LDL.LU R194, [R1+0x10b4] ;  /* 0x0010b40001c27983 */ /* 0x000f280000300800 */
[----:B------:R-:W-:Y:S04]  /*50c30*/  @P3 STG.E.U16 desc[UR58][R6.64], R117 ;  /* 0x0000007506003986 */ /* 0x000fe8000c10153a */
[----:B------:R2:W-:Y:S02]  /*50c40*/  @P4 STG.E.U16 desc[UR58][R8.64], R11 ;  /* 0x0000000b08004986 */ /* 0x0005e4000c10153a */
        /* <DEDUP_REMOVED lines=9> */
[----:B------:R-:W-:Y:S02]  /*50ce0*/  ISETP.LT.AND P6, PT, R5, UR4, !P6 ;  /* 0x0000000405007c0c */ /* 0x000fe4000f7c1270 */
[----:B------:R-:W-:-:S07]  /*50cf0*/  PRMT R2, R114, 0x7632, R2 ;  /* 0x0000763272027816 */ /* 0x000fce0000000002 */
[----:B------:R0:W-:Y:S01]  /*50d00*/  @P5 STG.E.U16 desc[UR58][R10.64], R114 ;  /* 0x000000720a005986 */ /* 0x0001e2000c10153a */
[----:B------:R-:W-:Y:S01]  /*50d10*/  ISETP.LT.AND P4, PT, R4, UR4, !P2 ;  /* 0x0000000404007c0c */ /* 0x000fe2000d781270 */
[----:B---3--:R-:W-:Y:S01]  /*50d20*/  IMAD.WIDE R6, R195, 0x2, R66 ;  /* 0x00000002c3067825 */ /* 0x008fe200078e0242 */
[----:B------:R-:W-:Y:S01]  /*50d30*/  ISETP.LT.AND P2, PT, R5, UR4, !P2 ;  /* 0x0000000405007c0c */ /* 0x000fe2000d741270 */
[----:B------:R-:W-:Y:S01]  /*50d40*/  ULDC UR6, c[0x0][0x22c] ;  /* 0x00008b0000067ab9 */ /* 0x000fe20000000800 */
[----:B0-----:R-:W-:Y:S01]  /*50d50*/  PRMT R11, R118, 0x7632, R11 ;  /* 0x00007632760b7816 */ /* 0x001fe2000000000b */
[--C-:B------:R-:W-:Y:S02]  /*50d60*/  IMAD.WIDE R8, R195, 0x2, R64.reuse ;  /* 0x00000002c3087825 */ /* 0x100fe400078e0240 */
[----:B------:R-:W3:Y:S04]  /*50d70*/  LDL.LU R195, [R1+0x1098] ;  /* 0x0010980001c37983 */ /* 0x000ee80000300800 */
[----:B------:R4:W-:Y:S04]  /*50d80*/  @P6 STG.E.U16 desc[UR58][R12.64], R2 ;  /* 0x000000020c006986 */ /* 0x0009e8000c10153a */
[----:B------:R-:W-:Y:S04]  /*50d90*/  @P4 STG.E.U16 desc[UR58][R6.64], R118 ;  /* 0x0000007606004986 */ /* 0x000fe8000c10153a */
[----:B------:R0:W-:Y:S01]  /*50da0*/  @P2 STG.E.U16 desc[UR58][R8.64], R11 ;  /* 0x0000000b08002986 */ /* 0x0001e2000c10153a */
[----:B----4-:R-:W-:-:S04]  /*50db0*/  IMAD.WIDE R12, R194, 0x2, R64 ;  /* 0x00000002c20c7825 */ /* 0x010fc800078e0240 */
        /* <DEDUP_REMOVED lines=33> */
[----:B0-----:R-:W-:Y:S02]  /*50fd0*/  IMAD.WIDE R10, R195, 0x2, R66 ;  /* 0x00000002c30a7825 */ /* 0x001fe400078e0242 */
[----:B------:R-:W3:Y:S04]  /*50fe0*/  LDL.LU R195, [R1+0x1074] ;  /* 0x0010740001c37983 */ /* 0x000ee80000300800 */
[----:B------:R0:W-:Y:S04]  /*50ff0*/  @P3 STG.E.U16 desc[UR58][R10.64], R120 ;  /* 0x000000780a003986 */ /* 0x0001e8000c10153a */
[----:B------:R-:W-:Y:S01]  /*51000*/  @P4 STG.E.U16 desc[UR58][R12.64], R2 ;  /* 0x000000020c004986 */ /* 0x000fe2000c10153a */
[----:B0-----:R-:W-:Y:S01]  /*51010*/  PRMT R11, R124, 0x7632, R11 ;  /* 0x000076327c0b7816 */ /* 0x001fe2000000000b */
[----:B----4-:R-:W-:-:S04]  /*51020*/  IMAD.WIDE R6, R194, 0x2, R66 ;  /* 0x00000002c2067825 */ /* 0x010fc800078e0242 */
[----:B------:R-:W-:Y:S02]  /*51030*/  IMAD.WIDE R8, R194, 0x2, R64 ;  /* 0x00000002c2087825 */ /* 0x000fe400078e0240 */
        /* <DEDUP_REMOVED lines=260> */
[----:B------:R-:W3:Y:S04]  /*52080*/  LDL.LU R193, [R1+0xdf8] ;  /* 0x000df80001c17983 */ /* 0x000ee80000300800 */
[----:B------:R-:W-:Y:S01]  /*52090*/  @P5 STG.E.U16 desc[UR58][R12.64], R2 ;  /* 0x000000020c005986 */ /* 0x000fe2000c10153a */
[----:B0-----:R-:W-:Y:S01]  /*520a0*/  PRMT R11, R148, 0x7632, R11 ;  /* 0x00007632940b7816 */ /* 0x001fe2000000000b */
[----:B----4-:R-:W-:-:S04]  /*520b0*/  IMAD.WIDE R6, R194, 0x2, R66 ;  /* 0x00000002c2067825 */ /* 0x010fc800078e0242 */
[----:B------:R-:W-:Y:S01]  /*520c0*/  IMAD.WIDE R8, R194, 0x2, R64 ;  /* 0x00000002c2087825 */ /* 0x000fe200078e0240 */
[----:B------:R-:W-:Y:S04]  /*520d0*/  @P3 STG.E.U16 desc[UR58][R6.64], R148 ;  /* 0x0000009406003986 */ /* 0x000fe8000c10153a */
[----:B------:R2:W-:Y:S04]  /*520e0*/  @P4 STG.E.U16 desc[UR58][R8.64], R11 ;  /* 0x0000000b08004986 */ /* 0x0005e8000c10153a */
[----:B------:R-:W4:Y:S01]  /*520f0*/  LDL.LU R194, [R1+0xdf0] ;  /* 0x000df00001c27983 */ /* 0x000f220000300800 */
        /* <DEDUP_REMOVED lines=16> */
[----:B------:R0:W-:Y:S01]  /*52200*/  @P5 STG.E.U16 desc[UR58][R10.64], R145 ;  /* 0x000000910a005986 */ /* 0x0001e2000c10153a */
[----:B---3--:R-:W-:-:S03]  /*52210*/  IMAD.WIDE R6, R195, 0x2, R66 ;  /* 0x00000002c3067825 */ /* 0x008fc600078e0242 */
[----:B------:R-:W-:Y:S01]  /*52220*/  @P6 STG.E.U16 desc[UR58][R12.64], R2 ;  /* 0x000000020c006986 */ /* 0x000fe2000c10153a */
[----:B------:R-:W-:Y:S01]  /*52230*/  ISETP.LT.AND P6, PT, R4, UR4, !P3 ;  /* 0x0000000404007c0c */ /* 0x000fe2000dfc1270 */
[----:B------:R-:W-:Y:S01]  /*52240*/  ULDC UR6, c[0x0][0x22c] ;  /* 0x00008b0000067ab9 */ /* 0x000fe20000000800 */
[----:B------:R-:W-:Y:S01]  /*52250*/  IMAD.WIDE R8, R195, 0x2, R64 ;  /* 0x00000002c3087825 */ /* 0x000fe200078e0240 */
[----:B0-----:R-:W-:Y:S01]  /*52260*/  PRMT R11, R149, 0x7632, R11 ;  /* 0x00007632950b7816 */ /* 0x001fe2000000000b */
[----:B------:R-:W-:Y:S04]  /*52270*/  @P4 STG.E.U16 desc[UR58][R6.64], R149 ;  /* 0x0000009506004986 */ /* 0x000fe8000c10153a */
[----:B------:R-:W3:Y:S04]  /*52280*/  LDL.LU R195, [R1+0xdd4] ;  /* 0x000dd40001c37983 */ /* 0x000ee80000300800 */
[----:B------:R0:W-:Y:S04]  /*52290*/  @P2 STG.E.U16 desc[UR58][R8.64], R11 ;  /* 0x0000000b08002986 */ /* 0x0001e8000c10153a */
[----:B------:R-:W3:Y:S01]  /*522a0*/  LDL.LU R192, [R1+0xdc4] ;  /* 0x000dc40001c07983 */ /* 0x000ee20000300800 */
[----:B0-----:R-:W-:-:S05]  /*522b0*/  IMAD.WIDE R10, R193, 0x2, R66 ;  /* 0x00000002c10a7825 */ /* 0x001fca00078e0242 */
[----:B------:R2:W-:Y:S02]  /*522c0*/  @P6 STG.E.U16 desc[UR58][R10.64], R146 ;  /* 0x000000920a006986 */ /* 0x0005e4000c10153a */
[----:B--2---:R-:W-:-:S04]  /*522d0*/  IMAD.WIDE R10, R190, 0x2, R66 ;  /* 0x00000002be0a7825 */ /* 0x004fc800078e0242 */
[----:B------:R-:W-:Y:S02]  /*522e0*/  IMAD.WIDE R14, R190, 0x2, R64 ;  /* 0x00000002be0e7825 */ /* 0x000fe400078e0240 */
[----:B------:R-:W2:Y:S02]  /*522f0*/  LDL.LU R190, [R1+0xdb8] ;  /* 0x000db80001be7983 */ /* 0x000ea40000300800 */
[----:B------:R-:W-:Y:S01]  /*52300*/  VIADD R0, R3, 0x1d5 ;  /* 0x000001d503007836 */ /* 0x000fe20000000000 */
[----:B------:R-:W-:-:S04]  /*52310*/  ISETP.LT.AND P3, PT, R5, UR4, !P3 ;  /* 0x0000000405007c0c */ /* 0x000fc8000df61270 */
[----:B------:R-:W-:Y:S01]  /*52320*/  ISETP.GE.AND P5, PT, R0, UR6, PT ;  /* 0x0000000600007c0c */ /* 0x000fe2000bfa6270 */
[----:B------:R-:W-:Y:S01]  /*52330*/  VIADD R0, R3, 0x1d6 ;  /* 0x000001d603007836 */ /* 0x000fe20000000000 */
[----:B------:R-:W-:Y:S02]  /*52340*/  ULDC UR6, c[0x0][0x22c] ;  /* 0x00008b0000067ab9 */ /* 0x000fe40000000800 */
[----:B------:R-:W-:Y:S01]  /*52350*/  ISETP.LT.AND P2, PT, R4, UR4, !P5 ;  /* 0x0000000404007c0c */ /* 0x000fe2000ef41270 */
[----:B------:R-:W-:Y:S01]  /*52360*/  IMAD.WIDE R12, R193, 0x2, R64 ;  /* 0x00000002c10c7825 */ /* 0x000fe200078e0240 */
[----:B------:R-:W-:Y:S02]  /*52370*/  ISETP.LT.AND P5, PT, R5, UR4, !P5 ;  /* 0x0000000405007c0c */ /* 0x000fe4000efa1270 */
[----:B------:R-:W-:Y:S01]  /*52380*/  PRMT R2, R146, 0x7632, R2 ;  /* 0x0000763292027816 */ /* 0x000fe20000000002 */
[----:B----4-:R-:W-:Y:S01]  /*52390*/  IMAD.WIDE R6, R194, 0x2, R66 ;  /* 0x00000002c2067825 */ /* 0x010fe200078e0242 */
[----:B------:R-:W-:Y:S01]  /*523a0*/  ISETP.GE.AND P4, PT, R0, UR6, PT ;  /* 0x0000000600007c0c */ /* 0x000fe2000bf86270 */
[----:B------:R-:W-:-:S02]  /*523b0*/  ULDC UR6, c[0x0][0x22c] ;  /* 0x00008b0000067ab9 */ /* 0x000fc40000000800 */
[----:B------:R-:W-:Y:S01]  /*523c0*/  @P3 STG.E.U16 desc[UR58][R12.64], R2 ;  /* 0x000000020c003986 */ /* 0x000fe2000c10153a */
[----:B------:R-:W-:Y:S01]  /*523d0*/  ISETP.LT.AND P3, PT, R4, UR4, !P4 ;  /* 0x0000000404007c0c */ /* 0x000fe2000e761270 */
[----:B------:R-:W-:Y:S01]  /*523e0*/  IMAD.WIDE R8, R194, 0x2, R64 ;  /* 0x00000002c2087825 */ /* 0x000fe200078e0240 */
[----:B------:R-:W-:Y:S01]  /*523f0*/  ISETP.LT.AND P4, PT, R5, UR4, !P4 ;  /* 0x0000000405007c0c */ /* 0x000fe2000e781270 */
[----:B------:R0:W-:Y:S04]  /*52400*/  @P2 STG.E.U16 desc[UR58][R6.64], R150 ;  /* 0x0000009606002986 */ /* 0x0001e8000c10153a */
[----:B------:R-:W4:Y:S01]  /*52410*/  LDL.LU R194, [R1+0xda8] ;  /* 0x000da80001c27983 */ /* 0x000f220000300800 */
[----:B0-----:R-:W-:Y:S02]  /*52420*/  PRMT R7, R150, 0x7632, R7 ;  /* 0x0000763296077816 */ /* 0x001fe40000000007 */
[----:B------:R-:W-:-:S03]  /*52430*/  PRMT R13, R147, 0x7632, R13 ;  /* 0x00007632930d7816 */ /* 0x000fc6000000000d */
[----:B------:R3:W-:Y:S04]  /*52440*/  @P5 STG.E.U16 desc[UR58][R8.64], R7 ;  /* 0x0000000708005986 */ /* 0x0007e8000c10153a */
[----:B------:R-:W-:Y:S04]  /*52450*/  @P3 STG.E.U16 desc[UR58][R10.64], R147 ;  /* 0x000000930a003986 */ /* 0x000fe8000c10153a */
[----:B------:R2:W-:Y:S01]  /*52460*/  @P4 STG.E.U16 desc[UR58][R14.64], R13 ;  /* 0x0000000d0e004986 */ /* 0x0005e2000c10153a */
[----:B---3--:R-:W-:-:S04]  /*52470*/  IMAD.WIDE R6, R195, 0x2, R66 ;  /* 0x00000002c3067825 */ /* 0x008fc800078e0242 */
[----:B------:R-:W-:Y:S02]  /*52480*/  IMAD.WIDE R8, R195, 0x2, R64 ;  /* 0x00000002c3087825 */ /* 0x000fe400078e0240 */
[----:B------:R-:W3:Y:S04]  /*52490*/  LDL.LU R195, [R1+0xd9c] ;  /* 0x000d9c0001c37983 */ /* 0x000ee80000300800 */
[----:B------:R-:W3:Y:S01]  /*524a0*/  LDL.LU R193, [R1+0xd8c] ;  /* 0x000d8c0001c17983 */ /* 0x000ee20000300800 */
        /* <DEDUP_REMOVED lines=14> */
[----:B------:R-:W-:Y:S02]  /*52590*/  ISETP.GE.AND P3, PT, R0, UR6, PT ;  /* 0x0000000600007c0c */ /* 0x000fe4000bf66270 */
[----:B------:R0:W-:Y:S01]  /*525a0*/  @P2 STG.E.U16 desc[UR58][R6.64], R151 ;  /* 0x0000009706002986 */ /* 0x0001e2000c10153a */
[C---:B------:R-:W-:Y:S01]  /*525b0*/  ISETP.LT.AND P5, PT, R5.reuse, UR4, !P5 ;  /* 0x0000000405007c0c */ /* 0x040fe2000efa1270 */
[----:B------:R-:W-:Y:S01]  /*525c0*/  IMAD.WIDE R10, R192, 0x2, R66 ;  /* 0x00000002c00a7825 */ /* 0x000fe200078e0242 */
[----:B------:R-:W-:Y:S01]  /*525d0*/  ULDC UR6, c[0x0][0x22c] ;  /* 0x00008b0000067ab9 */ /* 0x000fe20000000800 */
[----:B------:R1:W-:Y:S01]  /*525e0*/  @P6 STG.E.U16 desc[UR58][R8.64], R2 ;  /* 0x0000000208006986 */ /* 0x0003e2000c10153a */
[----:B------:R-:W-:Y:S02]  /*525f0*/  ISETP.LT.AND P6, PT, R4, UR4, !P3 ;  /* 0x0000000404007c0c */ /* 0x000fe4000dfc1270 */
[----:B------:R-:W-:Y:S01]  /*52600*/  ISETP.LT.AND P3, PT, R5, UR4, !P3 ;  /* 0x0000000405007c0c */ /* 0x000fe2000df61270 */
[----:B------:R-:W-:Y:S01]  /*52610*/  VIADD R0, R3, 0x1da ;  /* 0x000001da03007836 */ /* 0x000fe20000000000 */
[----:B------:R4:W-:Y:S01]  /*52620*/  @P4 STG.E.U16 desc[UR58][R10.64], R152 ;  /* 0x000000980a004986 */ /* 0x0009e2000c10153a */
[----:B0-----:R-:W-:-:S03]  /*52630*/  IMAD.WIDE R6, R192, 0x2, R64 ;  /* 0x00000002c0067825 */ /* 0x001fc600078e0240 */
[----:B------:R-:W-:Y:S02]  /*52640*/  ISETP.GE.AND P2, PT, R0, UR6, PT ;  /* 0x0000000600007c0c */ /* 0x000fe4000bf46270 */
[----:B-1----:R-:W-:Y:S02]  /*52650*/  PRMT R9, R152, 0x7632, R9 ;  /* 0x0000763298097816 */ /* 0x002fe40000000009 */
[----:B----4-:R-:W-:-:S03]  /*52660*/  PRMT R11, R156, 0x7632, R11 ;  /* 0x000076329c0b7816 */ /* 0x010fc6000000000b */
[----:B------:R0:W-:Y:S01]  /*52670*/  @P5 STG.E.U16 desc[UR58][R6.64], R9 ;  /* 0x0000000906005986 */ /* 0x0001e2000c10153a */
[----:B------:R-:W-:-:S03]  /*52680*/  ISETP.LT.AND P4, PT, R4, UR4, !P2 ;  /* 0x0000000404007c0c */ /* 0x000fc6000d781270 */
[----:B------:R-:W-:Y:S01]  /*52690*/  @P6 STG.E.U16 desc[UR58][R12.64], R156 ;  /* 0x0000009c0c006986 */ /* 0x000fe2000c10153a */
[----:B------:R-:W-:-:S03]  /*526a0*/  ISETP.LT.AND P5, PT, R5, UR4, !P2 ;  /* 0x0000000405007c0c */ /* 0x000fc6000d7a1270 */
[----:B------:R1:W-:Y:S01]  /*526b0*/  @P3 STG.E.U16 desc[UR58][R14.64], R11 ;  /* 0x0000000b0e003986 */ /* 0x0003e2000c10153a */
[----:B------:R-:W-:Y:S01]  /*526c0*/  ISETP.LT.AND P6, PT, R4, UR4, !P0 ;  /* 0x0000000404007c0c */ /* 0x000fe2000c7c1270 */
[----:B0-----:R-:W-:-:S04]  /*526d0*/  IMAD.WIDE R8, R194, 0x2, R66 ;  /* 0x00000002c2087825 */ /* 0x001fc800078e0242 */
[----:B-1----:R-:W-:Y:S02]  /*526e0*/  IMAD.WIDE R10, R194, 0x2, R64 ;  /* 0x00000002c20a7825 */ /* 0x002fe400078e0240 */
[----:B------:R-:W4:Y:S01]  /*526f0*/  LDL.LU R194, [R1+0xd70] ;  /* 0x000d700001c27983 */ /* 0x000f220000300800 */
[----:B------:R-:W-:-:S03]  /*52700*/  PRMT R2, R153, 0x7632, R2 ;  /* 0x0000763299027816 */ /* 0x000fc60000000002 */
[----:B------:R-:W-:Y:S04]  /*52710*/  @P4 STG.E.U16 desc[UR58][R8.64], R153 ;  /* 0x0000009908004986 */ /* 0x000fe8000c10153a */
[----:B------:R-:W-:Y:S01]  /*52720*/  @P5 STG.E.U16 desc[UR58][R10.64], R2 ;  /* 0x000000020a005986 */ /* 0x000fe2000c10153a */
[----:B---3--:R-:W-:-:S04]  /*52730*/  IMAD.WIDE R6, R195, 0x2, R66 ;  /* 0x00000002c3067825 */ /* 0x008fc800078e0242 */
[----:B------:R-:W-:Y:S02]  /*52740*/  IMAD.WIDE R12, R195, 0x2, R64 ;  /* 0x00000002c30c7825 */ /* 0x000fe400078e0240 */
[----:B------:R-:W3:Y:S04]  /*52750*/  LDL.LU R195, [R1+0xd68] ;  /* 0x000d680001c37983 */ /* 0x000ee80000300800 */
[----:B------:R2:W-:Y:S04]  /*52760*/  @P6 STG.E.U16 desc[UR58][R6.64], R157 ;  /* 0x0000009d06006986 */ /* 0x0005e8000c10153a */
[----:B------:R-:W3:Y:S01]  /*52770*/  LDL.LU R192, [R1+0xd54] ;  /* 0x000d540001c07983 */ /* 0x000ee20000300800 */
[----:B--2---:R-:W-:-:S04]  /*52780*/  IMAD.WIDE R6, R190, 0x2, R66 ;  /* 0x00000002be067825 */ /* 0x004fc800078e0242 */
[----:B------:R-:W-:Y:S02]  /*52790*/  IMAD.WIDE R14, R190, 0x2, R64 ;  /* 0x00000002be0e7825 */ /* 0x000fe400078e0240 */
[----:B------:R-:W2:Y:S01]  /*527a0*/  LDL.LU R190, [R1+0xd4c] ;  /* 0x000d4c0001be7983 */ /* 0x000ea20000300800 */
[----:B------:R-:W-:Y:S01]  /*527b0*/  ISETP.LT.AND P0, PT, R5, UR4, !P0 ;  /* 0x0000000405007c0c */ /* 0x000fe2000c701270 */
[----:B------:R-:W-:Y:S01]  /*527c0*/  VIADD R0, R3, 0x1dd ;  /* 0x000001dd03007836 */ /* 0x000fe20000000000 */
[----:B------:R-:W-:Y:S02]  /*527d0*/  ISETP.LT.AND P5, PT, R4, UR4, !P1 ;  /* 0x0000000404007c0c */ /* 0x000fe4000cfa1270 */
[----:B------:R-:W-:Y:S02]  /*527e0*/  PRMT R11, R157, 0x7632, R11 ;  /* 0x000076329d0b7816 */ /* 0x000fe4000000000b */
[----:B------:R-:W-:Y:S01]  /*527f0*/  ISETP.GE.AND P2, PT, R0, UR5, PT ;  /* 0x0000000500007c0c */ /* 0x000fe2000bf46270 */
[----:B------:R-:W-:Y:S01]  /*52800*/  VIADD R0, R3, 0x1de ;  /* 0x000001de03007836 */ /* 0x000fe20000000000 */
[----:B------:R-:W-:Y:S01]  /*52810*/  ISETP.LT.AND P1, PT, R5, UR4, !P1 ;  /* 0x0000000405007c0c */ /* 0x000fe2000cf21270 */
[----:B------:R-:W-:-:S04]  /*52820*/  IMAD.WIDE R8, R193, 0x2, R66 ;  /* 0x00000002c1087825 */ /* 0x000fc800078e0242 */
[----:B------:R0:W-:Y:S01]  /*52830*/  @P0 STG.E.U16 desc[UR58][R12.64], R11 ;  /* 0x0000000b0c000986 */ /* 0x0001e2000c10153a */
[----:B------:R-:W-:Y:S02]  /*52840*/  ISETP.LT.AND P0, PT, R4, UR4, !P2 ;  /* 0x0000000404007c0c */ /* 0x000fe4000d701270 */
[----:B------:R-:W-:Y:S02]  /*52850*/  ISETP.LT.AND P2, PT, R5, UR4, !P2 ;  /* 0x0000000405007c0c */ /* 0x000fe4000d741270 */
[----:B------:R-:W-:Y:S01]  /*52860*/  ISETP.GE.AND P3, PT, R0, UR5, PT ;  /* 0x0000000500007c0c */ /* 0x000fe2000bf66270 */
[----:B------:R1:W-:Y:S01]  /*52870*/  @P5 STG.E.U16 desc[UR58][R8.64], R154 ;  /* 0x0000009a08005986 */ /* 0x0003e2000c10153a */
[----:B------:R-:W-:Y:S01]  /*52880*/  VIADD R0, R3, 0x1df ;  /* 0x000001df03007836 */ /* 0x000fe20000000000 */
[----:B------:R-:W-:Y:S02]  /*52890*/  PRMT R2, R154, 0x7632, R2 ;  /* 0x000076329a027816 */ /* 0x000fe40000000002 */
[----:B------:R-:W-:Y:S01]  /*528a0*/  ISETP.LT.AND P5, PT, R4, UR4, !P3 ;  /* 0x0000000404007c0c */ /* 0x000fe2000dfa1270 */
[----:B0-----:R-:W-:Y:S01]  /*528b0*/  IMAD.WIDE R10, R193, 0x2, R64 ;  /* 0x00000002c10a7825 */ /* 0x001fe200078e0240 */
[----:B------:R-:W-:-:S02]  /*528c0*/  ISETP.LT.AND P3, PT, R5, UR4, !P3 ;  /* 0x0000000405007c0c */ /* 0x000fc4000df61270 */
[----:B------:R-:W-:Y:S02]  /*528d0*/  ISETP.GE.AND P4, PT, R0, UR5, PT ;  /* 0x0000000500007c0c */ /* 0x000fe4000bf86270 */
[----:B-1----:R-:W-:Y:S01]  /*528e0*/  PRMT R9, R158, 0x7632, R9 ;  /* 0x000076329e097816 */ /* 0x002fe20000000009 */
[----:B------:R-:W-:Y:S04]  /*528f0*/  @P1 STG.E.U16 desc[UR58][R10.64], R2 ;  /* 0x000000020a001986 */ /* 0x000fe8000c10153a */
[----:B------:R0:W-:Y:S04]  /*52900*/  @P0 STG.E.U16 desc[UR58][R6.64], R158 ;  /* 0x0000009e06000986 */ /* 0x0001e8000c10153a */
[----:B------:R4:W-:Y:S01]  /*52910*/  @P2 STG.E.U16 desc[UR58][R14.64], R9 ;  /* 0x000000090e002986 */ /* 0x0009e2000c10153a */
[----:B------:R-:W-:-:S02]  /*52920*/  ISETP.LT.AND P2, PT, R4, UR4, !P4 ;  /* 0x0000000404007c0c */ /* 0x000fc4000e741270 */
[----:B0-----:R-:W-:Y:S01]  /*52930*/  PRMT R7, R155, 0x7632, R7 ;  /* 0x000076329b077816 */ /* 0x001fe20000000007 */
[----:B----4-:R-:W-:-:S04]  /*52940*/  IMAD.WIDE R8, R194, 0x2, R66 ;  /* 0x00000002c2087825 */ /* 0x010fc800078e0242 */
[----:B------:R-:W-:Y:S02]  /*52950*/  IMAD.WIDE R12, R194, 0x2, R64 ;  /* 0x00000002c20c7825 */ /* 0x000fe400078e0240 */
[----:B------:R-:W4:Y:S04]  /*52960*/  LDL.LU R194, [R1+0xd38] ;  /* 0x000d380001c27983 */ /* 0x000f280000300800 */
[----:B------:R-:W-:Y:S04]  /*52970*/  @P5 STG.E.U16 desc[UR58][R8.64], R155 ;  /* 0x0000009b08005986 */ /* 0x000fe8000c10153a */
[----:B------:R3:W-:Y:S02]  /*52980*/  @P3 STG.E.U16 desc[UR58][R12.64], R7 ;  /* 0x000000070c003986 */ /* 0x0007e4000c10153a */
[----:B---3--:R-:W-:-:S04]  /*52990*/  IMAD.WIDE R6, R195, 0x2, R66 ;  /* 0x00000002c3067825 */ /* 0x008fc800078e0242 */
[----:B------:R-:W-:Y:S02]  /*529a0*/  IMAD.WIDE R10, R195, 0x2, R64 ;  /* 0x00000002c30a7825 */ /* 0x000fe400078e0240 */
[----:B------:R-:W3:Y:S04]  /*529b0*/  LDL.LU R195, [R1+0xd30] ;  /* 0x000d300001c37983 */ /* 0x000ee80000300800 */
[----:B------:R2:W-:Y:S04]  /*529c0*/  @P2 STG.E.U16 desc[UR58][R6.64], R159 ;  /* 0x0000009f06002986 */ /* 0x0005e8000c10153a */
[----:B------:R-:W3:Y:S01]  /*529d0*/  LDL.LU R193, [R1+0xd20] ;  /* 0x000d200001c17983 */ /* 0x000ee20000300800 */
[----:B--2---:R-:W-:-:S04]  /*529e0*/  IMAD.WIDE R6, R190, 0x2, R66 ;  /* 0x00000002be067825 */ /* 0x004fc800078e0242 */
[----:B------:R-:W-:Y:S02]  /*529f0*/  IMAD.WIDE R14, R190, 0x2, R64 ;  /* 0x00000002be0e7825 */ /* 0x000fe400078e0240 */
[----:B------:R-:W2:Y:S02]  /*52a00*/  LDL.LU R190, [R1+0xd14] ;  /* 0x000d140001be7983 */ /* 0x000ea40000300800 */
[----:B------:R-:W-:Y:S01]  /*52a10*/  VIADD R0, R3, 0x1e0 ;  /* 0x000001e003007836 */ /* 0x000fe20000000000 */
[----:B------:R-:W-:-:S04]  /*52a20*/  ISETP.LT.AND P4, PT, R5, UR4, !P4 ;  /* 0x0000000405007c0c */ /* 0x000fc8000e781270 */
[----:B------:R-:W-:Y:S01]  /*52a30*/  ISETP.GE.AND P6, PT, R0, UR5, PT ;  /* 0x0000000500007c0c */ /* 0x000fe2000bfc6270 */
[----:B------:R-:W-:Y:S01]  /*52a40*/  VIADD R0, R3, 0x1e1 ;  /* 0x000001e103007836 */ /* 0x000fe20000000000 */
[----:B------:R-:W-:Y:S02]  /*52a50*/  PRMT R2, R159, 0x7632, R2 ;  /* 0x000076329f027816 */ /* 0x000fe40000000002 */
[----:B------:R-:W-:Y:S02]  /*52a60*/  ISETP.LT.AND P5, PT, R4, UR4, !P6 ;  /* 0x0000000404007c0c */ /* 0x000fe4000f7a1270 */
[----:B------:R-:W-:Y:S02]  /*52a70*/  ISETP.GE.AND P1, PT, R0, UR5, PT ;  /* 0x0000000500007c0c */ /* 0x000fe4000bf26270 */
[----:B------:R-:W-:Y:S01]  /*52a80*/  ISETP.LT.AND P6, PT, R5, UR4, !P6 ;  /* 0x0000000405007c0c */ /* 0x000fe2000f7c1270 */
[----:B------:R0:W-:Y:S01]  /*52a90*/  @P4 STG.E.U16 desc[UR58][R10.64], R2 ;  /* 0x000000020a004986 */ /* 0x0001e2000c10153a */
[----:B------:R-:W-:Y:S01]  /*52aa0*/  ISETP.LT.AND P4, PT, R4, UR4, !P1 ;  /* 0x0000000404007c0c */ /* 0x000fe2000cf81270 */
[----:B------:R-:W-:Y:S01]  /*52ab0*/  VIADD R0, R3, 0x1e2 ;  /* 0x000001e203007836 */ /* 0x000fe20000000000 */
[----:B------:R-:W-:Y:S01]  /*52ac0*/  ISETP.LT.AND P1, PT, R5, UR4, !P1 ;  /* 0x0000000405007c0c */ /* 0x000fe2000cf21270 */
[----:B------:R-:W-:-:S03]  /*52ad0*/  IMAD.WIDE R8, R192, 0x2, R66 ;  /* 0x00000002c0087825 */ /* 0x000fc600078e0242 */
[----:B------:R-:W-:Y:S01]  /*52ae0*/  ISETP.GE.AND P0, PT, R0, UR5, PT ;  /* 0x0000000500007c0c */ /* 0x000fe2000bf06270 */
[----:B------:R-:W-:Y:S01]  /*52af0*/  VIADD R0, R3, 0x1e3 ;  /* 0x000001e303007836 */ /* 0x000fe20000000000 */
[----:B------:R1:W-:Y:S01]  /*52b00*/  @P5 STG.E.U16 desc[UR58][R8.64], R160 ;  /* 0x000000a008005986 */ /* 0x0003e2000c10153a */
[----:B------:R-:W-:Y:S01]  /*52b10*/  IMAD.WIDE R12, R192, 0x2, R64 ;  /* 0x00000002c00c7825 */ /* 0x000fe200078e0240 */
[----:B0-----:R-:W-:Y:S02]  /*52b20*/  PRMT R11, R164, 0x7632, R11 ;  /* 0x00007632a40b7816 */ /* 0x001fe4000000000b */
[----:B------:R-:W-:Y:S02]  /*52b30*/  ISETP.GE.AND P3, PT, R0, UR5, PT ;  /* 0x0000000500007c0c */ /* 0x000fe4000bf66270 */
[----:B-1----:R-:W-:Y:S02]  /*52b40*/  PRMT R9, R160, 0x7632, R9 ;  /* 0x00007632a0097816 */ /* 0x002fe40000000009 */
[----:B------:R-:W-:-:S03]  /*52b50*/  ISETP.LT.AND P5, PT, R4, UR4, !P0 ;  /* 0x0000000404007c0c */ /* 0x000fc6000c7a1270 */
[----:B------:R4:W-:Y:S01]  /*52b60*/  @P6 STG.E.U16 desc[UR58][R12.64], R9 ;  /* 0x000000090c006986 */ /* 0x0009e2000c10153a */
[----:B------:R-:W-:-:S03]  /*52b70*/  ISETP.LT.AND P6, PT, R5, UR4, !P0 ;  /* 0x0000000405007c0c */ /* 0x000fc6000c7c1270 */
[----:B------:R-:W-:Y:S01]  /*52b80*/  @P4 STG.E.U16 desc[UR58][R6.64], R164 ;  /* 0x000000a406004986 */ /* 0x000fe2000c10153a */
[----:B------:R-:W-:-:S03]  /*52b90*/  ISETP.LT.AND P4, PT, R4, UR4, !P3 ;  /* 0x0000000404007c0c */ /* 0x000fc6000df81270 */
[----:B------:R0:W-:Y:S01]  /*52ba0*/  @P1 STG.E.U16 desc[UR58][R14.64], R11 ;  /* 0x0000000b0e001986 */ /* 0x0001e2000c10153a */
[----:B------:R-:W-:Y:S01]  /*52bb0*/  PRMT R2, R161, 0x7632, R2 ;  /* 0x00007632a1027816 */ /* 0x000fe20000000002 */
[----:B----4-:R-:W-:-:S04]  /*52bc0*/  IMAD.WIDE R8, R194, 0x2, R66 ;  /* 0x00000002c2087825 */ /* 0x010fc800078e0242 */
[----:B0-----:R-:W-:Y:S02]  /*52bd0*/  IMAD.WIDE R10, R194, 0x2, R64 ;  /* 0x00000002c20a7825 */ /* 0x001fe400078e0240 */
[----:B------:R-:W4:Y:S04]  /*52be0*/  LDL.LU R194, [R1+0xd04] ;  /* 0x000d040001c27983 */ /* 0x000f280000300800 */
        /* <DEDUP_REMOVED lines=16> */
[----:B------:R-:W-:Y:S02]  /*52cf0*/  ISETP.LT.AND P2, PT, R5, UR4, !P2 ;  /* 0x0000000405007c0c */ /* 0x000fe4000d741270 */
[----:B------:R-:W-:Y:S01]  /*52d00*/  ISETP.GE.AND P0, PT, R0, UR5, PT ;  /* 0x0000000500007c0c */ /* 0x000fe2000bf06270 */
[----:B------:R-:W-:Y:S01]  /*52d10*/  VIADD R0, R3, 0x1e6 ;  /* 0x000001e603007836 */ /* 0x000fe20000000000 */
[----:B------:R0:W-:Y:S01]  /*52d20*/  @P3 STG.E.U16 desc[UR58][R12.64], R11 ;  /* 0x0000000b0c003986 */ /* 0x0001e2000c10153a */
[----:B------:R-:W-:Y:S01]  /*52d30*/  IMAD.WIDE R8, R193, 0x2, R66 ;  /* 0x00000002c1087825 */ /* 0x000fe200078e0242 */
[----:B------:R-:W-:-:S02]  /*52d40*/  ISETP.LT.AND P3, PT, R4, UR4, !P0 ;  /* 0x0000000404007c0c */ /* 0x000fc4000c761270 */
[----:B------:R-:W-:Y:S02]  /*52d50*/  ISETP.LT.AND P0, PT, R5, UR4, !P0 ;  /* 0x0000000405007c0c */ /* 0x000fe4000c701270 */
[----:B------:R-:W-:Y:S02]  /*52d60*/  PRMT R2, R162, 0x7632, R2 ;  /* 0x00007632a2027816 */ /* 0x000fe40000000002 */
[----:B------:R-:W-:Y:S01]  /*52d70*/  ISETP.GE.AND P1, PT, R0, UR5, PT ;  /* 0x0000000500007c0c */ /* 0x000fe2000bf26270 */
[----:B0-----:R-:W-:Y:S01]  /*52d80*/  IMAD.WIDE R10, R193, 0x2, R64 ;  /* 0x00000002c10a7825 */ /* 0x001fe200078e0240 */
[----:B------:R0:W-:Y:S02]  /*52d90*/  @P6 STG.E.U16 desc[UR58][R8.64], R162 ;  /* 0x000000a208006986 */ /* 0x0001e4000c10153a */
[----:B------:R-:W-:Y:S01]  /*52da0*/  ISETP.LT.AND P6, PT, R4, UR4, !P1 ;  /* 0x0000000404007c0c */ /* 0x000fe2000cfc1270 */
[----:B------:R-:W-:Y:S01]  /*52db0*/  VIADD R0, R3, 0x1e7 ;  /* 0x000001e703007836 */ /* 0x000fe20000000000 */
[----:B------:R-:W-:Y:S01]  /*52dc0*/  @P2 STG.E.U16 desc[UR58][R10.64], R2 ;  /* 0x000000020a002986 */ /* 0x000fe2000c10153a */
[----:B------:R-:W-:-:S03]  /*52dd0*/  ISETP.LT.AND P2, PT, R5, UR4, !P1 ;  /* 0x0000000405007c0c */ /* 0x000fc6000cf41270 */
[----:B------:R-:W-:Y:S02]  /*52de0*/  ISETP.GE.AND P5, PT, R0, UR5, PT ;  /* 0x0000000500007c0c */ /* 0x000fe4000bfa6270 */
[----:B0-----:R-:W-:Y:S01]  /*52df0*/  PRMT R9, R166, 0x7632, R9 ;  /* 0x00007632a6097816 */ /* 0x001fe20000000009 */
[----:B------:R0:W-:Y:S01]  /*52e00*/  @P3 STG.E.U16 desc[UR58][R6.64], R166 ;  /* 0x000000a606003986 */ /* 0x0001e2000c10153a */
[----:B------:R-:W-:-:S03]  /*52e10*/  ISETP.LT.AND P3, PT, R4, UR4, !P5 ;  /* 0x0000000404007c0c */ /* 0x000fc6000ef61270 */
[----:B------:R4:W-:Y:S01]  /*52e20*/  @P0 STG.E.U16 desc[UR58][R14.64], R9 ;  /* 0x000000090e000986 */ /* 0x0009e2000c10153a */
        /* <DEDUP_REMOVED lines=17> */
[----:B------:R-:W-:-:S03]  /*52f40*/  VIADD R0, R3, 0x1e9 ;  /* 0x000001e903007836 */ /* 0x000fc60000000000 */
[----:B------:R-:W-:Y:S02]  /*52f50*/  ISETP.LT.AND P6, PT, R4, UR4, !P4 ;  /* 0x0000000404007c0c */ /* 0x000fe4000e7c1270 */
[----:B------:R-:W-:Y:S02]  /*52f60*/  PRMT R2, R167, 0x7632, R2 ;  /* 0x00007632a7027816 */ /* 0x000fe40000000002 */
[----:B------:R-:W-:Y:S01]  /*52f70*/  ISETP.LT.AND P4, PT, R5, UR4, !P4 ;  /* 0x0000000405007c0c */ /* 0x000fe2000e781270 */
[----:B------:R-:W-:Y:S01]  /*52f80*/  IMAD.WIDE R8, R192, 0x2, R66 ;  /* 0x00000002c0087825 */ /* 0x000fe200078e0242 */
[----:B------:R-:W-:Y:S01]  /*52f90*/  ISETP.GE.AND P1, PT, R0, UR5, PT ;  /* 0x0000000500007c0c */ /* 0x000fe2000bf26270 */
[----:B------:R-:W-:Y:S02]  /*52fa0*/  @P5 STG.E.U16 desc[UR58][R10.64], R2 ;  /* 0x000000020a005986 */ /* 0x000fe4000c10153a */
[----:B------:R-:W-:Y:S01]  /*52fb0*/  VIADD R0, R3, 0x1ea ;  /* 0x000001ea03007836 */ /* 0x000fe20000000000 */
[----:B------:R-:W-:Y:S01]  /*52fc0*/  ISETP.LT.AND P5, PT, R4, UR4, !P1 ;  /* 0x0000000404007c0c */ /* 0x000fe2000cfa1270 */
[----:B------:R-:W-:Y:S01]  /*52fd0*/  IMAD.WIDE R12, R192, 0x2, R64 ;  /* 0x00000002c00c7825 */ /* 0x000fe200078e0240 */
[----:B------:R-:W-:Y:S01]  /*52fe0*/  ISETP.LT.AND P1, PT, R5, UR4, !P1 ;  /* 0x0000000405007c0c */ /* 0x000fe2000cf21270 */
[----:B------:R0:W-:Y:S01]  /*52ff0*/  @P6 STG.E.U16 desc[UR58][R8.64], R168 ;  /* 0x000000a808006986 */ /* 0x0001e2000c10153a */
[----:B------:R-:W-:Y:S01]  /*53000*/  ISETP.GE.AND P0, PT, R0, UR5, PT ;  /* 0x0000000500007c0c */ /* 0x000fe2000bf06270 */
[----:B------:R-:W-:-:S03]  /*53010*/  VIADD R0, R3, 0x1eb ;  /* 0x000001eb03007836 */ /* 0x000fc60000000000 */
[----:B------:R-:W-:Y:S02]  /*53020*/  ISETP.LT.AND P6, PT, R4, UR4, !P0 ;  /* 0x0000000404007c0c */ /* 0x000fe4000c7c1270 */
[----:B0-----:R-:W-:Y:S02]  /*53030*/  PRMT R9, R168, 0x7632, R9 ;  /* 0x00007632a8097816 */ /* 0x001fe40000000009 */
[----:B------:R-:W-:-:S03]  /*53040*/  ISETP.GE.AND P2, PT, R0, UR5, PT ;  /* 0x0000000500007c0c */ /* 0x000fc6000bf46270 */
[----:B------:R4:W-:Y:S01]  /*53050*/  @P4 STG.E.U16 desc[UR58][R12.64], R9 ;  /* 0x000000090c004986 */ /* 0x0009e2000c10153a */
[C---:B------:R-:W-:Y:S02]  /*53060*/  ISETP.LT.AND P4, PT, R5.reuse, UR4, !P0 ;  /* 0x0000000405007c0c */ /* 0x040fe4000c781270 */
[----:B------:R-:W-:Y:S01]  /*53070*/  PRMT R11, R172, 0x7632, R11 ;  /* 0x00007632ac0b7816 */ /* 0x000fe2000000000b */
[----:B------:R-:W-:Y:S01]  /*53080*/  @P5 STG.E.U16 desc[UR58][R6.64], R172 ;  /* 0x000000ac06005986 */ /* 0x000fe2000c10153a */
[----:B------:R-:W-:Y:S02]  /*53090*/  ISETP.LT.AND P5, PT, R4, UR4, !P2 ;  /* 0x0000000404007c0c */ /* 0x000fe4000d7a1270 */
[----:B------:R-:W-:Y:S01]  /*530a0*/  ISETP.LT.AND P2, PT, R5, UR4, !P2 ;  /* 0x0000000405007c0c */ /* 0x000fe2000d741270 */
[----:B------:R0:W-:Y:S01]  /*530b0*/  @P1 STG.E.U16 desc[UR58][R14.64], R11 ;  /* 0x0000000b0e001986 */ /* 0x0001e2000c10153a */
[----:B------:R-:W-:Y:S01]  /*530c0*/  PRMT R2, R169, 0x7632, R2 ;  /* 0x00007632a9027816 */ /* 0x000fe20000000002 */
[----:B----4-:R-:W-:-:S04]  /*530d0*/  IMAD.WIDE R8, R194, 0x2, R66 ;  /* 0x00000002c2087825 */ /* 0x010fc800078e0242 */
[----:B0-----:R-:W-:Y:S02]  /*530e0*/  IMAD.WIDE R10, R194, 0x2, R64 ;  /* 0x00000002c20a7825 */ /* 0x001fe400078e0240 */
[----:B------:R-:W4:Y:S04]  /*530f0*/  LDL.LU R194, [R1+0xca0] ;  /* 0x000ca00001c27983 */ /* 0x000f280000300800 */
[----:B------:R-:W-:Y:S04]  /*53100*/  @P6 STG.E.U16 desc[UR58][R8.64], R169 ;  /* 0x000000a908006986 */ /* 0x000fe8000c10153a */
[----:B------:R0:W-:Y:S02]  /*53110*/  @P4 STG.E.U16 desc[UR58][R10.64], R2 ;  /* 0x000000020a004986 */ /* 0x0001e4000c10153a */
[----:B0-----:R-:W-:Y:S01]  /*53120*/  PRMT R11, R173, 0x7632, R11 ;  /* 0x00007632ad0b7816 */ /* 0x001fe2000000000b */
[----:B---3--:R-:W-:-:S04]  /*53130*/  IMAD.WIDE R6, R195, 0x2, R66 ;  /* 0x00000002c3067825 */ /* 0x008fc800078e0242 */
[----:B------:R-:W-:Y:S02]  /*53140*/  IMAD.WIDE R12, R195, 0x2, R64 ;  /* 0x00000002c30c7825 */ /* 0x000fe400078e0240 */
[----:B------:R-:W3:Y:S02]  /*53150*/  LDL.LU R195, [R1+0xc94] ;  /* 0x000c940001c37983 */ /* 0x000ee40000300800 */
[C---:B------:R-:W-:Y:S02]  /*53160*/  IMAD.WIDE R8, R193.reuse, 0x2, R66 ;  /* 0x00000002c1087825 */ /* 0x040fe400078e0242 */
[----:B------:R-:W-:Y:S04]  /*53170*/  @P5 STG.E.U16 desc[UR58][R6.64], R173 ;  /* 0x000000ad06005986 */ /* 0x000fe8000c10153a */
[----:B------:R0:W-:Y:S02]  /*53180*/  @P2 STG.E.U16 desc[UR58][R12.64], R11 ;  /* 0x0000000b0c002986 */ /* 0x0001e4000c10153a */
[----:B0-----:R-:W-:-:S02]  /*53190*/  IMAD.WIDE R10, R193, 0x2, R64 ;  /* 0x00000002c10a7825 */ /* 0x001fc400078e0240 */
[----:B------:R-:W3:Y:S02]  /*531a0*/  LDL.LU R193, [R1+0xc88] ;  /* 0x000c880001c17983 */ /* 0x000ee40000300800 */
[----:B--2---:R-:W-:-:S04]  /*531b0*/  IMAD.WIDE R6, R190, 0x2, R66 ;  /* 0x00000002be067825 */ /* 0x004fc800078e0242 */
[----:B------:R-:W-:Y:S02]  /*531c0*/  IMAD.WIDE R14, R190, 0x2, R64 ;  /* 0x00000002be0e7825 */ /* 0x000fe400078e0240 */
[----:B------:R-:W2:Y:S02]  /*531d0*/  LDL.LU R190, [R1+0xc78] ;  /* 0x000c780001be7983 */ /* 0x000ea40000300800 */
[----:B------:R-:W-:-:S05]  /*531e0*/  VIADD R0, R3, 0x1ec ;  /* 0x000001ec03007836 */ /* 0x000fca0000000000 */
[----:B------:R-:W-:Y:S01]  /*531f0*/  ISETP.GE.AND P3, PT, R0, UR5, PT ;  /* 0x0000000500007c0c */ /* 0x000fe2000bf66270 */
[----:B------:R-:W-:-:S03]  /*53200*/  VIADD R0, R3, 0x1ed ;  /* 0x000001ed03007836 */ /* 0x000fc60000000000 */
[----:B------:R-:W-:Y:S02]  /*53210*/  ISETP.LT.AND P6, PT, R4, UR4, !P3 ;  /* 0x0000000404007c0c */ /* 0x000fe4000dfc1270 */
[----:B------:R-:W-:Y:S02]  /*53220*/  ISETP.LT.AND P3, PT, R5, UR4, !P3 ;  /* 0x0000000405007c0c */ /* 0x000fe4000df61270 */
[----:B------:R-:W-:Y:S01]  /*53230*/  ISETP.GE.AND P0, PT, R0, UR5, PT ;  /* 0x0000000500007c0c */ /* 0x000fe2000bf06270 */
[----:B------:R-:W-:Y:S01]  /*53240*/  VIADD R0, R3, 0x1ee ;  /* 0x000001ee03007836 */ /* 0x000fe20000000000 */
[----:B------:R-:W-:Y:S02]  /*53250*/  PRMT R2, R170, 0x7632, R2 ;  /* 0x00007632aa027816 */ /* 0x000fe40000000002 */
[----:B------:R-:W-:Y:S02]  /*53260*/  ISETP.LT.AND P2, PT, R4, UR4, !P0 ;  /* 0x0000000404007c0c */ /* 0x000fe4000c741270 */
[----:B------:R-:W-:-:S02]  /*53270*/  ISETP.LT.AND P0, PT, R5, UR4, !P0 ;  /* 0x0000000405007c0c */ /* 0x000fc4000c701270 */
[----:B------:R-:W-:Y:S01]  /*53280*/  ISETP.GE.AND P1, PT, R0, UR5, PT ;  /* 0x0000000500007c0c */ /* 0x000fe2000bf26270 */
[----:B------:R-:W-:Y:S01]  /*53290*/  VIADD R0, R3, 0x1ef ;  /* 0x000001ef03007836 */ /* 0x000fe20000000000 */
[----:B------:R0:W-:Y:S02]  /*532a0*/  @P6 STG.E.U16 desc[UR58][R8.64], R170 ;  /* 0x000000aa08006986 */ /* 0x0001e4000c10153a */
[----:B------:R-:W-:Y:S02]  /*532b0*/  ISETP.LT.AND P6, PT, R4, UR4, !P1 ;  /* 0x0000000404007c0c */ /* 0x000fe4000cfc1270 */
[----:B------:R-:W-:Y:S01]  /*532c0*/  @P3 STG.E.U16 desc[UR58][R10.64], R2 ;  /* 0x000000020a003986 */ /* 0x000fe2000c10153a */
[----:B------:R-:W-:Y:S02]  /*532d0*/  ISETP.LT.AND P3, PT, R5, UR4, !P1 ;  /* 0x0000000405007c0c */ /* 0x000fe4000cf61270 */
[----:B------:R-:W-:Y:S01]  /*532e0*/  ISETP.GE.AND P4, PT, R0, UR5, PT ;  /* 0x0000000500007c0c */ /* 0x000fe2000bf86270 */
[----:B------:R1:W-:Y:S01]  /*532f0*/  @P2 STG.E.U16 desc[UR58][R6.64], R174 ;  /* 0x000000ae06002986 */ /* 0x0003e2000c10153a */
[----:B0-----:R-:W-:-:S02]  /*53300*/  PRMT R9, R174, 0x7632, R9 ;  /* 0x00007632ae097816 */ /* 0x001fc40000000009 */
[----:B------:R-:W-:-:S03]  /*53310*/  ISETP.LT.AND P2, PT, R4, UR4, !P4 ;  /* 0x0000000404007c0c */ /* 0x000fc6000e741270 */
[----:B------:R4:W-:Y:S01]  /*53320*/  @P0 STG.E.U16 desc[UR58][R14.64], R9 ;  /* 0x000000090e000986 */ /* 0x0009e2000c10153a */
[----:B-1----:R-:W-:Y:S01]  /*53330*/  PRMT R7, R171, 0x7632, R7 ;  /* 0x00007632ab077816 */ /* 0x002fe20000000007 */
        /* <DEDUP_REMOVED lines=29> */
[----:B------:R-:W-:-:S02]  /*53510*/  VIADD R0, R3, 0x1f3 ;  /* 0x000001f303007836 */ /* 0x000fc40000000000 */
[----:B------:R-:W2:Y:S01]  /*53520*/  LDL.LU R193, [R1+0xc4c] ;  /* 0x000c4c0001c17983 */ /* 0x000ea20000300800 */
[----:B------:R-:W-:Y:S02]  /*53530*/  ISETP.LT.AND P6, PT, R4, UR4, !P0 ;  /* 0x0000000404007c0c */ /* 0x000fe4000c7c1270 */
[----:B0-----:R-:W-:Y:S02]  /*53540*/  PRMT R9, R176, 0x7632, R9 ;  /* 0x00007632b0097816 */ /* 0x001fe40000000009 */
[----:B------:R-:W-:-:S03]  /*53550*/  ISETP.GE.AND P3, PT, R0, UR5, PT ;  /* 0x0000000500007c0c */ /* 0x000fc6000bf66270 */
[----:B------:R-:W-:Y:S01]  /*53560*/  @P5 STG.E.U16 desc[UR58][R12.64], R9 ;  /* 0x000000090c005986 */ /* 0x000fe2000c10153a */
[C---:B------:R-:W-:Y:S02]  /*53570*/  ISETP.LT.AND P5, PT, R5.reuse, UR4, !P0 ;  /* 0x0000000405007c0c */ /* 0x040fe4000c7a1270 */
[----:B------:R-:W-:Y:S01]  /*53580*/  PRMT R11, R180, 0x7632, R11 ;  /* 0x00007632b40b7816 */ /* 0x000fe2000000000b */
[----:B------:R0:W-:Y:S01]  /*53590*/  @P4 STG.E.U16 desc[UR58][R6.64], R180 ;  /* 0x000000b406004986 */ /* 0x0001e2000c10153a */
[----:B------:R-:W-:Y:S02]  /*535a0*/  ISETP.LT.AND P4, PT, R4, UR4, !P3 ;  /* 0x0000000404007c0c */ /* 0x000fe4000df81270 */
[----:B------:R-:W-:Y:S01]  /*535b0*/  ISETP.LT.AND P3, PT, R5, UR4, !P3 ;  /* 0x0000000405007c0c */ /* 0x000fe2000df61270 */
[----:B------:R1:W-:Y:S01]  /*535c0*/  @P1 STG.E.U16 desc[UR58][R14.64], R11 ;  /* 0x0000000b0e001986 */ /* 0x0003e2000c10153a */
[----:B0-----:R-:W-:Y:S01]  /*535d0*/  PRMT R7, R177, 0x7632, R7 ;  /* 0x00007632b1077816 */ /* 0x001fe20000000007 */
[----:B----4-:R-:W-:-:S04]  /*535e0*/  IMAD.WIDE R8, R194, 0x2, R66 ;  /* 0x00000002c2087825 */ /* 0x010fc800078e0242 */
[----:B-1----:R-:W-:Y:S01]  /*535f0*/  IMAD.WIDE R10, R194, 0x2, R64 ;  /* 0x00000002c20a7825 */ /* 0x002fe200078e0240 */
[----:B------:R0:W-:Y:S04]  /*53600*/  @P6 STG.E.U16 desc[UR58][R8.64], R177 ;  /* 0x000000b108006986 */ /* 0x0001e8000c10153a */
[----:B------:R3:W-:Y:S04]  /*53610*/  @P5 STG.E.U16 desc[UR58][R10.64], R7 ;  /* 0x000000070a005986 */ /* 0x0007e8000c10153a */
[----:B------:R-:W4:Y:S01]  /*53620*/  LDL.LU R194, [R1+0xc3c] ;  /* 0x000c3c0001c27983 */ /* 0x000f220000300800 */
[----:B0-----:R-:W-:Y:S01]  /*53630*/  PRMT R9, R181, 0x7632, R9 ;  /* 0x00007632b5097816 */ /* 0x001fe20000000009 */
[----:B---3--:R-:W-:-:S04]  /*53640*/  IMAD.WIDE R6, R195, 0x2, R66 ;  /* 0x00000002c3067825 */ /* 0x008fc800078e0242 */
[----:B------:R-:W-:Y:S01]  /*53650*/  IMAD.WIDE R12, R195, 0x2, R64 ;  /* 0x00000002c30c7825 */ /* 0x000fe200078e0240 */
[----:B------:R-:W-:Y:S04]  /*53660*/  @P4 STG.E.U16 desc[UR58][R6.64], R181 ;  /* 0x000000b506004986 */ /* 0x000fe8000c10153a */
[----:B------:R-:W3:Y:S04]  /*53670*/  LDL.LU R195, [R1+0xc30] ;  /* 0x000c300001c37983 */ /* 0x000ee80000300800 */
[----:B------:R2:W-:Y:S02]  /*53680*/  @P3 STG.E.U16 desc[UR58][R12.64], R9 ;  /* 0x000000090c003986 */ /* 0x0005e4000c10153a */
[----:B--2---:R-:W-:-:S04]  /*53690*/  IMAD.WIDE R8, R190, 0x2, R66 ;  /* 0x00000002be087825 */ /* 0x004fc800078e0242 */
[----:B------:R-:W-:Y:S02]  /*536a0*/  IMAD.WIDE R10, R190, 0x2, R64 ;  /* 0x00000002be0a7825 */ /* 0x000fe400078e0240 */
[----:B------:R-:W2:Y:S02]  /*536b0*/  LDL.LU R190, [R1+0xc20] ;  /* 0x000c200001be7983 */ /* 0x000ea40000300800 */
[C---:B------:R-:W-:Y:S02]  /*536c0*/  VIADD R0, R3.reuse, 0x1f4 ;  /* 0x000001f403007836 */ /* 0x040fe40000000000 */
[----:B------:R-:W2:Y:S03]  /*536d0*/  LDL.LU R58, [R1+0xc18] ;  /* 0x000c1800013a7983 */ /* 0x000ea60000300800 */
[----:B------:R-:W-:Y:S01]  /*536e0*/  ISETP.GE.AND P2, PT, R0, UR5, PT ;  /* 0x0000000500007c0c */ /* 0x000fe2000bf46270 */
[----:B------:R-:W-:-:S03]  /*536f0*/  VIADD R0, R3, 0x1f5 ;  /* 0x000001f503007836 */ /* 0x000fc60000000000 */
[----:B------:R-:W-:Y:S02]  /*53700*/  ISETP.LT.AND P6, PT, R4, UR4, !P2 ;  /* 0x0000000404007c0c */ /* 0x000fe4000d7c1270 */
[----:B------:R-:W-:Y:S02]  /*53710*/  ISETP.GE.AND P0, PT, R0, UR5, PT ;  /* 0x0000000500007c0c */ /* 0x000fe4000bf06270 */
[----:B------:R-:W-:Y:S01]  /*53720*/  ISETP.LT.AND P2, PT, R5, UR4, !P2 ;  /* 0x0000000405007c0c */ /* 0x000fe2000d741270 */
[C---:B------:R-:W-:Y:S01]  /*53730*/  VIADD R2, R3.reuse, 0x1f7 ;  /* 0x000001f703027836 */ /* 0x040fe20000000000 */
[----:B------:R-:W-:Y:S01]  /*53740*/  ISETP.LT.AND P3, PT, R4, UR4, !P0 ;  /* 0x0000000404007c0c */ /* 0x000fe2000c761270 */
[----:B------:R-:W-:Y:S02]  /*53750*/  VIADD R0, R3, 0x1f6 ;  /* 0x000001f603007836 */ /* 0x000fe40000000000 */
[----:B------:R-:W-:Y:S01]  /*53760*/  IMAD.WIDE R14, R192, 0x2, R66 ;  /* 0x00000002c00e7825 */ /* 0x000fe200078e0242 */
[----:B------:R-:W-:-:S02]  /*53770*/  ISETP.GE.AND P5, PT, R2, UR5, PT ;  /* 0x0000000502007c0c */ /* 0x000fc4000bfa6270 */
[----:B------:R-:W-:Y:S01]  /*53780*/  PRMT R2, R178, 0x7632, R2 ;  /* 0x00007632b2027816 */ /* 0x000fe20000000002 */
[----:B------:R-:W-:Y:S01]  /*53790*/  IMAD.WIDE R6, R192, 0x2, R64 ;  /* 0x00000002c0067825 */ /* 0x000fe200078e0240 */
[----:B------:R-:W-:Y:S01]  /*537a0*/  ISETP.GE.AND P1, PT, R0, UR5, PT ;  /* 0x0000000500007c0c */ /* 0x000fe2000bf26270 */
[----:B------:R-:W-:Y:S01]  /*537b0*/  @P6 STG.E.U16 desc[UR58][R14.64], R178 ;  /* 0x000000b20e006986 */ /* 0x000fe2000c10153a */
[----:B------:R-:W-:Y:S01]  /*537c0*/  ISETP.LT.AND P0, PT, R5, UR4, !P0 ;  /* 0x0000000405007c0c */ /* 0x000fe2000c701270 */
[----:B------:R-:W-:Y:S02]  /*537d0*/  IMAD.WIDE R12, R193, 0x2, R66 ;  /* 0x00000002c10c7825 */ /* 0x000fe400078e0242 */
[----:B------:R0:W-:Y:S01]  /*537e0*/  @P2 STG.E.U16 desc[UR58][R6.64], R2 ;  /* 0x0000000206002986 */ /* 0x0001e2000c10153a */
[----:B------:R-:W-:-:S03]  /*537f0*/  ISETP.LT.AND P6, PT, R4, UR4, !P1 ;  /* 0x0000000404007c0c */ /* 0x000fc6000cfc1270 */
[----:B------:R-:W2:Y:S01]  /*53800*/  LDL.LU R192, [R1+0xc08] ;  /* 0x000c080001c07983 */ /* 0x000ea20000300800 */
[----:B------:R-:W-:-:S03]  /*53810*/  ISETP.LT.AND P1, PT, R5, UR4, !P1 ;  /* 0x0000000405007c0c */ /* 0x000fc6000cf21270 */
[----:B------:R4:W-:Y:S01]  /*53820*/  @P3 STG.E.U16 desc[UR58][R8.64], R182 ;  /* 0x000000b608003986 */ /* 0x0009e2000c10153a */
[----:B------:R-:W-:Y:S01]  /*53830*/  ISETP.LT.AND P3, PT, R4, UR4, !P5 ;  /* 0x0000000404007c0c */ /* 0x000fe2000ef61270 */
[----:B0-----:R-:W-:Y:S02]  /*53840*/  IMAD.WIDE R6, R193, 0x2, R64 ;  /* 0x00000002c1067825 */ /* 0x001fe400078e0240 */
[----:B------:R-:W2:Y:S01]  /*53850*/  LDL.LU R193, [R1+0xc00] ;  /* 0x000c000001c17983 */ /* 0x000ea20000300800 */
[----:B------:R-:W-:Y:S02]  /*53860*/  ISETP.LT.AND P5, PT, R5, UR4, !P5 ;  /* 0x0000000405007c0c */ /* 0x000fe4000efa1270 */
[----:B------:R-:W-:Y:S02]  /*53870*/  PRMT R15, R182, 0x7632, R15 ;  /* 0x00007632b60f7816 */ /* 0x000fe4000000000f */
[----:B------:R-:W-:Y:S02]  /*53880*/  PRMT R2, R179, 0x7632, R2 ;  /* 0x00007632b3027816 */ /* 0x000fe40000000002 */
[----:B------:R-:W-:Y:S01]  /*53890*/  PRMT R14, R183, 0x7632, R14 ;  /* 0x00007632b70e7816 */ /* 0x000fe2000000000e */
[----:B------:R0:W-:Y:S04]  /*538a0*/  @P0 STG.E.U16 desc[UR58][R10.64], R15 ;  /* 0x0000000f0a000986 */ /* 0x0001e8000c10153a */
[----:B------:R3:W-:Y:S04]  /*538b0*/  @P6 STG.E.U16 desc[UR58][R12.64], R179 ;  /* 0x000000b30c006986 */ /* 0x0007e8000c10153a */
[----:B------:R1:W-:Y:S01]  /*538c0*/  @P1 STG.E.U16 desc[UR58][R6.64], R2 ;  /* 0x0000000206001986 */ /* 0x0003e2000c10153a */
[----:B----4-:R-:W-:-:S04]  /*538d0*/  IMAD.WIDE R8, R194, 0x2, R66 ;  /* 0x00000002c2087825 */ /* 0x010fc800078e0242 */
[----:B0-----:R-:W-:Y:S01]  /*538e0*/  IMAD.WIDE R10, R194, 0x2, R64 ;  /* 0x00000002c20a7825 */ /* 0x001fe200078e0240 */
[----:B------:R2:W-:Y:S04]  /*538f0*/  @P3 STG.E.U16 desc[UR58][R8.64], R183 ;  /* 0x000000b708003986 */ /* 0x0005e8000c10153a */
[----:B------:R-:W4:Y:S04]  /*53900*/  LDL.LU R194, [R1+0xadc] ;  /* 0x000adc0001c27983 */ /* 0x000f280000300800 */
[----:B------:R0:W-:Y:S01]  /*53910*/  @P5 STG.E.U16 desc[UR58][R10.64], R14 ;  /* 0x0000000e0a005986 */ /* 0x0001e2000c10153a */
[----:B---3--:R-:W-:-:S04]  /*53920*/  IMAD.WIDE R12, R195, 0x2, R66 ;  /* 0x00000002c30c7825 */ /* 0x008fc800078e0242 */
[----:B-1----:R-:W-:Y:S02]  /*53930*/  IMAD.WIDE R6, R195, 0x2, R64 ;  /* 0x00000002c3067825 */ /* 0x002fe400078e0240 */
[----:B------:R-:W3:Y:S02]  /*53940*/  LDL.LU R195, [R1+0xad4] ;  /* 0x000ad40001c37983 */ /* 0x000ee40000300800 */
[----:B--2---:R-:W-:-:S04]  /*53950*/  IMAD.WIDE R8, R190, 0x2, R66 ;  /* 0x00000002be087825 */ /* 0x004fc800078e0242 */
[----:B0-----:R-:W-:Y:S02]  /*53960*/  IMAD.WIDE R10, R190, 0x2, R64 ;  /* 0x00000002be0a7825 */ /* 0x001fe400078e0240 */
[----:B------:R-:W2:Y:S02]  /*53970*/  LDL.LU R190, [R1+0x110c] ;  /* 0x00110c0001be7983 */ /* 0x000ea40000300800 */
[----:B------:R-:W-:-:S05]  /*53980*/  VIADD R0, R3, 0x1f8 ;  /* 0x000001f803007836 */ /* 0x000fca0000000000 */
[----:B------:R-:W-:Y:S01]  /*53990*/  ISETP.GE.AND P4, PT, R0, UR5, PT ;  /* 0x0000000500007c0c */ /* 0x000fe2000bf86270 */
[----:B------:R-:W-:-:S03]  /*539a0*/  VIADD R0, R3, 0x1f9 ;  /* 0x000001f903007836 */ /* 0x000fc60000000000 */
[----:B------:R-:W-:Y:S02]  /*539b0*/  ISETP.LT.AND P6, PT, R4, UR4, !P4 ;  /* 0x0000000404007c0c */ /* 0x000fe4000e7c1270 */
[----:B------:R-:W-:Y:S01]  /*539c0*/  ISETP.GE.AND P2, PT, R0, UR5, PT ;  /* 0x0000000500007c0c */ /* 0x000fe2000bf46270 */
[----:B------:R-:W-:Y:S01]  /*539d0*/  VIADD R0, R3, 0x1fa ;  /* 0x000001fa03007836 */ /* 0x000fe20000000000 */
[----:B------:R-:W-:-:S04]  /*539e0*/  ISETP.LT.AND P4, PT, R5, UR4, !P4 ;  /* 0x0000000405007c0c */ /* 0x000fc8000e781270 */
[----:B------:R-:W-:Y:S01]  /*539f0*/  ISETP.GE.AND P0, PT, R0, UR5, PT ;  /* 0x0000000500007c0c */ /* 0x000fe2000bf06270 */
[----:B------:R-:W-:Y:S01]  /*53a00*/  VIADD R0, R3, 0x1fb ;  /* 0x000001fb03007836 */ /* 0x000fe20000000000 */
[----:B------:R-:W-:Y:S02]  /*53a10*/  ISETP.LT.AND P5, PT, R4, UR4, !P2 ;  /* 0x0000000404007c0c */ /* 0x000fe4000d7a1270 */
[----:B------:R-:W-:Y:S01]  /*53a20*/  ISETP.LT.AND P3, PT, R5, UR4, !P2 ;  /* 0x0000000405007c0c */ /* 0x000fe2000d761270 */
[----:B------:R0:W-:Y:S01]  /*53a30*/  @P6 STG.E.U16 desc[UR58][R12.64], R184 ;  /* 0x000000b80c006986 */ /* 0x0001e2000c10153a */
[----:B------:R-:W-:Y:S01]  /*53a40*/  ISETP.GE.AND P1, PT, R0, UR5, PT ;  /* 0x0000000500007c0c */ /* 0x000fe2000bf26270 */
[----:B------:R-:W-:Y:S01]  /*53a50*/  VIADD R0, R3, 0x1fc ;  /* 0x000001fc03007836 */ /* 0x000fe20000000000 */
[----:B------:R-:W-:Y:S02]  /*53a60*/  ISETP.LT.AND P6, PT, R4, UR4, !P0 ;  /* 0x0000000404007c0c */ /* 0x000fe4000c7c1270 */
[----:B------:R-:W-:-:S02]  /*53a70*/  PRMT R2, R184, 0x7632, R2 ;  /* 0x00007632b8027816 */ /* 0x000fc40000000002 */
[----:B------:R-:W-:Y:S01]  /*53a80*/  ISETP.GE.AND P2, PT, R0, UR5, PT ;  /* 0x0000000500007c0c */ /* 0x000fe2000bf46270 */
[----:B------:R-:W-:Y:S01]  /*53a90*/  VIADD R0, R3, 0x1fd ;  /* 0x000001fd03007836 */ /* 0x000fe20000000000 */
[----:B------:R-:W-:Y:S01]  /*53aa0*/  PRMT R14, R16, 0x7632, R14 ;  /* 0x00007632100e7816 */ /* 0x000fe2000000000e */
[----:B------:R1:W-:Y:S01]  /*53ab0*/  @P4 STG.E.U16 desc[UR58][R6.64], R2 ;  /* 0x0000000206004986 */ /* 0x0003e2000c10153a */
[----:B0-----:R-:W-:Y:S02]  /*53ac0*/  IMAD.WIDE R12, R58, 0x2, R66 ;  /* 0x000000023a0c7825 */ /* 0x001fe400078e0242 */
[----:B------:R-:W-:Y:S01]  /*53ad0*/  ISETP.GE.AND P4, PT, R0, UR5, PT ;  /* 0x0000000500007c0c */ /* 0x000fe2000bf86270 */
[----:B------:R-:W-:Y:S01]  /*53ae0*/  @P5 STG.E.U16 desc[UR58][R8.64], R16 ;  /* 0x0000001008005986 */ /* 0x000fe2000c10153a */
[----:B------:R-:W-:Y:S01]  /*53af0*/  ISETP.LT.AND P0, PT, R5, UR4, !P0 ;  /* 0x0000000405007c0c */ /* 0x000fe2000c701270 */
[----:B------:R-:W-:Y:S01]  /*53b00*/  VIADD R0, R3, 0x1fe ;  /* 0x000001fe03007836 */ /* 0x000fe20000000000 */
[----:B------:R-:W-:Y:S01]  /*53b10*/  ISETP.LT.AND P5, PT, R4, UR4, !P1 ;  /* 0x0000000404007c0c */ /* 0x000fe2000cfa1270 */
[----:B------:R0:W-:Y:S01]  /*53b20*/  @P3 STG.E.U16 desc[UR58][R10.64], R14 ;  /* 0x0000000e0a003986 */ /* 0x0001e2000c10153a */
[----:B------:R-:W-:-:S03]  /*53b30*/  ISETP.LT.AND P3, PT, R5, UR4, !P1 ;  /* 0x0000000405007c0c */ /* 0x000fc6000cf61270 */
[----:B------:R0:W-:Y:S01]  /*53b40*/  @P6 STG.E.U16 desc[UR58][R12.64], R185 ;  /* 0x000000b90c006986 */ /* 0x0001e2000c10153a */
[----:B------:R-:W-:Y:S02]  /*53b50*/  ISETP.LT.AND P6, PT, R4, UR4, !P2 ;  /* 0x0000000404007c0c */ /* 0x000fe4000d7c1270 */
[----:B------:R-:W-:Y:S01]  /*53b60*/  ISETP.GE.AND P1, PT, R0, UR5, PT ;  /* 0x0000000500007c0c */ /* 0x000fe2000bf26270 */
[----:B------:R-:W-:Y:S02]  /*53b70*/  VIADD R0, R3, 0x1ff ;  /* 0x000001ff03007836 */ /* 0x000fe40000000000 */
[----:B-1----:R-:W-:Y:S01]  /*53b80*/  IMAD.WIDE R2, R58, 0x2, R64 ;  /* 0x000000023a027825 */ /* 0x002fe200078e0240 */
[----:B0-----:R-:W-:-:S03]  /*53b90*/  PRMT R14, R17, 0x7632, R14 ;  /* 0x00007632110e7816 */ /* 0x001fc6000000000e */
[----:B------:R-:W-:Y:S01]  /*53ba0*/  IMAD.WIDE R6, R192, 0x2, R66 ;  /* 0x00000002c0067825 */ /* 0x000fe200078e0242 */
[----:B------:R-:W-:-:S03]  /*53bb0*/  PRMT R13, R185, 0x7632, R13 ;  /* 0x00007632b90d7816 */ /* 0x000fc6000000000d */
[----:B------:R-:W-:-:S04]  /*53bc0*/  IMAD.WIDE R8, R192, 0x2, R64 ;  /* 0x00000002c0087825 */ /* 0x000fc800078e0240 */
[----:B------:R-:W-:Y:S01]  /*53bd0*/  IMAD.WIDE R10, R193, 0x2, R66 ;  /* 0x00000002c10a7825 */ /* 0x000fe200078e0242 */
[----:B------:R0:W-:Y:S01]  /*53be0*/  @P0 STG.E.U16 desc[UR58][R2.64], R13 ;  /* 0x0000000d02000986 */ /* 0x0001e2000c10153a */
[----:B------:R-:W-:-:S03]  /*53bf0*/  ISETP.LT.AND P2, PT, R5, UR4, !P2 ;  /* 0x0000000405007c0c */ /* 0x000fc6000d741270 */
[----:B------:R1:W-:Y:S01]  /*53c00*/  @P5 STG.E.U16 desc[UR58][R6.64], R17 ;  /* 0x0000001106005986 */ /* 0x0003e2000c10153a */
[----:B------:R-:W-:-:S03]  /*53c10*/  ISETP.GE.AND P0, PT, R0, UR5, PT ;  /* 0x0000000500007c0c */ /* 0x000fc6000bf06270 */
[----:B------:R3:W-:Y:S01]  /*53c20*/  @P3 STG.E.U16 desc[UR58][R8.64], R14 ;  /* 0x0000000e08003986 */ /* 0x0007e2000c10153a */
[----:B------:R-:W-:-:S03]  /*53c30*/  ISETP.LT.AND P5, PT, R4, UR4, !P1 ;  /* 0x0000000404007c0c */ /* 0x000fc6000cfa1270 */
[----:B------:R3:W-:Y:S01]  /*53c40*/  @P6 STG.E.U16 desc[UR58][R10.64], R186 ;  /* 0x000000ba0a006986 */ /* 0x0007e2000c10153a */
[C---:B------:R-:W-:Y:S02]  /*53c50*/  ISETP.LT.AND P6, PT, R4.reuse, UR4, !P4 ;  /* 0x0000000404007c0c */ /* 0x040fe4000e7c1270 */
[C---:B------:R-:W-:Y:S02]  /*53c60*/  ISETP.LT.AND P4, PT, R5.reuse, UR4, !P4 ;  /* 0x0000000405007c0c */ /* 0x040fe4000e781270 */
[C---:B------:R-:W-:Y:S02]  /*53c70*/  ISETP.LT.AND P1, PT, R5.reuse, UR4, !P1 ;  /* 0x0000000405007c0c */ /* 0x040fe4000cf21270 */
[----:B------:R-:W-:Y:S02]  /*53c80*/  ISETP.LT.AND P3, PT, R4, UR4, !P0 ;  /* 0x0000000404007c0c */ /* 0x000fe4000c761270 */
[----:B------:R-:W-:Y:S01]  /*53c90*/  ISETP.LT.AND P0, PT, R5, UR4, !P0 ;  /* 0x0000000405007c0c */ /* 0x000fe2000c701270 */
[----:B0-----:R-:W-:Y:S01]  /*53ca0*/  IMAD.WIDE R12, R193, 0x2, R64 ;  /* 0x00000002c10c7825 */ /* 0x001fe200078e0240 */
[----:B------:R-:W-:-:S02]  /*53cb0*/  PRMT R0, R186, 0x7632, R0 ;  /* 0x00007632ba007816 */ /* 0x000fc40000000000 */
[----:B------:R-:W-:Y:S01]  /*53cc0*/  PRMT R4, R18, 0x7632, R4 ;  /* 0x0000763212047816 */ /* 0x000fe20000000004 */
[----:B----4-:R-:W-:Y:S01]  /*53cd0*/  IMAD.WIDE R2, R194, 0x2, R66 ;  /* 0x00000002c2027825 */ /* 0x010fe200078e0242 */
[----:B------:R-:W-:-:S03]  /*53ce0*/  PRMT R5, R187, 0x7632, R5 ;  /* 0x00007632bb057816 */ /* 0x000fc60000000005 */
[----:B-1----:R-:W-:Y:S01]  /*53cf0*/  IMAD.WIDE R6, R194, 0x2, R64 ;  /* 0x00000002c2067825 */ /* 0x002fe200078e0240 */
[----:B------:R0:W-:Y:S04]  /*53d00*/  @P2 STG.E.U16 desc[UR58][R12.64], R0 ;  /* 0x000000000c002986 */ /* 0x0001e8000c10153a */
[----:B------:R0:W-:Y:S04]  /*53d10*/  @P6 STG.E.U16 desc[UR58][R2.64], R18 ;  /* 0x0000001202006986 */ /* 0x0001e8000c10153a */
[----:B------:R0:W-:Y:S01]  /*53d20*/  @P4 STG.E.U16 desc[UR58][R6.64], R4 ;  /* 0x0000000406004986 */ /* 0x0001e2000c10153a */
[----:B---3--:R-:W-:-:S04]  /*53d30*/  IMAD.WIDE R8, R195, 0x2, R66 ;  /* 0x00000002c3087825 */ /* 0x008fc800078e0242 */
[----:B------:R-:W-:Y:S01]  /*53d40*/  IMAD.WIDE R10, R195, 0x2, R64 ;  /* 0x00000002c30a7825 */ /* 0x000fe200078e0240 */
[----:B------:R0:W-:Y:S04]  /*53d50*/  @P5 STG.E.U16 desc[UR58][R8.64], R187 ;  /* 0x000000bb08005986 */ /* 0x0001e8000c10153a */
[----:B------:R0:W-:Y:S01]  /*53d60*/  @P1 STG.E.U16 desc[UR58][R10.64], R5 ;  /* 0x000000050a001986 */ /* 0x0001e2000c10153a */
[----:B--2---:R-:W-:-:S05]  /*53d70*/  IMAD.WIDE R66, R190, 0x2, R66 ;  /* 0x00000002be427825 */ /* 0x004fca00078e0242 */
[----:B------:R0:W-:Y:S01]  /*53d80*/  @P3 STG.E.U16 desc[UR58][R66.64], R19 ;  /* 0x0000001342003986 */ /* 0x0001e2000c10153a */
[----:B------:R-:W-:Y:S01]  /*53d90*/  IMAD.WIDE R64, R190, 0x2, R64 ;  /* 0x00000002be407825 */ /* 0x000fe200078e0240 */
[----:B------:R-:W-:Y:S06]  /*53da0*/  @!P0 EXIT ;  /* 0x000000000000894d */ /* 0x000fec0003800000 */
[----:B------:R-:W-:-:S05]  /*53db0*/  PRMT R32, R19, 0x7632, R32 ;  /* 0x0000763213207816 */ /* 0x000fca0000000020 */
[----:B------:R-:W-:Y:S01]  /*53dc0*/  STG.E.U16 desc[UR58][R64.64], R32 ;  /* 0x0000002040007986 */ /* 0x000fe2000c10153a */
[----:B------:R-:W-:Y:S05]  /*53dd0*/  EXIT ;  /* 0x000000000000794d */ /* 0x000fea0003800000 */
.L_x_2:
[----:B------:R-:W-:-:S00]  /*53de0*/  BRA `(.L_x_2) ;  /* 0xfffffffc00fc7947 */ /* 0x000fc0000383ffff */
[----:B------:R-:W-:-:S00]  /*53df0*/  NOP ;  /* 0x0000000000007918 */ /* 0x000fc00000000000 */
        /* <DEDUP_REMOVED lines=8> */
.L_x_3:


//--------------------- .nv.shared.matmul_kernel  --------------------------
	.section	.nv.shared.matmul_kernel,"aw",@nobits
	.sectionflags	@""
	.align	16
	.zero		1024


//--------------------- .nv.shared.reserved.0     --------------------------
	.section	.nv.shared.reserved.0,"aw",@nobits
	.weak		__nv_reservedSMEM_offset_0_alias
	.size		__nv_reservedSMEM_offset_0_alias, 0, 0
	.other		__nv_reservedSMEM_offset_0_alias,@"STO_CUDA_RESERVED_SHARED STV_DEFAULT"
__nv_reservedSMEM_offset_0_alias:
	.zero		0


//--------------------- .nv.constant0.matmul_kernel --------------------------
	.section	.nv.constant0.matmul_kernel,"a",@progbits
	.sectionflags	@""
	.align	4
.nv.constant0.matmul_kernel:
	.zero		608


//--------------------- SYMBOLS --------------------------

	.type		.nv.reservedSmem.offset0,@object
	.size		.nv.reservedSmem.offset0,0x4
